def attn_fwd(
    Q,
    K,
    V,
    Out,
    Lse,
    sm_scale,
    stride_qz,
    stride_qh,
    stride_qm,
    stride_qk,
    stride_kz,
    stride_kh,
    stride_kn,
    stride_kk,
    stride_vz,
    stride_vh,
    stride_vn,
    stride_vk,
    stride_oz,
    stride_oh,
    stride_om,
    stride_ok,
    seqlen_q,
    seqlen_k,
    BLOCK_M: tl.constexpr,
    BLOCK_N: tl.constexpr,
    HEAD_DIM: tl.constexpr,
    CAUSAL: tl.constexpr,
):
    start_m = tl.program_id(0)
    off_hz = tl.program_id(1)
    q_off = off_hz * stride_qh
    k_off = off_hz * stride_kh
    v_off = off_hz * stride_vh
    offs_m = start_m * BLOCK_M + tl.arange(0, BLOCK_M)
    offs_d = tl.arange(0, HEAD_DIM)
    offs_n = tl.arange(0, BLOCK_N)
    q_ptrs = Q + q_off + offs_m[:, None] * stride_qm + offs_d[None, :] * stride_qk
    k_ptrs = K + k_off + offs_d[:, None] * stride_kk + offs_n[None, :] * stride_kn
    v_ptrs = V + v_off + offs_n[:, None] * stride_vn + offs_d[None, :] * stride_vk
    m_i = tl.full([BLOCK_M], float("-inf"), dtype=tl.float32)
    l_i = tl.zeros([BLOCK_M], dtype=tl.float32) + 1.0
    acc = tl.zeros([BLOCK_M, HEAD_DIM], dtype=tl.float32)
    q = tl.load(q_ptrs)
    acc, l_i, m_i = _attn_fwd_inner(
        acc,
        l_i,
        m_i,
        q,
        k_ptrs,
        v_ptrs,
        sm_scale,
        stride_kn,
        stride_vn,
        start_m,
        seqlen_k,
        BLOCK_M,
        BLOCK_N,
        HEAD_DIM,
        CAUSAL,
    )
    acc = acc / l_i[:, None]
    lse = m_i + tl.math.log2(l_i) / 1.4426950408889634
    o_ptrs = (
        Out
        + off_hz * stride_oh
        + offs_m[:, None] * stride_om
        + offs_d[None, :] * stride_ok
    )
    tl.store(o_ptrs, acc.to(Out.dtype.element_ty))
    tl.store(Lse + off_hz * seqlen_q + offs_m, lse)

# config = {"BLOCK_M": 128, "BLOCK_N": 128, "HEAD_DIM": 512, "arch": "sm_90", "causal": true, "dtype": "fp8e4m3", "num_stages": 2, "num_warps": 4}
# arch = sm_90


// ===== COMPILED SASS (sm_90a) =====

	.target	sm_90a

	.elftype	@"ET_EXEC"


//--------------------- .note.nv.tkinfo           --------------------------
	.section	.note.nv.tkinfo,"",@"SHT_NOTE"
	.sectionflags	@"SHF_NOTE_NV_TKINFO"
	.tkinfo
        /*0018*/ 	.word	0x00000002
        /*0030*/ 	.string	""
        /*0030*/ 	.string	"ptxas"
        /*0030*/ 	.string	"Cuda compilation tools, release 13.0, V13.0.88"
        /*0030*/ 	.string	"Build cuda_13.0.r13.0/compiler.36424714_0"
        /*0030*/ 	.string	"-v  -suppress-debug-info  -lineinfo  -arch sm_90a "



//--------------------- .note.nv.cuinfo           --------------------------
	.section	.note.nv.cuinfo,"",@"SHT_NOTE"
	.sectionflags	@"SHF_NOTE_NV_CUINFO"
        /*0018*/ 	.short	0x0002
        /*001a*/ 	.short	0x005a
        /*001c*/ 	.short	0x0082
	.zero		2


//--------------------- .nv.info                  --------------------------
	.section	.nv.info,"",@"SHT_CUDA_INFO"
	.align	4


	//----- nvinfo : EIATTR_REGCOUNT
	.align		4
        /*0000*/ 	.byte	0x04, 0x2f
        /*0002*/ 	.short	(.L_2 - .L_1)
	.align		4
.L_1:
        /*0004*/ 	.word	index@(attn_fwd)
        /*0008*/ 	.word	0x000000ff


	//----- nvinfo : EIATTR_FRAME_SIZE
	.align		4
.L_2:
        /*000c*/ 	.byte	0x04, 0x11
        /*000e*/ 	.short	(.L_4 - .L_3)
	.align		4
.L_3:
        /*0010*/ 	.word	index@(attn_fwd)
        /*0014*/ 	.word	0x00002a68


	//----- nvinfo : EIATTR_MIN_STACK_SIZE
	.align		4
.L_4:
        /*0018*/ 	.byte	0x04, 0x12
        /*001a*/ 	.short	(.L_6 - .L_5)
	.align		4
.L_5:
        /*001c*/ 	.word	index@(attn_fwd)
        /*0020*/ 	.word	0x00002a68
.L_6:


//--------------------- .nv.compat                --------------------------
	.section	.nv.compat,"",@"SHT_CUDA_COMPAT_INFO"
	.align	4
        /*0000*/ 	.byte	0x02, 0x09, 0x01, 0x00, 0x02, 0x02, 0x04, 0x00, 0x02, 0x05, 0x05, 0x00, 0x03, 0x07, 0x01, 0x01
        /*0010*/ 	.byte	0x02, 0x03, 0x00, 0x00, 0x02, 0x06, 0x01, 0x00, 0x04, 0x0b, 0x08, 0x00, 0x00, 0x00, 0x00, 0x00
        /*0020*/ 	.byte	0x00, 0x00, 0x00, 0x00


//--------------------- .nv.info.attn_fwd         --------------------------
	.section	.nv.info.attn_fwd,"",@"SHT_CUDA_INFO"
	.sectionflags	@""
	.align	4


	//----- nvinfo : EIATTR_CUDA_API_VERSION
	.align		4
        /*0000*/ 	.byte	0x04, 0x37
        /*0002*/ 	.short	(.L_8 - .L_7)
.L_7:
        /*0004*/ 	.word	0x00000082


	//----- nvinfo : EIATTR_KPARAM_INFO
	.align		4
.L_8:
        /*0008*/ 	.byte	0x04, 0x17
        /*000a*/ 	.short	(.L_10 - .L_9)
.L_9:
        /*000c*/ 	.word	0x00000000
        /*0010*/ 	.short	0x0019
        /*0012*/ 	.short	0x0080
        /*0014*/ 	.byte	0x00, 0xf4, 0x21, 0x00


	//----- nvinfo : EIATTR_KPARAM_INFO
	.align		4
.L_10:
        /*0018*/ 	.byte	0x04, 0x17
        /*001a*/ 	.short	(.L_12 - .L_11)
.L_11:
        /*001c*/ 	.word	0x00000000
        /*0020*/ 	.short	0x0018
        /*0022*/ 	.short	0x0078
        /*0024*/ 	.byte	0x00, 0xf4, 0x21, 0x00


	//----- nvinfo : EIATTR_KPARAM_INFO
	.align		4
.L_12:
        /*0028*/ 	.byte	0x04, 0x17
        /*002a*/ 	.short	(.L_14 - .L_13)
.L_13:
        /*002c*/ 	.word	0x00000000
        /*0030*/ 	.short	0x0017
        /*0032*/ 	.short	0x0070
        /*0034*/ 	.byte	0x00, 0xf0, 0x11, 0x00


	//----- nvinfo : EIATTR_KPARAM_INFO
	.align		4
.L_14:
        /*0038*/ 	.byte	0x04, 0x17
        /*003a*/ 	.short	(.L_16 - .L_15)
.L_15:
        /*003c*/ 	.word	0x00000000
        /*0040*/ 	.short	0x0016
        /*0042*/ 	.short	0x006c
        /*0044*/ 	.byte	0x00, 0xf0, 0x11, 0x00


	//----- nvinfo : EIATTR_KPARAM_INFO
	.align		4
.L_16:
        /*0048*/ 	.byte	0x04, 0x17
        /*004a*/ 	.short	(.L_18 - .L_17)
.L_17:
        /*004c*/ 	.word	0x00000000
        /*0050*/ 	.short	0x0015
        /*0052*/ 	.short	0x0068
        /*0054*/ 	.byte	0x00, 0xf0, 0x11, 0x00


	//----- nvinfo : EIATTR_KPARAM_INFO
	.align		4
.L_18:
        /*0058*/ 	.byte	0x04, 0x17
        /*005a*/ 	.short	(.L_20 - .L_19)
.L_19:
        /*005c*/ 	.word	0x00000000
        /*0060*/ 	.short	0x0014
        /*0062*/ 	.short	0x0064
        /*0064*/ 	.byte	0x00, 0xf0, 0x11, 0x00


	//----- nvinfo : EIATTR_KPARAM_INFO
	.align		4
.L_20:
        /*0068*/ 	.byte	0x04, 0x17
        /*006a*/ 	.short	(.L_22 - .L_21)
.L_21:
        /*006c*/ 	.word	0x00000000
        /*0070*/ 	.short	0x0013
        /*0072*/ 	.short	0x0060
        /*0074*/ 	.byte	0x00, 0xf0, 0x11, 0x00


	//----- nvinfo : EIATTR_KPARAM_INFO
	.align		4
.L_22:
        /*0078*/ 	.byte	0x04, 0x17
        /*007a*/ 	.short	(.L_24 - .L_23)
.L_23:
        /*007c*/ 	.word	0x00000000
        /*0080*/ 	.short	0x0012
        /*0082*/ 	.short	0x005c
        /*0084*/ 	.byte	0x00, 0xf0, 0x11, 0x00


	//----- nvinfo : EIATTR_KPARAM_INFO
	.align		4
.L_24:
        /*0088*/ 	.byte	0x04, 0x17
        /*008a*/ 	.short	(.L_26 - .L_25)
.L_25:
        /*008c*/ 	.word	0x00000000
        /*0090*/ 	.short	0x0011
        /*0092*/ 	.short	0x0058
        /*0094*/ 	.byte	0x00, 0xf0, 0x11, 0x00


	//----- nvinfo : EIATTR_KPARAM_INFO
	.align		4
.L_26:
        /*0098*/ 	.byte	0x04, 0x17
        /*009a*/ 	.short	(.L_28 - .L_27)
.L_27:
        /*009c*/ 	.word	0x00000000
        /*00a0*/ 	.short	0x0010
        /*00a2*/ 	.short	0x0054
        /*00a4*/ 	.byte	0x00, 0xf0, 0x11, 0x00


	//----- nvinfo : EIATTR_KPARAM_INFO
	.align		4
.L_28:
        /*00a8*/ 	.byte	0x04, 0x17
        /*00aa*/ 	.short	(.L_30 - .L_29)
.L_29:
        /*00ac*/ 	.word	0x00000000
        /*00b0*/ 	.short	0x000f
        /*00b2*/ 	.short	0x0050
        /*00b4*/ 	.byte	0x00, 0xf0, 0x11, 0x00


	//----- nvinfo : EIATTR_KPARAM_INFO
	.align		4
.L_30:
        /*00b8*/ 	.byte	0x04, 0x17
        /*00ba*/ 	.short	(.L_32 - .L_31)
.L_31:
        /*00bc*/ 	.word	0x00000000
        /*00c0*/ 	.short	0x000e
        /*00c2*/ 	.short	0x004c
        /*00c4*/ 	.byte	0x00, 0xf0, 0x11, 0x00


	//----- nvinfo : EIATTR_KPARAM_INFO
	.align		4
.L_32:
        /*00c8*/ 	.byte	0x04, 0x17
        /*00ca*/ 	.short	(.L_34 - .L_33)
.L_33:
        /*00cc*/ 	.word	0x00000000
        /*00d0*/ 	.short	0x000d
        /*00d2*/ 	.short	0x0048
        /*00d4*/ 	.byte	0x00, 0xf0, 0x11, 0x00


	//----- nvinfo : EIATTR_KPARAM_INFO
	.align		4
.L_34:
        /*00d8*/ 	.byte	0x04, 0x17
        /*00da*/ 	.short	(.L_36 - .L_35)
.L_35:
        /*00dc*/ 	.word	0x00000000
        /*00e0*/ 	.short	0x000c
        /*00e2*/ 	.short	0x0044
        /*00e4*/ 	.byte	0x00, 0xf0, 0x11, 0x00


	//----- nvinfo : EIATTR_KPARAM_INFO
	.align		4
.L_36:
        /*00e8*/ 	.byte	0x04, 0x17
        /*00ea*/ 	.short	(.L_38 - .L_37)
.L_37:
        /*00ec*/ 	.word	0x00000000
        /*00f0*/ 	.short	0x000b
        /*00f2*/ 	.short	0x0040
        /*00f4*/ 	.byte	0x00, 0xf0, 0x11, 0x00


	//----- nvinfo : EIATTR_KPARAM_INFO
	.align		4
.L_38:
        /*00f8*/ 	.byte	0x04, 0x17
        /*00fa*/ 	.short	(.L_40 - .L_39)
.L_39:
        /*00fc*/ 	.word	0x00000000
        /*0100*/ 	.short	0x000a
        /*0102*/ 	.short	0x003c
        /*0104*/ 	.byte	0x00, 0xf0, 0x11, 0x00


	//----- nvinfo : EIATTR_KPARAM_INFO
	.align		4
.L_40:
        /*0108*/ 	.byte	0x04, 0x17
        /*010a*/ 	.short	(.L_42 - .L_41)
.L_41:
        /*010c*/ 	.word	0x00000000
        /*0110*/ 	.short	0x0009
        /*0112*/ 	.short	0x0038
        /*0114*/ 	.byte	0x00, 0xf0, 0x11, 0x00


	//----- nvinfo : EIATTR_KPARAM_INFO
	.align		4
.L_42:
        /*0118*/ 	.byte	0x04, 0x17
        /*011a*/ 	.short	(.L_44 - .L_43)
.L_43:
        /*011c*/ 	.word	0x00000000
        /*0120*/ 	.short	0x0008
        /*0122*/ 	.short	0x0034
        /*0124*/ 	.byte	0x00, 0xf0, 0x11, 0x00


	//----- nvinfo : EIATTR_KPARAM_INFO
	.align		4
.L_44:
        /*0128*/ 	.byte	0x04, 0x17
        /*012a*/ 	.short	(.L_46 - .L_45)
.L_45:
        /*012c*/ 	.word	0x00000000
        /*0130*/ 	.short	0x0007
        /*0132*/ 	.short	0x0030
        /*0134*/ 	.byte	0x00, 0xf0, 0x11, 0x00


	//----- nvinfo : EIATTR_KPARAM_INFO
	.align		4
.L_46:
        /*0138*/ 	.byte	0x04, 0x17
        /*013a*/ 	.short	(.L_48 - .L_47)
.L_47:
        /*013c*/ 	.word	0x00000000
        /*0140*/ 	.short	0x0006
        /*0142*/ 	.short	0x002c
        /*0144*/ 	.byte	0x00, 0xf0, 0x11, 0x00


	//----- nvinfo : EIATTR_KPARAM_INFO
	.align		4
.L_48:
        /*0148*/ 	.byte	0x04, 0x17
        /*014a*/ 	.short	(.L_50 - .L_49)
.L_49:
        /*014c*/ 	.word	0x00000000
        /*0150*/ 	.short	0x0005
        /*0152*/ 	.short	0x0028
        /*0154*/ 	.byte	0x00, 0xf0, 0x11, 0x00


	//----- nvinfo : EIATTR_KPARAM_INFO
	.align		4
.L_50:
        /*0158*/ 	.byte	0x04, 0x17
        /*015a*/ 	.short	(.L_52 - .L_51)
.L_51:
        /*015c*/ 	.word	0x00000000
        /*0160*/ 	.short	0x0004
        /*0162*/ 	.short	0x0020
        /*0164*/ 	.byte	0x00, 0xf4, 0x21, 0x00


	//----- nvinfo : EIATTR_KPARAM_INFO
	.align		4
.L_52:
        /*0168*/ 	.byte	0x04, 0x17
        /*016a*/ 	.short	(.L_54 - .L_53)
.L_53:
        /*016c*/ 	.word	0x00000000
        /*0170*/ 	.short	0x0003
        /*0172*/ 	.short	0x0018
        /*0174*/ 	.byte	0x00, 0xf4, 0x21, 0x00


	//----- nvinfo : EIATTR_KPARAM_INFO
	.align		4
.L_54:
        /*0178*/ 	.byte	0x04, 0x17
        /*017a*/ 	.short	(.L_56 - .L_55)
.L_55:
        /*017c*/ 	.word	0x00000000
        /*0180*/ 	.short	0x0002
        /*0182*/ 	.short	0x0010
        /*0184*/ 	.byte	0x00, 0xf4, 0x21, 0x00


	//----- nvinfo : EIATTR_KPARAM_INFO
	.align		4
.L_56:
        /*0188*/ 	.byte	0x04, 0x17
        /*018a*/ 	.short	(.L_58 - .L_57)
.L_57:
        /*018c*/ 	.word	0x00000000
        /*0190*/ 	.short	0x0001
        /*0192*/ 	.short	0x0008
        /*0194*/ 	.byte	0x00, 0xf4, 0x21, 0x00


	//----- nvinfo : EIATTR_KPARAM_INFO
	.align		4
.L_58:
        /*0198*/ 	.byte	0x04, 0x17
        /*019a*/ 	.short	(.L_60 - .L_59)
.L_59:
        /*019c*/ 	.word	0x00000000
        /*01a0*/ 	.short	0x0000
        /*01a2*/ 	.short	0x0000
        /*01a4*/ 	.byte	0x00, 0xf4, 0x21, 0x00


	//----- nvinfo : EIATTR_SPARSE_MMA_MASK
	.align		4
.L_60:
        /*01a8*/ 	.byte	0x03, 0x50
        /*01aa*/ 	.short	0x0000


	//----- nvinfo : EIATTR_MAXREG_COUNT
	.align		4
        /*01ac*/ 	.byte	0x03, 0x1b
        /*01ae*/ 	.short	0x00ff


	//----- nvinfo : EIATTR_NUM_BARRIERS
	.align		4
        /*01b0*/ 	.byte	0x02, 0x4c
        /*01b2*/ 	.byte	0x01
	.zero		1


	//----- nvinfo : EIATTR_ANNOTATIONS
	.align		4
        /*01b4*/ 	.byte	0x04, 0x55
        /*01b6*/ 	.short	(.L_62 - .L_61)


	//   ....[0]....
.L_61:
        /*01b8*/ 	.word	0x00000001
        /*01bc*/ 	.byte	0xb0, 0x20, 0x00, 0x00, 0x01, 0x00, 0x00, 0x00, 0xc0, 0x20, 0x00, 0x00, 0x01, 0x00, 0x00, 0x00
        /* <DEDUP_REMOVED lines=1147> */
        /*497c*/ 	.byte	0xc0, 0xe5, 0x01, 0x00, 0x01, 0x00, 0x00, 0x00, 0xd0, 0xe5, 0x01, 0x00


	//----- nvinfo : EIATTR_MERCURY_ISA_VERSION
	.align		4
.L_62:
        /*4988*/ 	.byte	0x03, 0x5f
        /*498a*/ 	.short	0x0101


	//----- nvinfo : EIATTR_COOP_GROUP_MASK_REGIDS
	.align		4
        /*498c*/ 	.byte	0x04, 0x29
        /*498e*/ 	.short	(.L_64 - .L_63)


	//   ....[0]....
.L_63:
        /*4990*/ 	.word	0xffffffff


	//   ....[1]....
        /*4994*/ 	.word	0xffffffff


	//   ....[2]....
        /*4998*/ 	.word	0xffffffff


	//   ....[3]....
        /*499c*/ 	.word	0xffffffff


	//   ....[4]....
        /*49a0*/ 	.word	0xffffffff


	//   ....[5]....
        /*49a4*/ 	.word	0xffffffff


	//   ....[6]....
        /*49a8*/ 	.word	0xffffffff


	//   ....[7]....
        /*49ac*/ 	.word	0xffffffff


	//   ....[8]....
        /*49b0*/ 	.word	0xffffffff


	//   ....[9]....
        /*49b4*/ 	.word	0xffffffff


	//   ....[10]....
        /*49b8*/ 	.word	0xffffffff


	//   ....[11]....
        /*49bc*/ 	.word	0xffffffff


	//   ....[12]....
        /*49c0*/ 	.word	0xffffffff


	//   ....[13]....
        /*49c4*/ 	.word	0xffffffff


	//   ....[14]....
        /*49c8*/ 	.word	0xffffffff


	//   ....[15]....
        /*49cc*/ 	.word	0xffffffff


	//   ....[16]....
        /*49d0*/ 	.word	0xffffffff


	//   ....[17]....
        /*49d4*/ 	.word	0xffffffff


	//   ....[18]....
        /*49d8*/ 	.word	0xffffffff


	//   ....[19]....
        /*49dc*/ 	.word	0xffffffff


	//   ....[20]....
        /*49e0*/ 	.word	0xffffffff


	//   ....[21]....
        /*49e4*/ 	.word	0xffffffff


	//   ....[22]....
        /*49e8*/ 	.word	0xffffffff


	//   ....[23]....
        /*49ec*/ 	.word	0xffffffff


	//   ....[24]....
        /*49f0*/ 	.word	0xffffffff


	//   ....[25]....
        /*49f4*/ 	.word	0xffffffff


	//   ....[26]....
        /*49f8*/ 	.word	0xffffffff


	//   ....[27]....
        /*49fc*/ 	.word	0xffffffff


	//   ....[28]....
        /*4a00*/ 	.word	0xffffffff


	//   ....[29]....
        /*4a04*/ 	.word	0xffffffff


	//   ....[30]....
        /*4a08*/ 	.word	0xffffffff


	//   ....[31]....
        /*4a0c*/ 	.word	0xffffffff


	//   ....[32]....
        /*4a10*/ 	.word	0xffffffff


	//   ....[33]....
        /*4a14*/ 	.word	0xffffffff


	//   ....[34]....
        /*4a18*/ 	.word	0xffffffff


	//   ....[35]....
        /*4a1c*/ 	.word	0xffffffff


	//   ....[36]....
        /*4a20*/ 	.word	0xffffffff


	//   ....[37]....
        /*4a24*/ 	.word	0xffffffff


	//   ....[38]....
        /*4a28*/ 	.word	0xffffffff


	//   ....[39]....
        /*4a2c*/ 	.word	0xffffffff


	//   ....[40]....
        /*4a30*/ 	.word	0xffffffff


	//   ....[41]....
        /*4a34*/ 	.word	0xffffffff


	//   ....[42]....
        /*4a38*/ 	.word	0xffffffff


	//   ....[43]....
        /*4a3c*/ 	.word	0xffffffff


	//   ....[44]....
        /*4a40*/ 	.word	0xffffffff


	//   ....[45]....
        /*4a44*/ 	.word	0xffffffff


	//   ....[46]....
        /*4a48*/ 	.word	0xffffffff


	//   ....[47]....
        /*4a4c*/ 	.word	0xffffffff


	//----- nvinfo : EIATTR_COOP_GROUP_INSTR_OFFSETS
	.align		4
.L_64:
        /*4a50*/ 	.byte	0x04, 0x28
        /*4a52*/ 	.short	(.L_66 - .L_65)


	//   ....[0]....
.L_65:
        /*4a54*/ 	.word	0x00040910


	//   ....[1]....
        /*4a58*/ 	.word	0x00040990


	//   ....[2]....
        /*4a5c*/ 	.word	0x00040d40


	//   ....[3]....
        /*4a60*/ 	.word	0x00040d90


	//   ....[4]....
        /*4a64*/ 	.word	0x00044120


	//   ....[5]....
        /*4a68*/ 	.word	0x00044130


	//   ....[6]....
        /*4a6c*/ 	.word	0x00044140


	//   ....[7]....
        /*4a70*/ 	.word	0x00044150


	//   ....[8]....
        /*4a74*/ 	.word	0x00044f00


	//   ....[9]....
        /*4a78*/ 	.word	0x00044f10


	//   ....[10]....
        /*4a7c*/ 	.word	0x00044f20


	//   ....[11]....
        /*4a80*/ 	.word	0x00044f30


	//   ....[12]....
        /*4a84*/ 	.word	0x00046010


	//   ....[13]....
        /*4a88*/ 	.word	0x00046020


	//   ....[14]....
        /*4a8c*/ 	.word	0x00046030


	//   ....[15]....
        /*4a90*/ 	.word	0x00046040


	//   ....[16]....
        /*4a94*/ 	.word	0x00047390


	//   ....[17]....
        /*4a98*/ 	.word	0x000473a0


	//   ....[18]....
        /*4a9c*/ 	.word	0x000473b0


	//   ....[19]....
        /*4aa0*/ 	.word	0x000473d0


	//   ....[20]....
        /*4aa4*/ 	.word	0x0004b1b0


	//   ....[21]....
        /*4aa8*/ 	.word	0x0004b250


	//   ....[22]....
        /*4aac*/ 	.word	0x0004b270


	//   ....[23]....
        /*4ab0*/ 	.word	0x0004b2a0


	//   ....[24]....
        /*4ab4*/ 	.word	0x0004b6b0


	//   ....[25]....
        /*4ab8*/ 	.word	0x0004b6c0


	//   ....[26]....
        /*4abc*/ 	.word	0x0004b6f0


	//   ....[27]....
        /*4ac0*/ 	.word	0x0004b700


	//   ....[28]....
        /*4ac4*/ 	.word	0x0004c390


	//   ....[29]....
        /*4ac8*/ 	.word	0x0004c3a0


	//   ....[30]....
        /*4acc*/ 	.word	0x0004c3b0


	//   ....[31]....
        /*4ad0*/ 	.word	0x0004c3c0


	//   ....[32]....
        /*4ad4*/ 	.word	0x0004c8e0


	//   ....[33]....
        /*4ad8*/ 	.word	0x0004c8f0


	//   ....[34]....
        /*4adc*/ 	.word	0x0004c900


	//   ....[35]....
        /*4ae0*/ 	.word	0x0004c910


	//   ....[36]....
        /*4ae4*/ 	.word	0x0004ceb0


	//   ....[37]....
        /*4ae8*/ 	.word	0x0004cec0


	//   ....[38]....
        /*4aec*/ 	.word	0x0004ced0


	//   ....[39]....
        /*4af0*/ 	.word	0x0004cee0


	//   ....[40]....
        /*4af4*/ 	.word	0x0004eb90


	//   ....[41]....
        /*4af8*/ 	.word	0x0004ebb0


	//   ....[42]....
        /*4afc*/ 	.word	0x0004ebc0


	//   ....[43]....
        /*4b00*/ 	.word	0x0004ebd0


	//   ....[44]....
        /*4b04*/ 	.word	0x0004ec30


	//   ....[45]....
        /*4b08*/ 	.word	0x0004ec40


	//   ....[46]....
        /*4b0c*/ 	.word	0x0004ec50


	//   ....[47]....
        /*4b10*/ 	.word	0x0004ec60


	//----- nvinfo : EIATTR_EXIT_INSTR_OFFSETS
	.align		4
.L_66:
        /*4b14*/ 	.byte	0x04, 0x1c
        /*4b16*/ 	.short	(.L_68 - .L_67)


	//   ....[0]....
.L_67:
        /*4b18*/ 	.word	0x00072fe0


	//----- nvinfo : EIATTR_REQNTID
	.align		4
.L_68:
        /*4b1c*/ 	.byte	0x04, 0x10
        /*4b1e*/ 	.short	(.L_70 - .L_69)
.L_69:
        /*4b20*/ 	.word	0x00000080
        /*4b24*/ 	.word	0x00000001
        /*4b28*/ 	.word	0x00000001


	//----- nvinfo : EIATTR_CBANK_PARAM_SIZE
	.align		4
.L_70:
        /*4b2c*/ 	.byte	0x03, 0x19
        /*4b2e*/ 	.short	0x0088


	//----- nvinfo : EIATTR_PARAM_CBANK
	.align		4
        /*4b30*/ 	.byte	0x04, 0x0a
        /*4b32*/ 	.short	(.L_72 - .L_71)
	.align		4
.L_71:
        /*4b34*/ 	.word	index@(.nv.constant0.attn_fwd)
        /*4b38*/ 	.short	0x0210
        /*4b3a*/ 	.short	0x0088


	//----- nvinfo : EIATTR_SW_WAR
	.align		4
.L_72:
        /*4b3c*/ 	.byte	0x04, 0x36
        /*4b3e*/ 	.short	(.L_74 - .L_73)
.L_73:
        /*4b40*/ 	.word	0x00000008
.L_74:


//--------------------- .nv.callgraph             --------------------------
	.section	.nv.callgraph,"",@"SHT_CUDA_CALLGRAPH"
	.align	4
	.sectionentsize	8
	.align		4
        /*0000*/ 	.word	0x00000000
	.align		4
        /*0004*/ 	.word	0xffffffff
	.align		4
        /*0008*/ 	.word	0x00000000
	.align		4
        /*000c*/ 	.word	0xfffffffe
	.align		4
        /*0010*/ 	.word	0x00000000
	.align		4
        /*0014*/ 	.word	0xfffffffd
	.align		4
        /*0018*/ 	.word	0x00000000
	.align		4
        /*001c*/ 	.word	0xfffffffc


//--------------------- .nv.constant4             --------------------------
	.section	.nv.constant4,"a",@progbits
	.align	8
	.align		8
.nv.constant4:
        /*0000*/ 	.dword	_$_str


//--------------------- .text.attn_fwd            --------------------------
	.section	.text.attn_fwd,"ax",@progbits
	.align	128
        .global         attn_fwd
        .type           attn_fwd,@function
        .size           attn_fwd,(.L_x_3 - attn_fwd)
        .other          attn_fwd,@"STO_CUDA_ENTRY STV_DEFAULT"
attn_fwd:
.text.attn_fwd:
[----:B------:R-:W0:Y:S01]  /*0000*/  LDC R1, c[0x0][0x28] ;  /* 0x00000a00ff017b82 */ /* 0x000e220000000800 */
[----:B------:R-:W1:Y:S07]  /*0010*/  S2R R0, SR_CTAID.X ;  /* 0x0000000000007919 */ /* 0x000e6e0000002500 */
[----:B------:R-:W2:Y:S01]  /*0020*/  LDC.64 R4, c[0x0][0x240] ;  /* 0x00009000ff047b82 */ /* 0x000ea20000000a00 */
[----:B------:R-:W-:Y:S01]  /*0030*/  ULDC.64 UR60, c[0x0][0x208] ;  /* 0x00008200003c7ab9 */ /* 0x000fe20000000a00 */
[----:B0-----:R-:W-:Y:S01]  /*0040*/  VIADD R1, R1, 0xffffd598 ;  /* 0xffffd59801017836 */ /* 0x001fe20000000000 */
[----:B------:R-:W0:Y:S01]  /*0050*/  S2R R33, SR_TID.X ;  /* 0x0000000000217919 */ /* 0x000e220000002100 */
[----:B------:R-:W2:Y:S04]  /*0060*/  S2R R3, SR_CTAID.Y ;  /* 0x0000000000037919 */ /* 0x000ea80000002600 */
[----:B------:R-:W3:Y:S08]  /*0070*/  LDC.64 R120, c[0x0][0x210] ;  /* 0x00008400ff787b82 */ /* 0x000ef00000000a00 */
[----:B------:R-:W4:Y:S08]  /*0080*/  LDC R19, c[0x0][0x248] ;  /* 0x00009200ff137b82 */ /* 0x000f300000000800 */
[----:B------:R-:W5:Y:S01]  /*0090*/  LDC R9, c[0x0][0x248] ;  /* 0x00009200ff097b82 */ /* 0x000f620000000800 */
[----:B-1----:R-:W-:-:S07]  /*00a0*/  IMAD.SHL.U32 R2, R0, 0x80, RZ ;  /* 0x0000008000027824 */ /* 0x002fce00078e00ff */
[----:B------:R-:W1:Y:S01]  /*00b0*/  LDC R17, c[0x0][0x248] ;  /* 0x00009200ff117b82 */ /* 0x000e620000000800 */
[----:B0-----:R-:W-:Y:S01]  /*00c0*/  LOP3.LUT R2, R2, 0x7f, R33, 0xf8, !PT ;  /* 0x0000007f02027812 */ /* 0x001fe200078ef821 */
[----:B--2---:R-:W-:-:S06]  /*00d0*/  IMAD R3, R3, R4, RZ ;  /* 0x0000000403037224 */ /* 0x004fcc00078e02ff */
[----:B------:R-:W0:Y:S01]  /*00e0*/  LDC R11, c[0x0][0x248] ;  /* 0x00009200ff0b7b82 */ /* 0x000e220000000800 */
[----:B------:R-:W-:Y:S01]  /*00f0*/  IMAD R0, R2, R5, RZ ;  /* 0x0000000502007224 */ /* 0x000fe200078e02ff */
[----:B------:R-:W-:-:S04]  /*0100*/  SHF.R.S32.HI R2, RZ, 0x1f, R3 ;  /* 0x0000001fff027819 */ /* 0x000fc80000011403 */
[----:B---3--:R-:W-:Y:S02]  /*0110*/  IADD3 R120, P0, P1, R0, R120, R3 ;  /* 0x0000007800787210 */ /* 0x008fe4000791e003 */
[----:B------:R-:W2:Y:S01]  /*0120*/  LDC R6, c[0x0][0x248] ;  /* 0x00009200ff067b82 */ /* 0x000ea20000000800 */
[----:B------:R-:W-:-:S07]  /*0130*/  SHF.R.S32.HI R0, RZ, 0x1f, R0 ;  /* 0x0000001fff007819 */ /* 0x000fce0000011400 */
[----:B------:R-:W3:Y:S01]  /*0140*/  LDC R10, c[0x0][0x248] ;  /* 0x00009200ff0a7b82 */ /* 0x000ee20000000800 */
[----:B------:R-:W-:Y:S01]  /*0150*/  IADD3.X R121, R0, R121, R2, P0, P1 ;  /* 0x0000007900797210 */ /* 0x000fe200007e2402 */
[----:B-----5:R-:W-:Y:S01]  /*0160*/  IMAD R9, R9, 0x180, RZ ;  /* 0x0000018009097824 */ /* 0x020fe200078e02ff */
[----:B----4-:R-:W-:-:S03]  /*0170*/  IADD3 R2, P0, R120, R19, RZ ;  /* 0x0000001378027210 */ /* 0x010fc60007f1e0ff */
[----:B------:R-:W4:Y:S02]  /*0180*/  LDG.E.U8 R86, desc[UR60][R120.64] ;  /* 0x0000003c78567981 */ /* 0x000f24000c1e1100 */
[----:B------:R-:W5:Y:S08]  /*0190*/  LDC R7, c[0x0][0x248] ;  /* 0x00009200ff077b82 */ /* 0x000f700000000800 */
[----:B------:R-:W3:Y:S01]  /*01a0*/  LDC R13, c[0x0][0x248] ;  /* 0x00009200ff0d7b82 */ /* 0x000ee20000000800 */
[----:B-1----:R-:W-:Y:S01]  /*01b0*/  LEA.HI.X.SX32 R3, R17, R121, 0x1, P0 ;  /* 0x0000007911037211 */ /* 0x002fe200000f0eff */
[----:B0-----:R-:W-:Y:S01]  /*01c0*/  IMAD R11, R11, 0x181, RZ ;  /* 0x000001810b0b7824 */ /* 0x001fe200078e02ff */
[----:B------:R-:W-:Y:S01]  /*01d0*/  IADD3 R8, P0, R9, R120, RZ ;  /* 0x0000007809087210 */ /* 0x000fe20007f1e0ff */
[----:B--2---:R-:W-:-:S02]  /*01e0*/  IMAD R5, R6, 0x10c, RZ ;  /* 0x0000010c06057824 */ /* 0x004fc400078e02ff */
[----:B------:R0:W4:Y:S02]  /*01f0*/  LDG.E.U8 R19, desc[UR60][R2.64] ;  /* 0x0000003c02137981 */ /* 0x000124000c1e1100 */
[----:B------:R-:W1:Y:S01]  /*0200*/  LDC R12, c[0x0][0x248] ;  /* 0x00009200ff0c7b82 */ /* 0x000e620000000800 */
[----:B------:R-:W-:-:S07]  /*0210*/  LEA.HI.X.SX32 R9, R9, R121, 0x1, P0 ;  /* 0x0000007909097211 */ /* 0x000fce00000f0eff */
[----:B------:R-:W2:Y:S01]  /*0220*/  LDC R15, c[0x0][0x248] ;  /* 0x00009200ff0f7b82 */ /* 0x000ea20000000800 */
[----:B0-----:R-:W-:Y:S01]  /*0230*/  IADD3 R2, P0, R11, R120, RZ ;  /* 0x000000780b027210 */ /* 0x001fe20007f1e0ff */
[----:B------:R0:W4:Y:S01]  /*0240*/  LDG.E.U8 R14, desc[UR60][R8.64] ;  /* 0x0000003c080e7981 */ /* 0x000122000c1e1100 */
[----:B-----5:R-:W-:-:S05]  /*0250*/  IMAD R7, R7, 0x10d, RZ ;  /* 0x0000010d07077824 */ /* 0x020fca00078e02ff */
[----:B------:R-:W5:Y:S01]  /*0260*/  LDC R17, c[0x0][0x248] ;  /* 0x00009200ff117b82 */ /* 0x000f620000000800 */
[----:B------:R-:W-:Y:S01]  /*0270*/  LEA.HI.X.SX32 R3, R11, R121, 0x1, P0 ;  /* 0x000000790b037211 */ /* 0x000fe200000f0eff */
[----:B---3--:R-:W-:Y:S01]  /*0280*/  IMAD R11, R10, 0x184, RZ ;  /* 0x000001840a0b7824 */ /* 0x008fe200078e02ff */
[----:B------:R-:W-:Y:S01]  /*0290*/  IADD3 R4, P1, R5, R120, RZ ;  /* 0x0000007805047210 */ /* 0x000fe20007f3e0ff */
[----:B------:R-:W-:-:S04]  /*02a0*/  IMAD R13, R13, 0x182, RZ ;  /* 0x000001820d0d7824 */ /* 0x000fc800078e02ff */
[----:B------:R-:W3:Y:S01]  /*02b0*/  LDC R20, c[0x0][0x248] ;  /* 0x00009200ff147b82 */ /* 0x000ee20000000800 */
[----:B------:R-:W-:Y:S01]  /*02c0*/  LEA.HI.X.SX32 R5, R5, R121, 0x1, P1 ;  /* 0x0000007905057211 */ /* 0x000fe200008f0eff */
[----:B------:R-:W4:Y:S01]  /*02d0*/  LDG.E.U8 R21, desc[UR60][R2.64] ;  /* 0x0000003c02157981 */ /* 0x000f22000c1e1100 */
[----:B0-----:R-:W-:-:S05]  /*02e0*/  IADD3 R8, P0, R11, R120, RZ ;  /* 0x000000780b087210 */ /* 0x001fca0007f1e0ff */
[----:B------:R-:W0:Y:S01]  /*02f0*/  LDC R22, c[0x0][0x248] ;  /* 0x00009200ff167b82 */ /* 0x000e220000000800 */
[----:B------:R1:W4:Y:S01]  /*0300*/  LDG.E.U8 R63, desc[UR60][R4.64] ;  /* 0x0000003c043f7981 */ /* 0x000322000c1e1100 */
[----:B------:R-:W-:Y:S01]  /*0310*/  LEA.HI.X.SX32 R9, R11, R121, 0x1, P0 ;  /* 0x000000790b097211 */ /* 0x000fe200000f0eff */
[----:B-1----:R-:W-:Y:S01]  /*0320*/  IMAD R11, R12, 0x185, RZ ;  /* 0x000001850c0b7824 */ /* 0x002fe200078e02ff */
[----:B------:R-:W-:-:S04]  /*0330*/  IADD3 R6, P2, R7, R120, RZ ;  /* 0x0000007807067210 */ /* 0x000fc80007f5e0ff */
[----:B------:R-:W1:Y:S01]  /*0340*/  LDC R24, c[0x0][0x248] ;  /* 0x00009200ff187b82 */ /* 0x000e620000000800 */
[-C--:B------:R-:W-:Y:S01]  /*0350*/  IADD3 R4, P1, R13, R120.reuse, RZ ;  /* 0x000000780d047210 */ /* 0x080fe20007f3e0ff */
[----:B--2---:R-:W-:Y:S01]  /*0360*/  IMAD R15, R15, 0x183, RZ ;  /* 0x000001830f0f7824 */ /* 0x004fe200078e02ff */
[-C--:B------:R-:W-:Y:S01]  /*0370*/  LEA.HI.X.SX32 R7, R7, R121.reuse, 0x1, P2 ;  /* 0x0000007907077211 */ /* 0x080fe200010f0eff */
[----:B------:R-:W2:Y:S04]  /*0380*/  LDG.E.U8 R18, desc[UR60][R8.64] ;  /* 0x0000003c08127981 */ /* 0x000ea8000c1e1100 */
[----:B------:R-:W0:Y:S01]  /*0390*/  LDC R12, c[0x0][0x248] ;  /* 0x00009200ff0c7b82 */ /* 0x000e220000000800 */
[-C--:B------:R-:W-:Y:S01]  /*03a0*/  LEA.HI.X.SX32 R5, R13, R121.reuse, 0x1, P1 ;  /* 0x000000790d057211 */ /* 0x080fe200008f0eff */
[----:B-----5:R-:W-:Y:S01]  /*03b0*/  IMAD R13, R17, 0x186, RZ ;  /* 0x00000186110d7824 */ /* 0x020fe200078e02ff */
[----:B------:R5:W2:Y:S05]  /*03c0*/  LDG.E.U8 R0, desc[UR60][R6.64] ;  /* 0x0000003c06007981 */ /* 0x000aaa000c1e1100 */
[----:B------:R-:W0:Y:S08]  /*03d0*/  LDC R29, c[0x0][0x248] ;  /* 0x00009200ff1d7b82 */ /* 0x000e300000000800 */
[----:B------:R-:W0:Y:S01]  /*03e0*/  LDC R30, c[0x0][0x248] ;  /* 0x00009200ff1e7b82 */ /* 0x000e220000000800 */
[CC--:B-----5:R-:W-:Y:S01]  /*03f0*/  IADD3 R6, P2, R15.reuse, R120.reuse, RZ ;  /* 0x000000780f067210 */ /* 0x0e0fe20007f5e0ff */
[----:B------:R-:W5:Y:S06]  /*0400*/  LDG.E.U8 R16, desc[UR60][R4.64] ;  /* 0x0000003c04107981 */ /* 0x000f6c000c1e1100 */
[----:B------:R-:W0:Y:S01]  /*0410*/  LDC R17, c[0x0][0x248] ;  /* 0x00009200ff117b82 */ /* 0x000e220000000800 */
[----:B------:R-:W-:Y:S01]  /*0420*/  LEA.HI.X.SX32 R7, R15, R121, 0x1, P2 ;  /* 0x000000790f077211 */ /* 0x000fe200010f0eff */
[----:B---3--:R-:W-:Y:S01]  /*0430*/  IMAD R15, R20, 0x187, RZ ;  /* 0x00000187140f7824 */ /* 0x008fe200078e02ff */
[----:B------:R-:W-:-:S05]  /*0440*/  IADD3 R10, P0, R11, R120, RZ ;  /* 0x000000780b0a7210 */ /* 0x000fca0007f1e0ff */
[----:B------:R-:W3:Y:S01]  /*0450*/  LDC R32, c[0x0][0x248] ;  /* 0x00009200ff207b82 */ /* 0x000ee20000000800 */
[----:B------:R0:W5:Y:S01]  /*0460*/  LDG.E.U8 R23, desc[UR60][R6.64] ;  /* 0x0000003c06177981 */ /* 0x000162000c1e1100 */
[----:B------:R-:W-:Y:S01]  /*0470*/  IADD3 R2, P1, R13, R120, RZ ;  /* 0x000000780d027210 */ /* 0x000fe20007f3e0ff */
[----:B-1----:R-:W-:Y:S01]  /*0480*/  IMAD R9, R24, 0x189, RZ ;  /* 0x0000018918097824 */ /* 0x002fe200078e02ff */
[----:B------:R-:W-:-:S04]  /*0490*/  LEA.HI.X.SX32 R11, R11, R121, 0x1, P0 ;  /* 0x000000790b0b7211 */ /* 0x000fc800000f0eff */
[----:B------:R-:W1:Y:S01]  /*04a0*/  LDC R31, c[0x0][0x248] ;  /* 0x00009200ff1f7b82 */ /* 0x000e620000000800 */
[----:B0-----:R-:W-:Y:S01]  /*04b0*/  IMAD R7, R22, 0x188, RZ ;  /* 0x0000018816077824 */ /* 0x001fe200078e02ff */
[-C--:B------:R-:W-:Y:S01]  /*04c0*/  LEA.HI.X.SX32 R3, R13, R121.reuse, 0x1, P1 ;  /* 0x000000790d037211 */ /* 0x080fe200008f0eff */
[----:B------:R-:W-:Y:S01]  /*04d0*/  IMAD R13, R12, 0x18a, RZ ;  /* 0x0000018a0c0d7824 */ /* 0x000fe200078e02ff */
[-C--:B------:R-:W-:Y:S01]  /*04e0*/  IADD3 R4, P0, R15, R120.reuse, RZ ;  /* 0x000000780f047210 */ /* 0x080fe20007f1e0ff */
[----:B------:R0:W5:Y:S01]  /*04f0*/  LDG.E.U8 R25, desc[UR60][R10.64] ;  /* 0x0000003c0a197981 */ /* 0x000162000c1e1100 */
[----:B------:R-:W-:Y:S02]  /*0500*/  IADD3 R6, P1, R7, R120, RZ ;  /* 0x0000007807067210 */ /* 0x000fe40007f3e0ff */
[----:B------:R-:W3:Y:S01]  /*0510*/  LDC R26, c[0x0][0x248] ;  /* 0x00009200ff1a7b82 */ /* 0x000ee20000000800 */
[-C--:B------:R-:W-:Y:S01]  /*0520*/  LEA.HI.X.SX32 R5, R15, R121.reuse, 0x1, P0 ;  /* 0x000000790f057211 */ /* 0x080fe200000f0eff */
[----:B------:R0:W5:Y:S01]  /*0530*/  LDG.E.U8 R20, desc[UR60][R2.64] ;  /* 0x0000003c02147981 */ /* 0x000162000c1e1100 */
[----:B------:R-:W-:Y:S01]  /*0540*/  LEA.HI.X.SX32 R7, R7, R121, 0x1, P1 ;  /* 0x0000007907077211 */ /* 0x000fe200008f0eff */
[----:B------:R-:W-:-:S04]  /*0550*/  IMAD R15, R29, 0x18c, RZ ;  /* 0x0000018c1d0f7824 */ /* 0x000fc800078e02ff */
[----:B------:R-:W3:Y:S01]  /*0560*/  LDC R28, c[0x0][0x248] ;  /* 0x00009200ff1c7b82 */ /* 0x000ee20000000800 */
[-C--:B------:R-:W-:Y:S01]  /*0570*/  IADD3 R8, P0, R9, R120.reuse, RZ ;  /* 0x0000007809087210 */ /* 0x080fe20007f1e0ff */
[----:B0-----:R-:W-:Y:S01]  /*0580*/  IMAD R11, R17, 0x18b, RZ ;  /* 0x0000018b110b7824 */ /* 0x001fe200078e02ff */
[----:B------:R0:W5:Y:S01]  /*0590*/  LDG.E.U8 R27, desc[UR60][R4.64] ;  /* 0x0000003c041b7981 */ /* 0x000162000c1e1100 */
[-C--:B------:R-:W-:Y:S02]  /*05a0*/  IADD3 R2, P1, R13, R120.reuse, RZ ;  /* 0x000000780d027210 */ /* 0x080fe40007f3e0ff */
[-C--:B------:R-:W-:Y:S01]  /*05b0*/  LEA.HI.X.SX32 R9, R9, R121.reuse, 0x1, P0 ;  /* 0x0000007909097211 */ /* 0x080fe200000f0eff */
[----:B------:R1:W5:Y:S01]  /*05c0*/  LDG.E.U8 R22, desc[UR60][R6.64] ;  /* 0x0000003c06167981 */ /* 0x000362000c1e1100 */
[----:B------:R-:W-:Y:S01]  /*05d0*/  LEA.HI.X.SX32 R3, R13, R121, 0x1, P1 ;  /* 0x000000790d037211 */ /* 0x000fe200008f0eff */
[----:B------:R-:W-:Y:S01]  /*05e0*/  IMAD R13, R30, 0x18d, RZ ;  /* 0x0000018d1e0d7824 */ /* 0x000fe200078e02ff */
[----:B------:R-:W3:Y:S01]  /*05f0*/  LDC R128, c[0x0][0x248] ;  /* 0x00009200ff807b82 */ /* 0x000ee20000000800 */
[----:B------:R-:W5:Y:S01]  /*0600*/  LDG.E.U8 R29, desc[UR60][R8.64] ;  /* 0x0000003c081d7981 */ /* 0x000f62000c1e1100 */
[----:B0-----:R-:W-:Y:S01]  /*0610*/  IADD3 R4, P0, R11, R120, RZ ;  /* 0x000000780b047210 */ /* 0x001fe20007f1e0ff */
[----:B-1----:R-:W-:-:S02]  /*0620*/  IMAD R17, R31, 0x18e, RZ ;  /* 0x0000018e1f117824 */ /* 0x002fc400078e02ff */
[----:B------:R0:W5:Y:S01]  /*0630*/  LDG.E.U8 R24, desc[UR60][R2.64] ;  /* 0x0000003c02187981 */ /* 0x000162000c1e1100 */
[-C--:B------:R-:W-:Y:S02]  /*0640*/  IADD3 R6, P1, R15, R120.reuse, RZ ;  /* 0x000000780f067210 */ /* 0x080fe40007f3e0ff */
[----:B------:R-:W1:Y:S01]  /*0650*/  LDC R78, c[0x0][0x248] ;  /* 0x00009200ff4e7b82 */ /* 0x000e620000000800 */
[-C--:B------:R-:W-:Y:S02]  /*0660*/  LEA.HI.X.SX32 R5, R11, R121.reuse, 0x1, P0 ;  /* 0x000000790b057211 */ /* 0x080fe400000f0eff */
[-C--:B------:R-:W-:Y:S01]  /*0670*/  LEA.HI.X.SX32 R7, R15, R121.reuse, 0x1, P1 ;  /* 0x000000790f077211 */ /* 0x080fe200008f0eff */
[----:B---3--:R-:W-:Y:S01]  /*0680*/  IMAD R15, R32, 0x18f, RZ ;  /* 0x0000018f200f7824 */ /* 0x008fe200078e02ff */
[CC--:B------:R-:W-:Y:S01]  /*0690*/  IADD3 R10, P0, R13.reuse, R120.reuse, RZ ;  /* 0x000000780d0a7210 */ /* 0x0c0fe20007f1e0ff */
[----:B------:R3:W5:Y:S01]  /*06a0*/  LDG.E.U8 R31, desc[UR60][R4.64] ;  /* 0x0000003c041f7981 */ /* 0x000762000c1e1100 */
[----:B------:R-:W-:Y:S01]  /*06b0*/  MOV R216, 0x400 ;  /* 0x0000040000d87802 */ /* 0x000fe20000000f00 */
[----:B------:R-:W1:Y:S01]  /*06c0*/  LDC R79, c[0x0][0x248] ;  /* 0x00009200ff4f7b82 */ /* 0x000e620000000800 */
[----:B------:R-:W-:Y:S01]  /*06d0*/  LEA.HI.X.SX32 R11, R13, R121, 0x1, P0 ;  /* 0x000000790d0b7211 */ /* 0x000fe200000f0eff */
[----:B0-----:R-:W-:Y:S01]  /*06e0*/  IMAD R3, R26, 0x10e, RZ ;  /* 0x0000010e1a037824 */ /* 0x001fe200078e02ff */
[-C--:B------:R-:W-:Y:S01]  /*06f0*/  IADD3 R8, P0, R15, R120.reuse, RZ ;  /* 0x000000780f087210 */ /* 0x080fe20007f1e0ff */
[----:B------:R-:W5:Y:S01]  /*0700*/  LDG.E.U8 R6, desc[UR60][R6.64] ;  /* 0x0000003c06067981 */ /* 0x000f62000c1e1100 */
[----:B------:R-:W-:-:S02]  /*0710*/  IADD3 R12, P1, R17, R120, RZ ;  /* 0x00000078110c7210 */ /* 0x000fc40007f3e0ff */
[-C--:B------:R-:W-:Y:S01]  /*0720*/  LEA.HI.X.SX32 R9, R15, R121.reuse, 0x1, P0 ;  /* 0x000000790f097211 */ /* 0x080fe200000f0eff */
[----:B------:R-:W-:Y:S01]  /*0730*/  IMAD R15, R28, 0x10f, RZ ;  /* 0x0000010f1c0f7824 */ /* 0x000fe200078e02ff */
[-C--:B------:R-:W-:Y:S01]  /*0740*/  LEA.HI.X.SX32 R13, R17, R121.reuse, 0x1, P1 ;  /* 0x00000079110d7211 */ /* 0x080fe200008f0eff */
[----:B------:R-:W5:Y:S01]  /*0750*/  LDG.E.U8 R11, desc[UR60][R10.64] ;  /* 0x0000003c0a0b7981 */ /* 0x000f62000c1e1100 */
[-C--:B------:R-:W-:Y:S01]  /*0760*/  IADD3 R2, P0, R3, R120.reuse, RZ ;  /* 0x0000007803027210 */ /* 0x080fe20007f1e0ff */
[----:B------:R-:W0:Y:S01]  /*0770*/  LDC R106, c[0x0][0x248] ;  /* 0x00009200ff6a7b82 */ /* 0x000e220000000800 */
[----:B---3--:R-:W-:Y:S01]  /*0780*/  IADD3 R4, P1, R15, R120, RZ ;  /* 0x000000780f047210 */ /* 0x008fe20007f3e0ff */
[----:B------:R-:W3:Y:S01]  /*0790*/  LDG.E.U8 R12, desc[UR60][R12.64] ;  /* 0x0000003c0c0c7981 */ /* 0x000ee2000c1e1100 */
[-C--:B------:R-:W-:Y:S02]  /*07a0*/  LEA.HI.X.SX32 R3, R3, R121.reuse, 0x1, P0 ;  /* 0x0000007903037211 */ /* 0x080fe400000f0eff */
[----:B------:R-:W-:Y:S01]  /*07b0*/  LEA.HI.X.SX32 R5, R15, R121, 0x1, P1 ;  /* 0x000000790f057211 */ /* 0x000fe200008f0eff */
[----:B------:R-:W3:Y:S02]  /*07c0*/  LDG.E.U8 R9, desc[UR60][R8.64] ;  /* 0x0000003c08097981 */ /* 0x000ee4000c1e1100 */
[----:B------:R-:W0:Y:S02]  /*07d0*/  LDC R132, c[0x0][0x248] ;  /* 0x00009200ff847b82 */ /* 0x000e240000000800 */
[----:B------:R1:W3:Y:S04]  /*07e0*/  LDG.E.U8 R2, desc[UR60][R2.64] ;  /* 0x0000003c02027981 */ /* 0x0002e8000c1e1100 */
[----:B------:R1:W3:Y:S02]  /*07f0*/  LDG.E.U8 R7, desc[UR60][R4.64] ;  /* 0x0000003c04077981 */ /* 0x0002e4000c1e1100 */
[----:B------:R-:W0:Y:S01]  /*0800*/  LDC R145, c[0x0][0x248] ;  /* 0x00009200ff917b82 */ /* 0x000e220000000800 */
[----:B------:R-:W0:Y:S01]  /*0810*/  S2R R15, SR_CgaCtaId ;  /* 0x00000000000f7919 */ /* 0x000e220000008800 */
[----:B------:R-:W-:-:S02]  /*0820*/  LOP3.LUT R236, R33, 0x7f, RZ, 0xc0, !PT ;  /* 0x0000007f21ec7812 */ /* 0x000fc400078ec0ff */
[----:B-1----:R-:W-:Y:S01]  /*0830*/  LOP3.LUT R3, R33, 0x7, RZ, 0xc0, !PT ;  /* 0x0000000721037812 */ /* 0x002fe200078ec0ff */
[----:B------:R-:W-:-:S03]  /*0840*/  IMAD R5, R128, 0x3, RZ ;  /* 0x0000000380057824 */ /* 0x000fc600078e02ff */
[----:B------:R-:W1:Y:S01]  /*0850*/  LDC R144, c[0x0][0x248] ;  /* 0x00009200ff907b82 */ /* 0x000e620000000800 */
[----:B------:R-:W-:-:S07]  /*0860*/  IMAD R13, R128, 0x7, RZ ;  /* 0x00000007800d7824 */ /* 0x000fce00078e02ff */
[----:B------:R-:W1:Y:S08]  /*0870*/  LDC R146, c[0x0][0x248] ;  /* 0x00009200ff927b82 */ /* 0x000e700000000800 */
[----:B------:R-:W1:Y:S08]  /*0880*/  LDC R149, c[0x0][0x248] ;  /* 0x00009200ff957b82 */ /* 0x000e700000000800 */
[----:B------:R-:W1:Y:S01]  /*0890*/  LDC R147, c[0x0][0x248] ;  /* 0x00009200ff937b82 */ /* 0x000e620000000800 */
[----:B0-----:R-:W-:Y:S01]  /*08a0*/  LEA R216, R15, R216, 0x18 ;  /* 0x000000d80fd87211 */ /* 0x001fe200078ec0ff */
[----:B------:R-:W-:-:S06]  /*08b0*/  IMAD.SHL.U32 R15, R128, 0x8, RZ ;  /* 0x00000008800f7824 */ /* 0x000fcc00078e00ff */
[----:B------:R-:W0:Y:S08]  /*08c0*/  LDC R148, c[0x0][0x248] ;  /* 0x00009200ff947b82 */ /* 0x000e300000000800 */
        /* <DEDUP_REMOVED lines=11> */
[----:B------:R-:W0:Y:S01]  /*0980*/  LDC R162, c[0x0][0x248] ;  /* 0x00009200ffa27b82 */ /* 0x000e220000000800 */
[----:B----4-:R-:W-:-:S07]  /*0990*/  PRMT R86, R86, 0x3340, R19 ;  /* 0x0000334056567816 */ /* 0x010fce0000000013 */
[----:B------:R-:W4:Y:S08]  /*09a0*/  LDC R161, c[0x0][0x248] ;  /* 0x00009200ffa17b82 */ /* 0x000f300000000800 */
[----:B------:R-:W4:Y:S08]  /*09b0*/  LDC R163, c[0x0][0x248] ;  /* 0x00009200ffa37b82 */ /* 0x000f300000000800 */
[----:B------:R-:W4:Y:S01]  /*09c0*/  LDC R165, c[0x0][0x248] ;  /* 0x00009200ffa57b82 */ /* 0x000f220000000800 */
[----:B------:R-:W-:-:S07]  /*09d0*/  PRMT R14, R14, 0x3340, R21 ;  /* 0x000033400e0e7816 */ /* 0x000fce0000000015 */
[----:B------:R-:W4:Y:S08]  /*09e0*/  LDC R167, c[0x0][0x248] ;  /* 0x00009200ffa77b82 */ /* 0x000f300000000800 */
[----:B------:R-:W4:Y:S08]  /*09f0*/  LDC R164, c[0x0][0x248] ;  /* 0x00009200ffa47b82 */ /* 0x000f300000000800 */
[----:B------:R-:W4:Y:S01]  /*0a00*/  LDC R166, c[0x0][0x248] ;  /* 0x00009200ffa67b82 */ /* 0x000f220000000800 */
[----:B--2---:R-:W-:Y:S01]  /*0a10*/  PRMT R63, R63, 0x3340, R0 ;  /* 0x000033403f3f7816 */ /* 0x004fe20000000000 */
[----:B------:R-:W-:-:S06]  /*0a20*/  IMAD R0, R236, 0x8, R3 ;  /* 0x00000008ec007824 */ /* 0x000fcc00078e0203 */
[----:B------:R-:W2:Y:S01]  /*0a30*/  LDC R168, c[0x0][0x248] ;  /* 0x00009200ffa87b82 */ /* 0x000ea20000000800 */
[----:B------:R-:W-:Y:S02]  /*0a40*/  IMAD.SHL.U32 R3, R128, 0x2, RZ ;  /* 0x0000000280037824 */ /* 0x000fe400078e00ff */
[----:B------:R-:W-:-:S03]  /*0a50*/  IMAD.SHL.U32 R0, R0, 0x10, RZ ;  /* 0x0000001000007824 */ /* 0x000fc600078e00ff */
[C---:B------:R-:W-:Y:S01]  /*0a60*/  IADD3 R124, P0, R3.reuse, R120, RZ ;  /* 0x00000078037c7210 */ /* 0x040fe20007f1e0ff */
[----:B------:R-:W-:Y:S01]  /*0a70*/  IMAD.IADD R135, R0, 0x1, R216 ;  /* 0x0000000100877824 */ /* 0x000fe200078e02d8 */
[----:B------:R-:W2:Y:S02]  /*0a80*/  LDC R169, c[0x0][0x248] ;  /* 0x00009200ffa97b82 */ /* 0x000ea40000000800 */
[----:B------:R-:W-:-:S05]  /*0a90*/  LEA.HI.X.SX32 R125, R3, R121, 0x1, P0 ;  /* 0x00000079037d7211 */ /* 0x000fca00000f0eff */
[----:B------:R-:W4:Y:S01]  /*0aa0*/  LDG.E.U8 R124, desc[UR60][R124.64] ;  /* 0x0000003c7c7c7981 */ /* 0x000f22000c1e1100 */
[----:B------:R-:W2:Y:S08]  /*0ab0*/  LDC R170, c[0x0][0x248] ;  /* 0x00009200ffaa7b82 */ /* 0x000eb00000000800 */
[----:B------:R-:W2:Y:S01]  /*0ac0*/  LDC R171, c[0x0][0x248] ;  /* 0x00009200ffab7b82 */ /* 0x000ea20000000800 */
[----:B-----5:R-:W-:-:S04]  /*0ad0*/  PRMT R23, R16, 0x3340, R23 ;  /* 0x0000334010177816 */ /* 0x020fc80000000017 */
[----:B------:R-:W-:-:S03]  /*0ae0*/  PRMT R16, R14, 0x5410, R23 ;  /* 0x000054100e107816 */ /* 0x000fc60000000017 */
[----:B------:R-:W5:Y:S08]  /*0af0*/  LDC R172, c[0x0][0x248] ;  /* 0x00009200ffac7b82 */ /* 0x000f700000000800 */
[----:B------:R-:W5:Y:S01]  /*0b00*/  LDC R173, c[0x0][0x248] ;  /* 0x00009200ffad7b82 */ /* 0x000f620000000800 */
[----:B------:R-:W-:-:S07]  /*0b10*/  PRMT R18, R18, 0x3340, R25 ;  /* 0x0000334012127816 */ /* 0x000fce0000000019 */
[----:B------:R-:W5:Y:S01]  /*0b20*/  LDC R174, c[0x0][0x248] ;  /* 0x00009200ffae7b82 */ /* 0x000f620000000800 */
[----:B------:R-:W-:-:S07]  /*0b30*/  PRMT R27, R20, 0x3340, R27 ;  /* 0x00003340141b7816 */ /* 0x000fce000000001b */
[----:B------:R-:W5:Y:S01]  /*0b40*/  LDC R176, c[0x0][0x248] ;  /* 0x00009200ffb07b82 */ /* 0x000f620000000800 */
[----:B------:R-:W-:Y:S02]  /*0b50*/  PRMT R17, R18, 0x5410, R27 ;  /* 0x0000541012117816 */ /* 0x000fe4000000001b */
[----:B------:R-:W-:-:S05]  /*0b60*/  PRMT R22, R22, 0x3340, R29 ;  /* 0x0000334016167816 */ /* 0x000fca000000001d */
[----:B------:R-:W5:Y:S08]  /*0b70*/  LDC R175, c[0x0][0x248] ;  /* 0x00009200ffaf7b82 */ /* 0x000f700000000800 */
[----:B------:R-:W5:Y:S01]  /*0b80*/  LDC R177, c[0x0][0x248] ;  /* 0x00009200ffb17b82 */ /* 0x000f620000000800 */
[----:B------:R-:W-:-:S07]  /*0b90*/  PRMT R31, R24, 0x3340, R31 ;  /* 0x00003340181f7816 */ /* 0x000fce000000001f */
[----:B------:R-:W5:Y:S01]  /*0ba0*/  LDC R178, c[0x0][0x248] ;  /* 0x00009200ffb27b82 */ /* 0x000f620000000800 */
[----:B------:R-:W-:-:S07]  /*0bb0*/  PRMT R6, R6, 0x3340, R11 ;  /* 0x0000334006067816 */ /* 0x000fce000000000b */
[----:B------:R-:W5:Y:S01]  /*0bc0*/  LDC R179, c[0x0][0x248] ;  /* 0x00009200ffb37b82 */ /* 0x000f620000000800 */
[----:B---3--:R-:W-:-:S07]  /*0bd0*/  PRMT R9, R12, 0x3340, R9 ;  /* 0x000033400c097816 */ /* 0x008fce0000000009 */
[----:B------:R-:W3:Y:S01]  /*0be0*/  LDC R181, c[0x0][0x248] ;  /* 0x00009200ffb57b82 */ /* 0x000ee20000000800 */
[----:B------:R-:W-:Y:S01]  /*0bf0*/  PRMT R19, R6, 0x5410, R9 ;  /* 0x0000541006137816 */ /* 0x000fe20000000009 */
[----:B------:R-:W-:Y:S01]  /*0c00*/  IMAD R9, R128, 0x5, RZ ;  /* 0x0000000580097824 */ /* 0x000fe200078e02ff */
[----:B------:R-:W-:Y:S01]  /*0c10*/  PRMT R130, R2, 0x3340, R7 ;  /* 0x0000334002827816 */ /* 0x000fe20000000007 */
[C---:B------:R-:W-:Y:S01]  /*0c20*/  IMAD.SHL.U32 R7, R128.reuse, 0x4, RZ ;  /* 0x0000000480077824 */ /* 0x040fe200078e00ff */
[-C--:B------:R-:W-:Y:S01]  /*0c30*/  IADD3 R2, P1, R5, R120.reuse, RZ ;  /* 0x0000007805027210 */ /* 0x080fe20007f3e0ff */
[----:B------:R-:W-:Y:S01]  /*0c40*/  IMAD R11, R128, 0x6, RZ ;  /* 0x00000006800b7824 */ /* 0x000fe200078e02ff */
[----:B------:R-:W-:Y:S01]  /*0c50*/  PRMT R18, R22, 0x5410, R31 ;  /* 0x0000541016127816 */ /* 0x000fe2000000001f */
[----:B------:R-:W3:Y:S01]  /*0c60*/  LDC R180, c[0x0][0x248] ;  /* 0x00009200ffb47b82 */ /* 0x000ee20000000800 */
[----:B------:R-:W-:Y:S02]  /*0c70*/  IADD3 R4, P0, R7, R120, RZ ;  /* 0x0000007807047210 */ /* 0x000fe40007f1e0ff */
[----:B------:R-:W-:-:S02]  /*0c80*/  LEA.HI.X.SX32 R3, R5, R121, 0x1, P1 ;  /* 0x0000007905037211 */ /* 0x000fc400008f0eff */
[-C--:B------:R-:W-:Y:S01]  /*0c90*/  IADD3 R6, P1, R9, R120.reuse, RZ ;  /* 0x0000007809067210 */ /* 0x080fe20007f3e0ff */
[----:B------:R1:W-:Y:S01]  /*0ca0*/  STS.128 [R135+0xc000], R16 ;  /* 0x00c0001087007388 */ /* 0x0003e20000000c00 */
[-C--:B------:R-:W-:Y:S02]  /*0cb0*/  LEA.HI.X.SX32 R5, R7, R121.reuse, 0x1, P0 ;  /* 0x0000007907057211 */ /* 0x080fe400000f0eff */
[-C--:B------:R-:W-:Y:S01]  /*0cc0*/  IADD3 R8, P0, R11, R120.reuse, RZ ;  /* 0x000000780b087210 */ /* 0x080fe20007f1e0ff */
[----:B------:R0:W4:Y:S01]  /*0cd0*/  LDG.E.U8 R90, desc[UR60][R2.64] ;  /* 0x0000003c025a7981 */ /* 0x000122000c1e1100 */
[-C--:B------:R-:W-:Y:S02]  /*0ce0*/  LEA.HI.X.SX32 R7, R9, R121.reuse, 0x1, P1 ;  /* 0x0000007909077211 */ /* 0x080fe400008f0eff */
[----:B------:R-:W-:Y:S01]  /*0cf0*/  IADD3 R10, P1, R13, R120, RZ ;  /* 0x000000780d0a7210 */ /* 0x000fe20007f3e0ff */
[----:B------:R2:W5:Y:S01]  /*0d00*/  LDG.E.U8 R91, desc[UR60][R4.64] ;  /* 0x0000003c045b7981 */ /* 0x000562000c1e1100 */
[----:B------:R-:W-:-:S02]  /*0d10*/  LEA.HI.X.SX32 R9, R11, R121, 0x1, P0 ;  /* 0x000000790b097211 */ /* 0x000fc400000f0eff */
[-C--:B------:R-:W-:Y:S01]  /*0d20*/  LEA.HI.X.SX32 R11, R13, R121.reuse, 0x1, P1 ;  /* 0x000000790d0b7211 */ /* 0x080fe200008f0eff */
[----:B------:R2:W5:Y:S01]  /*0d30*/  LDG.E.U8 R123, desc[UR60][R6.64] ;  /* 0x0000003c067b7981 */ /* 0x000562000c1e1100 */
[C---:B-1----:R-:W-:Y:S01]  /*0d40*/  IMAD R17, R128.reuse, 0x9, RZ ;  /* 0x0000000980117824 */ /* 0x042fe200078e02ff */
[-C--:B------:R-:W-:Y:S01]  /*0d50*/  IADD3 R12, P0, R15, R120.reuse, RZ ;  /* 0x000000780f0c7210 */ /* 0x080fe20007f1e0ff */
[C---:B------:R-:W-:Y:S01]  /*0d60*/  IMAD R19, R128.reuse, 0xa, RZ ;  /* 0x0000000a80137824 */ /* 0x040fe200078e02ff */
[----:B------:R1:W3:Y:S02]  /*0d70*/  LDG.E.U8 R125, desc[UR60][R8.64] ;  /* 0x0000003c087d7981 */ /* 0x0002e4000c1e1100 */
[-C--:B0-----:R-:W-:Y:S02]  /*0d80*/  IADD3 R2, P1, R17, R120.reuse, RZ ;  /* 0x0000007811027210 */ /* 0x081fe40007f3e0ff */
[-C--:B------:R-:W-:Y:S01]  /*0d90*/  LEA.HI.X.SX32 R13, R15, R121.reuse, 0x1, P0 ;  /* 0x000000790f0d7211 */ /* 0x080fe200000f0eff */
[C---:B------:R-:W-:Y:S01]  /*0da0*/  IMAD R15, R128.reuse, 0xb, RZ ;  /* 0x0000000b800f7824 */ /* 0x040fe200078e02ff */
[----:B------:R-:W-:Y:S01]  /*0db0*/  LEA.HI.X.SX32 R3, R17, R121, 0x1, P1 ;  /* 0x0000007911037211 */ /* 0x000fe200008f0eff */
[----:B------:R-:W-:Y:S01]  /*0dc0*/  IMAD R17, R128, 0xc, RZ ;  /* 0x0000000c80117824 */ /* 0x000fe200078e02ff */
[-C--:B--2---:R-:W-:Y:S01]  /*0dd0*/  IADD3 R4, P0, R19, R120.reuse, RZ ;  /* 0x0000007813047210 */ /* 0x084fe20007f1e0ff */
[----:B------:R0:W3:Y:S01]  /*0de0*/  LDG.E.U8 R127, desc[UR60][R10.64] ;  /* 0x0000003c0a7f7981 */ /* 0x0000e2000c1e1100 */
[----:B------:R-:W-:-:S02]  /*0df0*/  IADD3 R6, P1, R15, R120, RZ ;  /* 0x000000780f067210 */ /* 0x000fc40007f3e0ff */
[-C--:B------:R-:W-:Y:S01]  /*0e00*/  LEA.HI.X.SX32 R5, R19, R121.reuse, 0x1, P0 ;  /* 0x0000007913057211 */ /* 0x080fe200000f0eff */
[C---:B------:R-:W-:Y:S01]  /*0e10*/  IMAD R19, R128.reuse, 0xd, RZ ;  /* 0x0000000d80137824 */ /* 0x040fe200078e02ff */
[-C--:B-1----:R-:W-:Y:S01]  /*0e20*/  IADD3 R8, P0, R17, R120.reuse, RZ ;  /* 0x0000007811087210 */ /* 0x082fe20007f1e0ff */
[----:B------:R1:W2:Y:S01]  /*0e30*/  LDG.E.U8 R122, desc[UR60][R12.64] ;  /* 0x0000003c0c7a7981 */ /* 0x0002a2000c1e1100 */
[-C--:B------:R-:W-:Y:S01]  /*0e40*/  LEA.HI.X.SX32 R7, R15, R121.reuse, 0x1, P1 ;  /* 0x000000790f077211 */ /* 0x080fe200008f0eff */
[C---:B------:R-:W-:Y:S01]  /*0e50*/  IMAD R15, R128.reuse, 0xe, RZ ;  /* 0x0000000e800f7824 */ /* 0x040fe200078e02ff */
[-C--:B------:R-:W-:Y:S01]  /*0e60*/  LEA.HI.X.SX32 R9, R17, R121.reuse, 0x1, P0 ;  /* 0x0000007911097211 */ /* 0x080fe200000f0eff */
[C---:B------:R-:W-:Y:S01]  /*0e70*/  IMAD R17, R128.reuse, 0xf, RZ ;  /* 0x0000000f80117824 */ /* 0x040fe200078e02ff */
[CC--:B0-----:R-:W-:Y:S01]  /*0e80*/  IADD3 R10, P1, R19.reuse, R120.reuse, RZ ;  /* 0x00000078130a7210 */ /* 0x0c1fe20007f3e0ff */
[----:B------:R0:W2:Y:S03]  /*0e90*/  LDG.E.U8 R129, desc[UR60][R2.64] ;  /* 0x0000003c02817981 */ /* 0x0000a6000c1e1100 */
[----:B------:R-:W-:Y:S01]  /*0ea0*/  LEA.HI.X.SX32 R11, R19, R121, 0x1, P1 ;  /* 0x00000079130b7211 */ /* 0x000fe200008f0eff */
[----:B------:R-:W-:Y:S01]  /*0eb0*/  IMAD.SHL.U32 R19, R128, 0x80, RZ ;  /* 0x0000008080137824 */ /* 0x000fe200078e00ff */
[-C--:B-1----:R-:W-:Y:S01]  /*0ec0*/  IADD3 R12, P0, R15, R120.reuse, RZ ;  /* 0x000000780f0c7210 */ /* 0x082fe20007f1e0ff */
[----:B------:R1:W4:Y:S01]  /*0ed0*/  LDG.E.U8 R93, desc[UR60][R4.64] ;  /* 0x0000003c045d7981 */ /* 0x000322000c1e1100 */
[----:B0-----:R-:W-:-:S03]  /*0ee0*/  IADD3 R2, P1, R17, R120, RZ ;  /* 0x0000007811027210 */ /* 0x001fc60007f3e0ff */
[----:B------:R0:W4:Y:S01]  /*0ef0*/  LDG.E.U8 R89, desc[UR60][R6.64] ;  /* 0x0000003c06597981 */ /* 0x000122000c1e1100 */
[-C--:B------:R-:W-:Y:S01]  /*0f00*/  LEA.HI.X.SX32 R13, R15, R121.reuse, 0x1, P0 ;  /* 0x000000790f0d7211 */ /* 0x080fe200000f0eff */
[C---:B------:R-:W-:Y:S01]  /*0f10*/  IMAD R15, R128.reuse, 0x81, RZ ;  /* 0x00000081800f7824 */ /* 0x040fe200078e02ff */
[-C--:B------:R-:W-:Y:S01]  /*0f20*/  LEA.HI.X.SX32 R3, R17, R121.reuse, 0x1, P1 ;  /* 0x0000007911037211 */ /* 0x080fe200008f0eff */
[C---:B------:R-:W-:Y:S01]  /*0f30*/  IMAD R17, R128.reuse, 0x82, RZ ;  /* 0x0000008280117824 */ /* 0x040fe200078e02ff */
[CC--:B-1----:R-:W-:Y:S01]  /*0f40*/  IADD3 R4, P0, R19.reuse, R120.reuse, RZ ;  /* 0x0000007813047210 */ /* 0x0c2fe20007f1e0ff */
[----:B------:R1:W2:Y:S03]  /*0f50*/  LDG.E.U8 R126, desc[UR60][R8.64] ;  /* 0x0000003c087e7981 */ /* 0x0002a6000c1e1100 */
[----:B------:R-:W-:Y:S01]  /*0f60*/  LEA.HI.X.SX32 R5, R19, R121, 0x1, P0 ;  /* 0x0000007913057211 */ /* 0x000fe200000f0eff */
[----:B------:R-:W-:Y:S01]  /*0f70*/  IMAD R19, R128, 0x83, RZ ;  /* 0x0000008380137824 */ /* 0x000fe200078e02ff */
[-C--:B0-----:R-:W-:Y:S01]  /*0f80*/  IADD3 R6, P1, R15, R120.reuse, RZ ;  /* 0x000000780f067210 */ /* 0x081fe20007f3e0ff */
[----:B------:R0:W2:Y:S01]  /*0f90*/  LDG.E.U8 R92, desc[UR60][R10.64] ;  /* 0x0000003c0a5c7981 */ /* 0x0000a2000c1e1100 */
[----:B-1----:R-:W-:-:S03]  /*0fa0*/  IADD3 R8, P0, R17, R120, RZ ;  /* 0x0000007811087210 */ /* 0x002fc60007f1e0ff */
[----:B------:R1:W5:Y:S01]  /*0fb0*/  LDG.E.U8 R88, desc[UR60][R12.64] ;  /* 0x0000003c0c587981 */ /* 0x000362000c1e1100 */
[-C--:B------:R-:W-:Y:S01]  /*0fc0*/  LEA.HI.X.SX32 R7, R15, R121.reuse, 0x1, P1 ;  /* 0x000000790f077211 */ /* 0x080fe200008f0eff */
[C---:B------:R-:W-:Y:S01]  /*0fd0*/  IMAD R15, R128.reuse, 0x84, RZ ;  /* 0x00000084800f7824 */ /* 0x040fe200078e02ff */
[-C--:B------:R-:W-:Y:S01]  /*0fe0*/  LEA.HI.X.SX32 R9, R17, R121.reuse, 0x1, P0 ;  /* 0x0000007911097211 */ /* 0x080fe200000f0eff */
[C---:B------:R-:W-:Y:S01]  /*0ff0*/  IMAD R17, R128.reuse, 0x85, RZ ;  /* 0x0000008580117824 */ /* 0x040fe200078e02ff */
[CC--:B0-----:R-:W-:Y:S01]  /*1000*/  IADD3 R10, P1, R19.reuse, R120.reuse, RZ ;  /* 0x00000078130a7210 */ /* 0x0c1fe20007f3e0ff */
[----:B------:R0:W5:Y:S03]  /*1010*/  LDG.E.U8 R87, desc[UR60][R2.64] ;  /* 0x0000003c02577981 */ /* 0x000166000c1e1100 */
[----:B------:R-:W-:Y:S01]  /*1020*/  LEA.HI.X.SX32 R11, R19, R121, 0x1, P1 ;  /* 0x00000079130b7211 */ /* 0x000fe200008f0eff */
[----:B------:R-:W-:Y:S01]  /*1030*/  IMAD R19, R128, 0x86, RZ ;  /* 0x0000008680137824 */ /* 0x000fe200078e02ff */
[-C--:B-1----:R-:W-:Y:S01]  /*1040*/  IADD3 R12, P0, R15, R120.reuse, RZ ;  /* 0x000000780f0c7210 */ /* 0x082fe20007f1e0ff */
[----:B------:R1:W2:Y:S01]  /*1050*/  LDG.E.U8 R85, desc[UR60][R4.64] ;  /* 0x0000003c04557981 */ /* 0x0002a2000c1e1100 */
[----:B0-----:R-:W-:-:S03]  /*1060*/  IADD3 R2, P1, R17, R120, RZ ;  /* 0x0000007811027210 */ /* 0x001fc60007f3e0ff */
[----:B------:R0:W2:Y:S01]  /*1070*/  LDG.E.U8 R84, desc[UR60][R6.64] ;  /* 0x0000003c06547981 */ /* 0x0000a2000c1e1100 */
[-C--:B------:R-:W-:Y:S01]  /*1080*/  LEA.HI.X.SX32 R13, R15, R121.reuse, 0x1, P0 ;  /* 0x000000790f0d7211 */ /* 0x080fe200000f0eff */
[C---:B------:R-:W-:Y:S01]  /*1090*/  IMAD R15, R128.reuse, 0x87, RZ ;  /* 0x00000087800f7824 */ /* 0x040fe200078e02ff */
[-C--:B------:R-:W-:Y:S01]  /*10a0*/  LEA.HI.X.SX32 R3, R17, R121.reuse, 0x1, P1 ;  /* 0x0000007911037211 */ /* 0x080fe200008f0eff */
[----:B------:R-:W-:Y:S01]  /*10b0*/  IMAD R17, R128, 0x88, RZ ;  /* 0x0000008880117824 */ /* 0x000fe200078e02ff */
[CC--:B-1----:R-:W-:Y:S01]  /*10c0*/  IADD3 R4, P0, R19.reuse, R120.reuse, RZ ;  /* 0x0000007813047210 */ /* 0x0c2fe20007f1e0ff */
[----:B------:R1:W2:Y:S03]  /*10d0*/  LDG.E.U8 R119, desc[UR60][R8.64] ;  /* 0x0000003c08777981 */ /* 0x0002a6000c1e1100 */
[----:B------:R-:W-:Y:S01]  /*10e0*/  LEA.HI.X.SX32 R5, R19, R121, 0x1, P0 ;  /* 0x0000007913057211 */ /* 0x000fe200000f0eff */
[----:B------:R1:W2:Y:S01]  /*10f0*/  LDG.E.U8 R83, desc[UR60][R10.64] ;  /* 0x0000003c0a537981 */ /* 0x0002a2000c1e1100 */
[----:B0-----:R-:W-:-:S02]  /*1100*/  IADD3 R6, P1, R15, R120, RZ ;  /* 0x000000780f067210 */ /* 0x001fc40007f3e0ff */
[----:B------:R-:W-:Y:S01]  /*1110*/  IADD3 R48, P0, R17, R120, RZ ;  /* 0x0000007811307210 */ /* 0x000fe20007f1e0ff */
[----:B------:R0:W2:Y:S01]  /*1120*/  LDG.E.U8 R118, desc[UR60][R12.64] ;  /* 0x0000003c0c767981 */ /* 0x0000a2000c1e1100 */
[----:B-1----:R-:W-:-:S03]  /*1130*/  IMAD R9, R128, 0x89, RZ ;  /* 0x0000008980097824 */ /* 0x002fc600078e02ff */
[----:B------:R1:W2:Y:S01]  /*1140*/  LDG.E.U8 R82, desc[UR60][R2.64] ;  /* 0x0000003c02527981 */ /* 0x0002a2000c1e1100 */
[C---:B------:R-:W-:Y:S01]  /*1150*/  IMAD R11, R128.reuse, 0x8a, RZ ;  /* 0x0000008a800b7824 */ /* 0x040fe200078e02ff */
[-C--:B------:R-:W-:Y:S01]  /*1160*/  LEA.HI.X.SX32 R7, R15, R121.reuse, 0x1, P1 ;  /* 0x000000790f077211 */ /* 0x080fe200008f0eff */
[C---:B------:R-:W-:Y:S01]  /*1170*/  IMAD R15, R128.reuse, 0x8c, RZ ;  /* 0x0000008c800f7824 */ /* 0x040fe200078e02ff */
[-C--:B------:R-:W-:Y:S01]  /*1180*/  LEA.HI.X.SX32 R49, R17, R121.reuse, 0x1, P0 ;  /* 0x0000007911317211 */ /* 0x080fe200000f0eff */
[C---:B0-----:R-:W-:Y:S01]  /*1190*/  IMAD R13, R128.reuse, 0x8b, RZ ;  /* 0x0000008b800d7824 */ /* 0x041fe200078e02ff */
[-C--:B------:R-:W-:Y:S01]  /*11a0*/  IADD3 R8, P1, R9, R120.reuse, RZ ;  /* 0x0000007809087210 */ /* 0x080fe20007f3e0ff */
[----:B------:R0:W2:Y:S01]  /*11b0*/  LDG.E.U8 R80, desc[UR60][R4.64] ;  /* 0x0000003c04507981 */ /* 0x0000a2000c1e1100 */
[-C--:B------:R-:W-:Y:S02]  /*11c0*/  IADD3 R58, P0, R11, R120.reuse, RZ ;  /* 0x000000780b3a7210 */ /* 0x080fe40007f1e0ff */
[-C--:B------:R-:W-:Y:S01]  /*11d0*/  LEA.HI.X.SX32 R9, R9, R121.reuse, 0x1, P1 ;  /* 0x0000007909097211 */ /* 0x080fe200008f0eff */
[----:B------:R0:W2:Y:S01]  /*11e0*/  LDG.E.U8 R81, desc[UR60][R6.64] ;  /* 0x0000003c06517981 */ /* 0x0000a2000c1e1100 */
[----:B------:R-:W-:Y:S01]  /*11f0*/  LEA.HI.X.SX32 R59, R11, R121, 0x1, P0 ;  /* 0x000000790b3b7211 */ /* 0x000fe200000f0eff */
[----:B------:R-:W-:Y:S01]  /*1200*/  IMAD R11, R128, 0x8d, RZ ;  /* 0x0000008d800b7824 */ /* 0x000fe200078e02ff */
[-C--:B-1----:R-:W-:Y:S01]  /*1210*/  IADD3 R2, P1, R13, R120.reuse, RZ ;  /* 0x000000780d027210 */ /* 0x082fe20007f3e0ff */
[----:B------:R1:W2:Y:S01]  /*1220*/  LDG.E.U8 R117, desc[UR60][R8.64] ;  /* 0x0000003c08757981 */ /* 0x0002a2000c1e1100 */
[----:B0-----:R-:W-:-:S02]  /*1230*/  IADD3 R4, P0, R15, R120, RZ ;  /* 0x000000780f047210 */ /* 0x001fc40007f1e0ff */
[-C--:B------:R-:W-:Y:S01]  /*1240*/  LEA.HI.X.SX32 R3, R13, R121.reuse, 0x1, P1 ;  /* 0x000000790d037211 */ /* 0x080fe200008f0eff */
[C---:B------:R-:W-:Y:S01]  /*1250*/  IMAD R13, R128.reuse, 0x8e, RZ ;  /* 0x0000008e800d7824 */ /* 0x040fe200078e02ff */
[-C--:B------:R-:W-:Y:S01]  /*1260*/  LEA.HI.X.SX32 R5, R15, R121.reuse, 0x1, P0 ;  /* 0x000000790f057211 */ /* 0x080fe200000f0eff */
[C---:B------:R-:W-:Y:S01]  /*1270*/  IMAD R15, R128.reuse, 0x8f, RZ ;  /* 0x0000008f800f7824 */ /* 0x040fe200078e02ff */
[-C--:B------:R-:W-:Y:S01]  /*1280*/  IADD3 R6, P1, R11, R120.reuse, RZ ;  /* 0x000000780b067210 */ /* 0x080fe20007f3e0ff */
[C---:B------:R-:W-:Y:S01]  /*1290*/  IMAD.SHL.U32 R17, R128.reuse, 0x100, RZ ;  /* 0x0000010080117824 */ /* 0x040fe200078e00ff */
[-C--:B------:R-:W-:Y:S01]  /*12a0*/  IADD3 R10, P0, R13, R120.reuse, RZ ;  /* 0x000000780d0a7210 */ /* 0x080fe20007f1e0ff */
[----:B------:R-:W-:Y:S01]  /*12b0*/  IMAD R19, R128, 0x101, RZ ;  /* 0x0000010180137824 */ /* 0x000fe200078e02ff */
[----:B------:R-:W-:Y:S01]  /*12c0*/  LEA.HI.X.SX32 R7, R11, R121, 0x1, P1 ;  /* 0x000000790b077211 */ /* 0x000fe200008f0eff */
[----:B------:R0:W2:Y:S01]  /*12d0*/  LDG.E.U8 R47, desc[UR60][R2.64] ;  /* 0x0000003c022f7981 */ /* 0x0000a2000c1e1100 */
[----:B-1----:R-:W-:-:S02]  /*12e0*/  IADD3 R8, P1, R15, R120, RZ ;  /* 0x000000780f087210 */ /* 0x002fc40007f3e0ff */
[-C--:B------:R-:W-:Y:S01]  /*12f0*/  LEA.HI.X.SX32 R11, R13, R121.reuse, 0x1, P0 ;  /* 0x000000790d0b7211 */ /* 0x080fe200000f0eff */
[----:B------:R1:W2:Y:S01]  /*1300*/  LDG.E.U8 R46, desc[UR60][R4.64] ;  /* 0x0000003c042e7981 */ /* 0x0002a2000c1e1100 */
[-C--:B------:R-:W-:Y:S01]  /*1310*/  LEA.HI.X.SX32 R9, R15, R121.reuse, 0x1, P1 ;  /* 0x000000790f097211 */ /* 0x080fe200008f0eff */
[C---:B------:R-:W-:Y:S01]  /*1320*/  IMAD R15, R128.reuse, 0x102, RZ ;  /* 0x00000102800f7824 */ /* 0x040fe200078e02ff */
[-C--:B------:R-:W-:Y:S01]  /*1330*/  IADD3 R12, P0, R17, R120.reuse, RZ ;  /* 0x00000078110c7210 */ /* 0x080fe20007f1e0ff */
[----:B------:R1:W2:Y:S01]  /*1340*/  LDG.E.U8 R116, desc[UR60][R6.64] ;  /* 0x0000003c06747981 */ /* 0x0002a2000c1e1100 */
[-C--:B0-----:R-:W-:Y:S02]  /*1350*/  IADD3 R2, P1, R19, R120.reuse, RZ ;  /* 0x0000007813027210 */ /* 0x081fe40007f3e0ff */
[----:B------:R-:W-:Y:S01]  /*1360*/  LEA.HI.X.SX32 R13, R17, R121, 0x1, P0 ;  /* 0x00000079110d7211 */ /* 0x000fe200000f0eff */
[----:B------:R-:W2:Y:S01]  /*1370*/  LDG.E.U8 R58, desc[UR60][R58.64] ;  /* 0x0000003c3a3a7981 */ /* 0x000ea2000c1e1100 */
[----:B-1----:R-:W-:Y:S01]  /*1380*/  IMAD R5, R128, 0x103, RZ ;  /* 0x0000010380057824 */ /* 0x002fe200078e02ff */
[----:B------:R-:W-:-:S02]  /*1390*/  IADD3 R60, P0, R15, R120, RZ ;  /* 0x000000780f3c7210 */ /* 0x000fc40007f1e0ff */
[----:B------:R-:W2:Y:S01]  /*13a0*/  LDG.E.U8 R45, desc[UR60][R8.64] ;  /* 0x0000003c082d7981 */ /* 0x000ea2000c1e1100 */
[C---:B------:R-:W-:Y:S01]  /*13b0*/  IMAD R7, R128.reuse, 0x104, RZ ;  /* 0x0000010480077824 */ /* 0x040fe200078e02ff */
[-C--:B------:R-:W-:Y:S02]  /*13c0*/  LEA.HI.X.SX32 R3, R19, R121.reuse, 0x1, P1 ;  /* 0x0000007913037211 */ /* 0x080fe400008f0eff */
[-C--:B------:R-:W-:Y:S01]  /*13d0*/  IADD3 R4, P1, R5, R120.reuse, RZ ;  /* 0x0000007805047210 */ /* 0x080fe20007f3e0ff */
[----:B------:R0:W2:Y:S01]  /*13e0*/  LDG.E.U8 R115, desc[UR60][R12.64] ;  /* 0x0000003c0c737981 */ /* 0x0000a2000c1e1100 */
[----:B------:R-:W-:Y:S01]  /*13f0*/  LEA.HI.X.SX32 R61, R15, R121, 0x1, P0 ;  /* 0x000000790f3d7211 */ /* 0x000fe200000f0eff */
[----:B------:R-:W-:Y:S02]  /*1400*/  IMAD R15, R128, 0x106, RZ ;  /* 0x00000106800f7824 */ /* 0x000fe400078e02ff */
[----:B------:R1:W2:Y:S01]  /*1410*/  LDG.E.U8 R59, desc[UR60][R10.64] ;  /* 0x0000003c0a3b7981 */ /* 0x0002a2000c1e1100 */
[----:B------:R-:W-:-:S02]  /*1420*/  IADD3 R6, P0, R7, R120, RZ ;  /* 0x0000007807067210 */ /* 0x000fc40007f1e0ff */
[-C--:B------:R-:W-:Y:S01]  /*1430*/  LEA.HI.X.SX32 R5, R5, R121.reuse, 0x1, P1 ;  /* 0x0000007905057211 */ /* 0x080fe200008f0eff */
[----:B------:R1:W2:Y:S01]  /*1440*/  LDG.E.U8 R44, desc[UR60][R2.64] ;  /* 0x0000003c022c7981 */ /* 0x0002a2000c1e1100 */
[----:B------:R-:W-:Y:S01]  /*1450*/  LEA.HI.X.SX32 R7, R7, R121, 0x1, P0 ;  /* 0x0000007907077211 */ /* 0x000fe200000f0eff */
[C---:B0-----:R-:W-:Y:S02]  /*1460*/  IMAD R13, R128.reuse, 0x107, RZ ;  /* 0x00000107800d7824 */ /* 0x041fe400078e02ff */
[C---:B------:R-:W-:Y:S01]  /*1470*/  IMAD R19, R128.reuse, 0x109, RZ ;  /* 0x0000010980137824 */ /* 0x040fe200078e02ff */
[----:B------:R0:W2:Y:S01]  /*1480*/  LDG.E.U8 R43, desc[UR60][R4.64] ;  /* 0x0000003c042b7981 */ /* 0x0000a2000c1e1100 */
[C---:B-1----:R-:W-:Y:S01]  /*1490*/  IMAD R11, R128.reuse, 0x105, RZ ;  /* 0x00000105800b7824 */ /* 0x042fe200078e02ff */
[-C--:B------:R-:W-:Y:S02]  /*14a0*/  IADD3 R10, P0, R15, R120.reuse, RZ ;  /* 0x000000780f0a7210 */ /* 0x080fe40007f1e0ff */
[----:B------:R1:W2:Y:S01]  /*14b0*/  LDG.E.U8 R114, desc[UR60][R6.64] ;  /* 0x0000003c06727981 */ /* 0x0002a2000c1e1100 */
[----:B------:R-:W-:Y:S01]  /*14c0*/  IMAD R3, R128, 0x10a, RZ ;  /* 0x0000010a80037824 */ /* 0x000fe200078e02ff */
[----:B------:R-:W-:-:S02]  /*14d0*/  IADD3 R8, P1, R11, R120, RZ ;  /* 0x000000780b087210 */ /* 0x000fc40007f3e0ff */
[----:B------:R-:W2:Y:S02]  /*14e0*/  LDG.E.U8 R60, desc[UR60][R60.64] ;  /* 0x0000003c3c3c7981 */ /* 0x000ea4000c1e1100 */
[-C--:B------:R-:W-:Y:S02]  /*14f0*/  LEA.HI.X.SX32 R9, R11, R121.reuse, 0x1, P1 ;  /* 0x000000790b097211 */ /* 0x080fe400008f0eff */
[-C--:B------:R-:W-:Y:S01]  /*1500*/  LEA.HI.X.SX32 R11, R15, R121.reuse, 0x1, P0 ;  /* 0x000000790f0b7211 */ /* 0x080fe200000f0eff */
[C---:B------:R-:W-:Y:S01]  /*1510*/  IMAD R15, R128.reuse, 0x108, RZ ;  /* 0x00000108800f7824 */ /* 0x040fe200078e02ff */
[-C--:B------:R-:W-:Y:S01]  /*1520*/  IADD3 R16, P2, R3, R120.reuse, RZ ;  /* 0x0000007803107210 */ /* 0x080fe20007f5e0ff */
[C---:B0-----:R-:W-:Y:S01]  /*1530*/  IMAD R5, R128.reuse, 0x11, RZ ;  /* 0x0000001180057824 */ /* 0x041fe200078e02ff */
[-C--:B------:R-:W-:Y:S01]  /*1540*/  IADD3 R12, P1, R13, R120.reuse, RZ ;  /* 0x000000780d0c7210 */ /* 0x080fe20007f3e0ff */
[C---:B-1----:R-:W-:Y:S01]  /*1550*/  IMAD R7, R128.reuse, 0x12, RZ ;  /* 0x0000001280077824 */ /* 0x042fe200078e02ff */
[-C--:B------:R-:W-:Y:S01]  /*1560*/  LEA.HI.X.SX32 R17, R3, R121.reuse, 0x1, P2 ;  /* 0x0000007903117211 */ /* 0x080fe200010f0eff */
[----:B------:R-:W-:Y:S01]  /*1570*/  IMAD.SHL.U32 R3, R128, 0x10, RZ ;  /* 0x0000001080037824 */ /* 0x000fe200078e00ff */
[----:B------:R-:W-:Y:S01]  /*1580*/  IADD3 R14, P0, R15, R120, RZ ;  /* 0x000000780f0e7210 */ /* 0x000fe20007f1e0ff */
[----:B------:R0:W2:Y:S01]  /*1590*/  LDG.E.U8 R42, desc[UR60][R8.64] ;  /* 0x0000003c082a7981 */ /* 0x0000a2000c1e1100 */
[----:B------:R-:W-:-:S02]  /*15a0*/  LEA.HI.X.SX32 R13, R13, R121, 0x1, P1 ;  /* 0x000000790d0d7211 */ /* 0x000fc400008f0eff */
[-C--:B------:R-:W-:Y:S01]  /*15b0*/  IADD3 R36, P1, R19, R120.reuse, RZ ;  /* 0x0000007813247210 */ /* 0x080fe20007f3e0ff */
[----:B------:R1:W2:Y:S01]  /*15c0*/  LDG.E.U8 R61, desc[UR60][R10.64] ;  /* 0x0000003c0a3d7981 */ /* 0x0002a2000c1e1100 */
[-C--:B------:R-:W-:Y:S02]  /*15d0*/  LEA.HI.X.SX32 R15, R15, R121.reuse, 0x1, P0 ;  /* 0x000000790f0f7211 */ /* 0x080fe400000f0eff */
[-C--:B------:R-:W-:Y:S01]  /*15e0*/  IADD3 R104, P0, R3, R120.reuse, RZ ;  /* 0x0000007803687210 */ /* 0x080fe20007f1e0ff */
[----:B------:R1:W2:Y:S01]  /*15f0*/  LDG.E.U8 R62, desc[UR60][R16.64] ;  /* 0x0000003c103e7981 */ /* 0x0002a2000c1e1100 */
[-C--:B------:R-:W-:Y:S01]  /*1600*/  LEA.HI.X.SX32 R37, R19, R121.reuse, 0x1, P1 ;  /* 0x0000007913257211 */ /* 0x080fe200008f0eff */
[----:B0-----:R-:W-:Y:S01]  /*1610*/  IMAD R9, R128, 0x13, RZ ;  /* 0x0000001380097824 */ /* 0x001fe200078e02ff */
[----:B------:R-:W-:Y:S01]  /*1620*/  IADD3 R2, P1, R5, R120, RZ ;  /* 0x0000007805027210 */ /* 0x000fe20007f3e0ff */
[----:B------:R0:W2:Y:S01]  /*1630*/  LDG.E.U8 R113, desc[UR60][R14.64] ;  /* 0x0000003c0e717981 */ /* 0x0000a2000c1e1100 */
[----:B------:R-:W-:-:S02]  /*1640*/  LEA.HI.X.SX32 R105, R3, R121, 0x1, P0 ;  /* 0x0000007903697211 */ /* 0x000fc400000f0eff */
[-C--:B------:R-:W-:Y:S01]  /*1650*/  IADD3 R4, P0, R7, R120.reuse, RZ ;  /* 0x0000007807047210 */ /* 0x080fe20007f1e0ff */
[C---:B-1----:R-:W-:Y:S01]  /*1660*/  IMAD R11, R128.reuse, 0x14, RZ ;  /* 0x00000014800b7824 */ /* 0x042fe200078e02ff */
[-C--:B------:R-:W-:Y:S01]  /*1670*/  LEA.HI.X.SX32 R3, R5, R121.reuse, 0x1, P1 ;  /* 0x0000007905037211 */ /* 0x080fe200008f0eff */
[C---:B------:R-:W-:Y:S01]  /*1680*/  IMAD R17, R128.reuse, 0x17, RZ ;  /* 0x0000001780117824 */ /* 0x040fe200078e02ff */
[-C--:B------:R-:W-:Y:S01]  /*1690*/  LEA.HI.X.SX32 R5, R7, R121.reuse, 0x1, P0 ;  /* 0x0000007907057211 */ /* 0x080fe200000f0eff */
[C---:B------:R-:W-:Y:S01]  /*16a0*/  IMAD R7, R128.reuse, 0x15, RZ ;  /* 0x0000001580077824 */ /* 0x040fe200078e02ff */
[-C--:B------:R-:W-:Y:S01]  /*16b0*/  IADD3 R72, P1, R9, R120.reuse, RZ ;  /* 0x0000007809487210 */ /* 0x080fe20007f3e0ff */
[----:B0-----:R-:W-:Y:S01]  /*16c0*/  IMAD R15, R128, 0x16, RZ ;  /* 0x00000016800f7824 */ /* 0x001fe200078e02ff */
[----:B------:R-:W-:Y:S01]  /*16d0*/  IADD3 R8, P0, R11, R120, RZ ;  /* 0x000000780b087210 */ /* 0x000fe20007f1e0ff */
[----:B------:R-:W2:Y:S01]  /*16e0*/  LDG.E.U8 R41, desc[UR60][R12.64] ;  /* 0x0000003c0c297981 */ /* 0x000ea2000c1e1100 */
[----:B------:R-:W-:-:S02]  /*16f0*/  LEA.HI.X.SX32 R73, R9, R121, 0x1, P1 ;  /* 0x0000007909497211 */ /* 0x000fc400008f0eff */
[-C--:B------:R-:W-:Y:S01]  /*1700*/  IADD3 R10, P1, R7, R120.reuse, RZ ;  /* 0x00000078070a7210 */ /* 0x080fe20007f3e0ff */
[C---:B------:R-:W-:Y:S01]  /*1710*/  IMAD R19, R128.reuse, 0x18, RZ ;  /* 0x0000001880137824 */ /* 0x040fe200078e02ff */
[-C--:B------:R-:W-:Y:S01]  /*1720*/  LEA.HI.X.SX32 R9, R11, R121.reuse, 0x1, P0 ;  /* 0x000000790b097211 */ /* 0x080fe200000f0eff */
[C---:B------:R-:W-:Y:S01]  /*1730*/  IMAD R21, R128.reuse, 0x1a, RZ ;  /* 0x0000001a80157824 */ /* 0x040fe200078e02ff */
[----:B------:R-:W-:Y:S01]  /*1740*/  IADD3 R14, P0, R15, R120, RZ ;  /* 0x000000780f0e7210 */ /* 0x000fe20007f1e0ff */
[----:B------:R-:W-:Y:S01]  /*1750*/  IMAD R23, R128, 0x1b, RZ ;  /* 0x0000001b80177824 */ /* 0x000fe200078e02ff */
[-C--:B------:R-:W-:Y:S01]  /*1760*/  LEA.HI.X.SX32 R11, R7, R121.reuse, 0x1, P1 ;  /* 0x00000079070b7211 */ /* 0x080fe200008f0eff */
[----:B------:R0:W2:Y:S04]  /*1770*/  LDG.E.U8 R13, desc[UR60][R2.64] ;  /* 0x0000003c020d7981 */ /* 0x0000a8000c1e1100 */
[----:B------:R1:W2:Y:S01]  /*1780*/  LDG.E.U8 R12, desc[UR60][R4.64] ;  /* 0x0000003c040c7981 */ /* 0x0002a2000c1e1100 */
[----:B------:R-:W-:-:S03]  /*1790*/  LEA.HI.X.SX32 R15, R15, R121, 0x1, P0 ;  /* 0x000000790f0f7211 */ /* 0x000fc600000f0eff */
[----:B------:R-:W2:Y:S01]  /*17a0*/  LDG.E.U8 R103, desc[UR60][R8.64] ;  /* 0x0000003c08677981 */ /* 0x000ea2000c1e1100 */
[----:B0-----:R-:W-:-:S03]  /*17b0*/  IADD3 R2, P1, R17, R120, RZ ;  /* 0x0000007811027210 */ /* 0x001fc60007f3e0ff */
[----:B------:R0:W2:Y:S01]  /*17c0*/  LDG.E.U8 R7, desc[UR60][R10.64] ;  /* 0x0000003c0a077981 */ /* 0x0000a2000c1e1100 */
[C---:B-1----:R-:W-:Y:S01]  /*17d0*/  IMAD R5, R128.reuse, 0x19, RZ ;  /* 0x0000001980057824 */ /* 0x042fe200078e02ff */
[-C--:B------:R-:W-:Y:S02]  /*17e0*/  IADD3 R16, P0, R19, R120.reuse, RZ ;  /* 0x0000007813107210 */ /* 0x080fe40007f1e0ff */
[----:B------:R1:W2:Y:S01]  /*17f0*/  LDG.E.U8 R6, desc[UR60][R14.64] ;  /* 0x0000003c0e067981 */ /* 0x0002a2000c1e1100 */
[-C--:B------:R-:W-:Y:S02]  /*1800*/  LEA.HI.X.SX32 R3, R17, R121.reuse, 0x1, P1 ;  /* 0x0000007911037211 */ /* 0x080fe400008f0eff */
[-C--:B------:R-:W-:Y:S01]  /*1810*/  IADD3 R18, P1, R5, R120.reuse, RZ ;  /* 0x0000007805127210 */ /* 0x080fe20007f3e0ff */
[C---:B------:R-:W-:Y:S01]  /*1820*/  IMAD R25, R128.reuse, 0x90, RZ ;  /* 0x0000009080197824 */ /* 0x040fe200078e02ff */
[-C--:B------:R-:W-:Y:S01]  /*1830*/  LEA.HI.X.SX32 R17, R19, R121.reuse, 0x1, P0 ;  /* 0x0000007913117211 */ /* 0x080fe200000f0eff */
[C---:B0-----:R-:W-:Y:S01]  /*1840*/  IMAD R11, R128.reuse, 0x1c, RZ ;  /* 0x0000001c800b7824 */ /* 0x041fe200078e02ff */
[-C--:B------:R-:W-:Y:S01]  /*1850*/  IADD3 R8, P0, R21, R120.reuse, RZ ;  /* 0x0000007815087210 */ /* 0x080fe20007f1e0ff */
[----:B------:R-:W2:Y:S01]  /*1860*/  LDG.E.U8 R72, desc[UR60][R72.64] ;  /* 0x0000003c48487981 */ /* 0x000ea2000c1e1100 */
[-C--:B------:R-:W-:Y:S01]  /*1870*/  LEA.HI.X.SX32 R19, R5, R121.reuse, 0x1, P1 ;  /* 0x0000007905137211 */ /* 0x080fe200008f0eff */
[C---:B-1----:R-:W-:Y:S01]  /*1880*/  IMAD R15, R128.reuse, 0x1d, RZ ;  /* 0x0000001d800f7824 */ /* 0x042fe200078e02ff */
[-C--:B------:R-:W-:Y:S01]  /*1890*/  IADD3 R74, P1, R23, R120.reuse, RZ ;  /* 0x00000078174a7210 */ /* 0x080fe20007f3e0ff */
[----:B------:R0:W2:Y:S01]  /*18a0*/  LDG.E.U8 R102, desc[UR60][R16.64] ;  /* 0x0000003c10667981 */ /* 0x0000a2000c1e1100 */
[-C--:B------:R-:W-:Y:S01]  /*18b0*/  LEA.HI.X.SX32 R9, R21, R121.reuse, 0x1, P0 ;  /* 0x0000007915097211 */ /* 0x080fe200000f0eff */
[C---:B------:R-:W-:Y:S01]  /*18c0*/  IMAD R21, R128.reuse, 0x1e, RZ ;  /* 0x0000001e80157824 */ /* 0x040fe200078e02ff */
[-C--:B------:R-:W-:Y:S01]  /*18d0*/  IADD3 R10, P0, R11, R120.reuse, RZ ;  /* 0x000000780b0a7210 */ /* 0x080fe20007f1e0ff */
[----:B------:R1:W2:Y:S01]  /*18e0*/  LDG.E.U8 R5, desc[UR60][R18.64] ;  /* 0x0000003c12057981 */ /* 0x0002a2000c1e1100 */
[-C--:B------:R-:W-:Y:S01]  /*18f0*/  LEA.HI.X.SX32 R75, R23, R121.reuse, 0x1, P1 ;  /* 0x00000079174b7211 */ /* 0x080fe200008f0eff */
[----:B------:R-:W-:Y:S01]  /*1900*/  IMAD R23, R128, 0x1f, RZ ;  /* 0x0000001f80177824 */ /* 0x000fe200078e02ff */
[----:B------:R-:W-:Y:S01]  /*1910*/  IADD3 R14, P1, R15, R120, RZ ;  /* 0x000000780f0e7210 */ /* 0x000fe20007f3e0ff */
[----:B------:R1:W2:Y:S01]  /*1920*/  LDG.E.U8 R4, desc[UR60][R8.64] ;  /* 0x0000003c08047981 */ /* 0x0002a2000c1e1100 */
[----:B------:R-:W-:-:S02]  /*1930*/  LEA.HI.X.SX32 R11, R11, R121, 0x1, P0 ;  /* 0x000000790b0b7211 */ /* 0x000fc400000f0eff */
[-C--:B0-----:R-:W-:Y:S01]  /*1940*/  IADD3 R16, P0, R21, R120.reuse, RZ ;  /* 0x0000007815107210 */ /* 0x081fe20007f1e0ff */
[----:B------:R-:W2:Y:S01]  /*1950*/  LDG.E.U8 R73, desc[UR60][R2.64] ;  /* 0x0000003c02497981 */ /* 0x000ea2000c1e1100 */
[-C--:B------:R-:W-:Y:S02]  /*1960*/  LEA.HI.X.SX32 R15, R15, R121.reuse, 0x1, P1 ;  /* 0x000000790f0f7211 */ /* 0x080fe400008f0eff */
[-C--:B-1----:R-:W-:Y:S01]  /*1970*/  IADD3 R18, P1, R23, R120.reuse, RZ ;  /* 0x0000007817127210 */ /* 0x082fe20007f3e0ff */
[----:B------:R-:W2:Y:S01]  /*1980*/  LDG.E.U8 R74, desc[UR60][R74.64] ;  /* 0x0000003c4a4a7981 */ /* 0x000ea2000c1e1100 */
[-C--:B------:R-:W-:Y:S01]  /*1990*/  LEA.HI.X.SX32 R17, R21, R121.reuse, 0x1, P0 ;  /* 0x0000007915117211 */ /* 0x080fe200000f0eff */
[C---:B------:R-:W-:Y:S01]  /*19a0*/  IMAD R21, R128.reuse, 0x91, RZ ;  /* 0x0000009180157824 */ /* 0x040fe200078e02ff */
[-C--:B------:R-:W-:Y:S01]  /*19b0*/  IADD3 R8, P0, R25, R120.reuse, RZ ;  /* 0x0000007819087210 */ /* 0x080fe20007f1e0ff */
[----:B------:R0:W2:Y:S01]  /*19c0*/  LDG.E.U8 R101, desc[UR60][R14.64] ;  /* 0x0000003c0e657981 */ /* 0x0000a2000c1e1100 */
[-C--:B------:R-:W-:Y:S01]  /*19d0*/  LEA.HI.X.SX32 R19, R23, R121.reuse, 0x1, P1 ;  /* 0x0000007917137211 */ /* 0x080fe200008f0eff */
[C---:B------:R-:W-:Y:S01]  /*19e0*/  IMAD R23, R128.reuse, 0x92, RZ ;  /* 0x0000009280177824 */ /* 0x040fe200078e02ff */
[----:B------:R-:W-:Y:S01]  /*19f0*/  LEA.HI.X.SX32 R9, R25, R121, 0x1, P0 ;  /* 0x0000007919097211 */ /* 0x000fe200000f0eff */
[----:B------:R1:W2:Y:S01]  /*1a00*/  LDG.E.U8 R3, desc[UR60][R10.64] ;  /* 0x0000003c0a037981 */ /* 0x0002a2000c1e1100 */
[----:B------:R-:W-:Y:S01]  /*1a10*/  IADD3 R20, P1, R21, R120, RZ ;  /* 0x0000007815147210 */ /* 0x000fe20007f3e0ff */
[----:B------:R-:W-:-:S02]  /*1a20*/  IMAD R25, R128, 0x93, RZ ;  /* 0x0000009380197824 */ /* 0x000fc400078e02ff */
[----:B------:R1:W2:Y:S01]  /*1a30*/  LDG.E.U8 R2, desc[UR60][R16.64] ;  /* 0x0000003c10027981 */ /* 0x0002a2000c1e1100 */
[C---:B0-----:R-:W-:Y:S01]  /*1a40*/  IMAD R15, R128.reuse, 0x94, RZ ;  /* 0x00000094800f7824 */ /* 0x041fe200078e02ff */
[-C--:B------:R-:W-:Y:S02]  /*1a50*/  LEA.HI.X.SX32 R21, R21, R121.reuse, 0x1, P1 ;  /* 0x0000007915157211 */ /* 0x080fe400008f0eff */
[----:B------:R0:W2:Y:S01]  /*1a60*/  LDG.E.U8 R75, desc[UR60][R18.64] ;  /* 0x0000003c124b7981 */ /* 0x0000a2000c1e1100 */
[-C--:B-1----:R-:W-:Y:S02]  /*1a70*/  IADD3 R10, P0, R23, R120.reuse, RZ ;  /* 0x00000078170a7210 */ /* 0x082fe40007f1e0ff */
[-C--:B------:R-:W-:Y:S01]  /*1a80*/  IADD3 R52, P1, R25, R120.reuse, RZ ;  /* 0x0000007819347210 */ /* 0x080fe20007f3e0ff */
[----:B------:R1:W2:Y:S01]  /*1a90*/  LDG.E.U8 R133, desc[UR60][R8.64] ;  /* 0x0000003c08857981 */ /* 0x0002a2000c1e1100 */
[-C--:B------:R-:W-:Y:S01]  /*1aa0*/  LEA.HI.X.SX32 R11, R23, R121.reuse, 0x1, P0 ;  /* 0x00000079170b7211 */ /* 0x080fe200000f0eff */
[C---:B------:R-:W-:Y:S01]  /*1ab0*/  IMAD R17, R128.reuse, 0x95, RZ ;  /* 0x0000009580117824 */ /* 0x040fe200078e02ff */
[-C--:B------:R-:W-:Y:S01]  /*1ac0*/  IADD3 R14, P0, R15, R120.reuse, RZ ;  /* 0x000000780f0e7210 */ /* 0x080fe20007f1e0ff */
[----:B------:R1:W2:Y:S01]  /*1ad0*/  LDG.E.U8 R131, desc[UR60][R20.64] ;  /* 0x0000003c14837981 */ /* 0x0002a2000c1e1100 */
[C---:B0-----:R-:W-:Y:S01]  /*1ae0*/  IMAD R19, R128.reuse, 0x96, RZ ;  /* 0x0000009680137824 */ /* 0x041fe200078e02ff */
[-C--:B------:R-:W-:Y:S01]  /*1af0*/  LEA.HI.X.SX32 R53, R25, R121.reuse, 0x1, P1 ;  /* 0x0000007919357211 */ /* 0x080fe200008f0eff */
[----:B------:R-:W-:Y:S01]  /*1b00*/  IMAD R23, R128, 0x97, RZ ;  /* 0x0000009780177824 */ /* 0x000fe200078e02ff */
[----:B------:R-:W-:Y:S01]  /*1b10*/  IADD3 R24, P1, R17, R120, RZ ;  /* 0x0000007811187210 */ /* 0x000fe20007f3e0ff */
[----:B------:R0:W2:Y:S01]  /*1b20*/  LDG.E.U8 R100, desc[UR60][R10.64] ;  /* 0x0000003c0a647981 */ /* 0x0000a2000c1e1100 */
[----:B------:R-:W-:-:S02]  /*1b30*/  LEA.HI.X.SX32 R15, R15, R121, 0x1, P0 ;  /* 0x000000790f0f7211 */ /* 0x000fc400000f0eff */
[-C--:B-1----:R-:W-:Y:S01]  /*1b40*/  IADD3 R8, P0, R19, R120.reuse, RZ ;  /* 0x0000007813087210 */ /* 0x082fe20007f1e0ff */
[----:B------:R-:W2:Y:S01]  /*1b50*/  LDG.E.U8 R48, desc[UR60][R48.64] ;  /* 0x0000003c30307981 */ /* 0x000ea2000c1e1100 */
[C---:B------:R-:W-:Y:S01]  /*1b60*/  IMAD R21, R128.reuse, 0x98, RZ ;  /* 0x0000009880157824 */ /* 0x040fe200078e02ff */
[-C--:B------:R-:W-:Y:S02]  /*1b70*/  LEA.HI.X.SX32 R25, R17, R121.reuse, 0x1, P1 ;  /* 0x0000007911197211 */ /* 0x080fe400008f0eff */
[-C--:B------:R-:W-:Y:S01]  /*1b80*/  IADD3 R16, P1, R23, R120.reuse, RZ ;  /* 0x0000007817107210 */ /* 0x080fe20007f3e0ff */
[----:B------:R1:W2:Y:S01]  /*1b90*/  LDG.E.U8 R99, desc[UR60][R14.64] ;  /* 0x0000003c0e637981 */ /* 0x0002a2000c1e1100 */
[-C--:B------:R-:W-:Y:S01]  /*1ba0*/  LEA.HI.X.SX32 R9, R19, R121.reuse, 0x1, P0 ;  /* 0x0000007913097211 */ /* 0x080fe200000f0eff */
[C---:B------:R-:W-:Y:S01]  /*1bb0*/  IMAD R19, R128.reuse, 0x99, RZ ;  /* 0x0000009980137824 */ /* 0x040fe200078e02ff */
[-C--:B0-----:R-:W-:Y:S01]  /*1bc0*/  IADD3 R10, P0, R21, R120.reuse, RZ ;  /* 0x00000078150a7210 */ /* 0x081fe20007f1e0ff */
[----:B------:R0:W2:Y:S01]  /*1bd0*/  LDG.E.U8 R24, desc[UR60][R24.64] ;  /* 0x0000003c18187981 */ /* 0x0000a2000c1e1100 */
[-C--:B------:R-:W-:Y:S01]  /*1be0*/  LEA.HI.X.SX32 R17, R23, R121.reuse, 0x1, P1 ;  /* 0x0000007917117211 */ /* 0x080fe200008f0eff */
[C---:B------:R-:W-:Y:S01]  /*1bf0*/  IMAD R23, R128.reuse, 0x9a, RZ ;  /* 0x0000009a80177824 */ /* 0x040fe200078e02ff */
[----:B------:R-:W-:Y:S01]  /*1c00*/  LEA.HI.X.SX32 R11, R21, R121, 0x1, P0 ;  /* 0x00000079150b7211 */ /* 0x000fe200000f0eff */
[----:B------:R-:W-:Y:S01]  /*1c10*/  IMAD R21, R128, 0x9b, RZ ;  /* 0x0000009b80157824 */ /* 0x000fe200078e02ff */
[-C--:B------:R-:W-:Y:S01]  /*1c20*/  IADD3 R34, P1, R19, R120.reuse, RZ ;  /* 0x0000007813227210 */ /* 0x080fe20007f3e0ff */
[----:B------:R3:W2:Y:S01]  /*1c30*/  LDG.E.U8 R98, desc[UR60][R8.64] ;  /* 0x0000003c08627981 */ /* 0x0006a2000c1e1100 */
[----:B-1----:R-:W-:-:S02]  /*1c40*/  IADD3 R14, P0, R23, R120, RZ ;  /* 0x00000078170e7210 */ /* 0x002fc40007f1e0ff */
[-C--:B------:R-:W-:Y:S01]  /*1c50*/  LEA.HI.X.SX32 R35, R19, R121.reuse, 0x1, P1 ;  /* 0x0000007913237211 */ /* 0x080fe200008f0eff */
[C---:B0-----:R-:W-:Y:S01]  /*1c60*/  IMAD R25, R128.reuse, 0x9c, RZ ;  /* 0x0000009c80197824 */ /* 0x041fe200078e02ff */
[-C--:B------:R-:W-:Y:S01]  /*1c70*/  IADD3 R18, P1, R21, R120.reuse, RZ ;  /* 0x0000007815127210 */ /* 0x080fe20007f3e0ff */
[----:B------:R0:W2:Y:S01]  /*1c80*/  LDG.E.U8 R51, desc[UR60][R16.64] ;  /* 0x0000003c10337981 */ /* 0x0000a2000c1e1100 */
[-C--:B------:R-:W-:Y:S01]  /*1c90*/  LEA.HI.X.SX32 R15, R23, R121.reuse, 0x1, P0 ;  /* 0x00000079170f7211 */ /* 0x080fe200000f0eff */
[C---:B---3--:R-:W-:Y:S01]  /*1ca0*/  IMAD R9, R128.reuse, 0x9d, RZ ;  /* 0x0000009d80097824 */ /* 0x048fe200078e02ff */
[-C--:B------:R-:W-:Y:S01]  /*1cb0*/  IADD3 R20, P0, R25, R120.reuse, RZ ;  /* 0x0000007819147210 */ /* 0x080fe20007f1e0ff */
[----:B------:R-:W-:Y:S01]  /*1cc0*/  IMAD R23, R128, 0x9e, RZ ;  /* 0x0000009e80177824 */ /* 0x000fe200078e02ff */
[----:B------:R-:W-:Y:S01]  /*1cd0*/  LEA.HI.X.SX32 R19, R21, R121, 0x1, P1 ;  /* 0x0000007915137211 */ /* 0x000fe200008f0eff */
[----:B------:R1:W3:Y:S01]  /*1ce0*/  LDG.E.U8 R97, desc[UR60][R10.64] ;  /* 0x0000003c0a617981 */ /* 0x0002e2000c1e1100 */
[----:B0-----:R-:W-:-:S02]  /*1cf0*/  IADD3 R16, P1, R9, R120, RZ ;  /* 0x0000007809107210 */ /* 0x001fc40007f3e0ff */
[-C--:B------:R-:W-:Y:S01]  /*1d00*/  LEA.HI.X.SX32 R21, R25, R121.reuse, 0x1, P0 ;  /* 0x0000007919157211 */ /* 0x080fe200000f0eff */
[C---:B------:R-:W-:Y:S01]  /*1d10*/  IMAD R25, R128.reuse, 0x9f, RZ ;  /* 0x0000009f80197824 */ /* 0x040fe200078e02ff */
[-C--:B------:R-:W-:Y:S01]  /*1d20*/  LEA.HI.X.SX32 R17, R9, R121.reuse, 0x1, P1 ;  /* 0x0000007909117211 */ /* 0x080fe200008f0eff */
[C---:B------:R-:W-:Y:S01]  /*1d30*/  IMAD.SHL.U32 R9, R128.reuse, 0x20, RZ ;  /* 0x0000002080097824 */ /* 0x040fe200078e00ff */
[-C--:B------:R-:W-:Y:S01]  /*1d40*/  IADD3 R22, P0, R23, R120.reuse, RZ ;  /* 0x0000007817167210 */ /* 0x080fe20007f1e0ff */
[----:B------:R0:W3:Y:S01]  /*1d50*/  LDG.E.U8 R96, desc[UR60][R14.64] ;  /* 0x0000003c0e607981 */ /* 0x0000e2000c1e1100 */
[-C--:B------:R-:W-:Y:S01]  /*1d60*/  IADD3 R26, P1, R25, R120.reuse, RZ ;  /* 0x00000078191a7210 */ /* 0x080fe20007f3e0ff */
[----:B-1----:R-:W-:Y:S01]  /*1d70*/  IMAD R11, R128, 0x21, RZ ;  /* 0x00000021800b7824 */ /* 0x002fe200078e02ff */
[----:B------:R-:W-:Y:S01]  /*1d80*/  LEA.HI.X.SX32 R23, R23, R121, 0x1, P0 ;  /* 0x0000007917177211 */ /* 0x000fe200000f0eff */
[----:B------:R1:W3:Y:S01]  /*1d90*/  LDG.E.U8 R50, desc[UR60][R18.64] ;  /* 0x0000003c12327981 */ /* 0x0002e2000c1e1100 */
[----:B------:R-:W-:-:S02]  /*1da0*/  IADD3 R8, P0, R9, R120, RZ ;  /* 0x0000007809087210 */ /* 0x000fc40007f1e0ff */
[-C--:B------:R-:W-:Y:S01]  /*1db0*/  LEA.HI.X.SX32 R27, R25, R121.reuse, 0x1, P1 ;  /* 0x00000079191b7211 */ /* 0x080fe200008f0eff */
[----:B------:R-:W3:Y:S01]  /*1dc0*/  LDG.E.U8 R34, desc[UR60][R34.64] ;  /* 0x0000003c22227981 */ /* 0x000ee2000c1e1100 */
[C---:B0-----:R-:W-:Y:S01]  /*1dd0*/  IMAD R15, R128.reuse, 0x22, RZ ;  /* 0x00000022800f7824 */ /* 0x041fe200078e02ff */
[-C--:B------:R-:W-:Y:S02]  /*1de0*/  IADD3 R10, P1, R11, R120.reuse, RZ ;  /* 0x000000780b0a7210 */ /* 0x080fe40007f3e0ff */
[----:B------:R0:W3:Y:S01]  /*1df0*/  LDG.E.U8 R95, desc[UR60][R20.64] ;  /* 0x0000003c145f7981 */ /* 0x0000e2000c1e1100 */
[-C--:B------:R-:W-:Y:S02]  /*1e00*/  LEA.HI.X.SX32 R9, R9, R121.reuse, 0x1, P0 ;  /* 0x0000007909097211 */ /* 0x080fe400000f0eff */
[----:B------:R-:W-:Y:S01]  /*1e10*/  IADD3 R14, P0, R15, R120, RZ ;  /* 0x000000780f0e7210 */ /* 0x000fe20007f1e0ff */
[----:B-1----:R-:W-:Y:S01]  /*1e20*/  IMAD R19, R128, 0x23, RZ ;  /* 0x0000002380137824 */ /* 0x002fe200078e02ff */
[-C--:B------:R-:W-:Y:S01]  /*1e30*/  LEA.HI.X.SX32 R11, R11, R121.reuse, 0x1, P1 ;  /* 0x000000790b0b7211 */ /* 0x080fe200008f0eff */
[----:B------:R-:W4:Y:S01]  /*1e40*/  LDG.E.U8 R33, desc[UR60][R8.64] ;  /* 0x0000003c08217981 */ /* 0x000f22000c1e1100 */
[----:B------:R-:W-:-:S03]  /*1e50*/  LEA.HI.X.SX32 R15, R15, R121, 0x1, P0 ;  /* 0x000000790f0f7211 */ /* 0x000fc600000f0eff */
[----:B------:R-:W5:Y:S04]  /*1e60*/  LDG.E.U8 R32, desc[UR60][R10.64] ;  /* 0x0000003c0a207981 */ /* 0x000f68000c1e1100 */
[----:B------:R-:W2:Y:S01]  /*1e70*/  LDG.E.U8 R30, desc[UR60][R14.64] ;  /* 0x0000003c0e1e7981 */ /* 0x000ea2000c1e1100 */
[----:B0-----:R-:W-:-:S03]  /*1e80*/  IMAD R21, R128, 0x24, RZ ;  /* 0x0000002480157824 */ /* 0x001fc600078e02ff */
[----:B------:R0:W3:Y:S04]  /*1e90*/  LDG.E.U8 R35, desc[UR60][R16.64] ;  /* 0x0000003c10237981 */ /* 0x0000e8000c1e1100 */
[----:B------:R1:W3:Y:S01]  /*1ea0*/  LDG.E.U8 R94, desc[UR60][R22.64] ;  /* 0x0000003c165e7981 */ /* 0x0002e2000c1e1100 */
[-C--:B------:R-:W-:Y:S01]  /*1eb0*/  IADD3 R18, P0, R21, R120.reuse, RZ ;  /* 0x0000007815127210 */ /* 0x080fe20007f1e0ff */
[----:B------:R-:W-:Y:S02]  /*1ec0*/  IMAD R25, R128, 0x26, RZ ;  /* 0x0000002680197824 */ /* 0x000fe400078e02ff */
[----:B------:R1:W3:Y:S01]  /*1ed0*/  LDG.E.U8 R49, desc[UR60][R26.64] ;  /* 0x0000003c1a317981 */ /* 0x0002e2000c1e1100 */
[----:B0-----:R-:W-:-:S03]  /*1ee0*/  IADD3 R16, P1, R19, R120, RZ ;  /* 0x0000007813107210 */ /* 0x001fc60007f3e0ff */
[----:B------:R-:W3:Y:S01]  /*1ef0*/  LDG.E.U8 R36, desc[UR60][R36.64] ;  /* 0x0000003c24247981 */ /* 0x000ee2000c1e1100 */
[C---:B-1----:R-:W-:Y:S01]  /*1f00*/  IMAD R23, R128.reuse, 0x25, RZ ;  /* 0x0000002580177824 */ /* 0x042fe200078e02ff */
[-C--:B------:R-:W-:Y:S02]  /*1f10*/  LEA.HI.X.SX32 R17, R19, R121.reuse, 0x1, P1 ;  /* 0x0000007913117211 */ /* 0x080fe400008f0eff */
[----:B------:R-:W3:Y:S01]  /*1f20*/  LDG.E.U8 R52, desc[UR60][R52.64] ;  /* 0x0000003c34347981 */ /* 0x000ee2000c1e1100 */
[C---:B------:R-:W-:Y:S01]  /*1f30*/  IMAD R27, R128.reuse, 0x27, RZ ;  /* 0x00000027801b7824 */ /* 0x040fe200078e02ff */
[-C--:B------:R-:W-:Y:S02]  /*1f40*/  IADD3 R20, P1, R23, R120.reuse, RZ ;  /* 0x0000007817147210 */ /* 0x080fe40007f3e0ff */
[----:B------:R0:W3:Y:S01]  /*1f50*/  LDG.E.U8 R29, desc[UR60][R16.64] ;  /* 0x0000003c101d7981 */ /* 0x0000e2000c1e1100 */
[-C--:B------:R-:W-:Y:S02]  /*1f60*/  LEA.HI.X.SX32 R19, R21, R121.reuse, 0x1, P0 ;  /* 0x0000007915137211 */ /* 0x080fe400000f0eff */
[-C--:B------:R-:W-:Y:S01]  /*1f70*/  IADD3 R8, P0, R25, R120.reuse, RZ ;  /* 0x0000007819087210 */ /* 0x080fe20007f1e0ff */
[----:B------:R1:W3:Y:S01]  /*1f80*/  LDG.E.U8 R104, desc[UR60][R104.64] ;  /* 0x0000003c68687981 */ /* 0x0002e2000c1e1100 */
[-C--:B------:R-:W-:Y:S01]  /*1f90*/  LEA.HI.X.SX32 R21, R23, R121.reuse, 0x1, P1 ;  /* 0x0000007917157211 */ /* 0x080fe200008f0eff */
[C---:B------:R-:W-:Y:S01]  /*1fa0*/  IMAD R23, R128.reuse, 0x28, RZ ;  /* 0x0000002880177824 */ /* 0x040fe200078e02ff */
[-C--:B------:R-:W-:Y:S01]  /*1fb0*/  IADD3 R10, P1, R27, R120.reuse, RZ ;  /* 0x000000781b0a7210 */ /* 0x080fe20007f3e0ff */
[----:B------:R1:W3:Y:S01]  /*1fc0*/  LDG.E.U8 R31, desc[UR60][R18.64] ;  /* 0x0000003c121f7981 */ /* 0x0002e2000c1e1100 */
[-C--:B------:R-:W-:Y:S01]  /*1fd0*/  LEA.HI.X.SX32 R9, R25, R121.reuse, 0x1, P0 ;  /* 0x0000007919097211 */ /* 0x080fe200000f0eff */
[C---:B------:R-:W-:Y:S01]  /*1fe0*/  IMAD R25, R128.reuse, 0x29, RZ ;  /* 0x0000002980197824 */ /* 0x040fe200078e02ff */
[-C--:B------:R-:W-:Y:S01]  /*1ff0*/  LEA.HI.X.SX32 R11, R27, R121.reuse, 0x1, P1 ;  /* 0x000000791b0b7211 */ /* 0x080fe200008f0eff */
[----:B------:R-:W-:Y:S01]  /*2000*/  IMAD R27, R128, 0x2a, RZ ;  /* 0x0000002a801b7824 */ /* 0x000fe200078e02ff */
[-C--:B------:R-:W-:Y:S01]  /*2010*/  IADD3 R14, P0, R23, R120.reuse, RZ ;  /* 0x00000078170e7210 */ /* 0x080fe20007f1e0ff */
[----:B------:R2:W3:Y:S01]  /*2020*/  LDG.E.U8 R28, desc[UR60][R20.64] ;  /* 0x0000003c141c7981 */ /* 0x0004e2000c1e1100 */
[-C--:B0-----:R-:W-:Y:S01]  /*2030*/  IADD3 R16, P1, R25, R120.reuse, RZ ;  /* 0x0000007819107210 */ /* 0x081fe20007f3e0ff */
[----:B-1----:R-:W0:Y:S01]  /*2040*/  LDC R105, c[0x0][0x248] ;  /* 0x00009200ff697b82 */ /* 0x002e220000000800 */
[----:B------:R-:W-:Y:S01]  /*2050*/  LEA.HI.X.SX32 R15, R23, R121, 0x1, P0 ;  /* 0x00000079170f7211 */ /* 0x000fe200000f0eff */
[----:B------:R1:W3:Y:S01]  /*2060*/  LDG.E.U8 R26, desc[UR60][R8.64] ;  /* 0x0000003c081a7981 */ /* 0x0002e2000c1e1100 */
[----:B------:R-:W-:-:S03]  /*2070*/  IADD3 R18, P0, R27, R120, RZ ;  /* 0x000000781b127210 */ /* 0x000fc60007f1e0ff */
[----:B------:R1:W3:Y:S01]  /*2080*/  LDG.E.U8 R22, desc[UR60][R10.64] ;  /* 0x0000003c0a167981 */ /* 0x0002e2000c1e1100 */
[-C--:B------:R-:W-:Y:S02]  /*2090*/  LEA.HI.X.SX32 R17, R25, R121.reuse, 0x1, P1 ;  /* 0x0000007919117211 */ /* 0x080fe400008f0eff */
[----:B------:R-:W-:Y:S01]  /*20a0*/  LEA.HI.X.SX32 R19, R27, R121, 0x1, P0 ;  /* 0x000000791b137211 */ /* 0x000fe200000f0eff */
[----:B----4-:R4:W-:Y:S04]  /*20b0*/  STL [R1+0xe4], R33 ;  /* 0x0000e42101007387 */ /* 0x0109e80000100800 */
[----:B-----5:R5:W-:Y:S04]  /*20c0*/  STL [R1+0xe0], R32 ;  /* 0x0000e02001007387 */ /* 0x020be80000100800 */
[----:B--2---:R2:W-:Y:S04]  /*20d0*/  STL [R1+0xdc], R30 ;  /* 0x0000dc1e01007387 */ /* 0x0045e80000100800 */
[----:B----4-:R4:W4:Y:S04]  /*20e0*/  LDG.E.U8 R33, desc[UR60][R14.64] ;  /* 0x0000003c0e217981 */ /* 0x010928000c1e1100 */
[----:B-----5:R5:W5:Y:S04]  /*20f0*/  LDG.E.U8 R32, desc[UR60][R16.64] ;  /* 0x0000003c10207981 */ /* 0x020b68000c1e1100 */
[----:B--2---:R2:W2:Y:S01]  /*2100*/  LDG.E.U8 R30, desc[UR60][R18.64] ;  /* 0x0000003c121e7981 */ /* 0x0044a2000c1e1100 */
[----:B------:R-:W-:-:S02]  /*2110*/  IMAD R23, R128, 0x2b, RZ ;  /* 0x0000002b80177824 */ /* 0x000fc400078e02ff */
[C---:B------:R-:W-:Y:S02]  /*2120*/  IMAD R25, R128.reuse, 0x2c, RZ ;  /* 0x0000002c80197824 */ /* 0x040fe400078e02ff */
[C---:B------:R-:W-:Y:S01]  /*2130*/  IMAD R27, R128.reuse, 0x2d, RZ ;  /* 0x0000002d801b7824 */ /* 0x040fe200078e02ff */
[-C--:B------:R-:W-:Y:S02]  /*2140*/  IADD3 R20, P1, R23, R120.reuse, RZ ;  /* 0x0000007817147210 */ /* 0x080fe40007f3e0ff */
[-C--:B-1----:R-:W-:Y:S02]  /*2150*/  IADD3 R8, P0, R25, R120.reuse, RZ ;  /* 0x0000007819087210 */ /* 0x082fe40007f1e0ff */
[-C--:B------:R-:W-:Y:S01]  /*2160*/  LEA.HI.X.SX32 R21, R23, R121.reuse, 0x1, P1 ;  /* 0x0000007917157211 */ /* 0x080fe200008f0eff */
[C---:B------:R-:W-:Y:S01]  /*2170*/  IMAD R23, R128.reuse, 0x2e, RZ ;  /* 0x0000002e80177824 */ /* 0x040fe200078e02ff */
[-C--:B------:R-:W-:Y:S02]  /*2180*/  IADD3 R10, P1, R27, R120.reuse, RZ ;  /* 0x000000781b0a7210 */ /* 0x080fe40007f3e0ff */
[-C--:B------:R-:W-:Y:S01]  /*2190*/  LEA.HI.X.SX32 R9, R25, R121.reuse, 0x1, P0 ;  /* 0x0000007919097211 */ /* 0x080fe200000f0eff */
[C---:B------:R-:W-:Y:S01]  /*21a0*/  IMAD R25, R128.reuse, 0x2f, RZ ;  /* 0x0000002f80197824 */ /* 0x040fe200078e02ff */
[----:B---3--:R1:W-:Y:S01]  /*21b0*/  STL [R1+0xd4], R29 ;  /* 0x0000d41d01007387 */ /* 0x0083e20000100800 */
[----:B------:R-:W-:Y:S01]  /*21c0*/  LEA.HI.X.SX32 R11, R27, R121, 0x1, P1 ;  /* 0x000000791b0b7211 */ /* 0x000fe200008f0eff */
[----:B------:R-:W-:Y:S01]  /*21d0*/  IMAD R27, R128, 0xa0, RZ ;  /* 0x000000a0801b7824 */ /* 0x000fe200078e02ff */
[----:B----4-:R-:W-:-:S02]  /*21e0*/  IADD3 R14, P0, R23, R120, RZ ;  /* 0x00000078170e7210 */ /* 0x010fc40007f1e0ff */
[-C--:B-----5:R-:W-:Y:S01]  /*21f0*/  IADD3 R16, P1, R25, R120.reuse, RZ ;  /* 0x0000007819107210 */ /* 0x0a0fe20007f3e0ff */
[----:B-1----:R1:W3:Y:S01]  /*2200*/  LDG.E.U8 R29, desc[UR60][R20.64] ;  /* 0x0000003c141d7981 */ /* 0x0022e2000c1e1100 */
[-C--:B------:R-:W-:Y:S02]  /*2210*/  LEA.HI.X.SX32 R15, R23, R121.reuse, 0x1, P0 ;  /* 0x00000079170f7211 */ /* 0x080fe400000f0eff */
[----:B--2---:R-:W-:Y:S01]  /*2220*/  IADD3 R18, P0, R27, R120, RZ ;  /* 0x000000781b127210 */ /* 0x004fe20007f1e0ff */
[----:B------:R2:W-:Y:S01]  /*2230*/  STL [R1+0xc4], R31 ;  /* 0x0000c41f01007387 */ /* 0x0005e20000100800 */
[----:B------:R-:W-:-:S03]  /*2240*/  LEA.HI.X.SX32 R17, R25, R121, 0x1, P1 ;  /* 0x0000007919117211 */ /* 0x000fc600008f0eff */
[----:B------:R4:W5:Y:S01]  /*2250*/  LDG.E.U8 R20, desc[UR60][R8.64] ;  /* 0x0000003c08147981 */ /* 0x000962000c1e1100 */
[----:B-1----:R-:W-:Y:S01]  /*2260*/  IMAD R21, R128, 0xa2, RZ ;  /* 0x000000a280157824 */ /* 0x002fe200078e02ff */
[----:B------:R-:W-:Y:S02]  /*2270*/  LEA.HI.X.SX32 R19, R27, R121, 0x1, P0 ;  /* 0x000000791b137211 */ /* 0x000fe400000f0eff */
[----:B------:R1:W-:Y:S04]  /*2280*/  STL [R1+0xc0], R28 ;  /* 0x0000c01c01007387 */ /* 0x0003e80000100800 */
[----:B--2---:R2:W5:Y:S01]  /*2290*/  LDG.E.U8 R31, desc[UR60][R10.64] ;  /* 0x0000003c0a1f7981 */ /* 0x004562000c1e1100 */
[----:B----4-:R-:W-:-:S03]  /*22a0*/  IADD3 R8, P0, R21, R120, RZ ;  /* 0x0000007815087210 */ /* 0x010fc60007f1e0ff */
[----:B------:R-:W-:Y:S04]  /*22b0*/  STL [R1+0xf4], R26 ;  /* 0x0000f41a01007387 */ /* 0x000fe80000100800 */
[----:B-1----:R1:W4:Y:S04]  /*22c0*/  LDG.E.U8 R28, desc[UR60][R14.64] ;  /* 0x0000003c0e1c7981 */ /* 0x002328000c1e1100 */
[----:B------:R0:W-:Y:S01]  /*22d0*/  STL [R1+0xbc], R22 ;  /* 0x0000bc1601007387 */ /* 0x0001e20000100800 */
[----:B------:R-:W-:Y:S01]  /*22e0*/  LEA.HI.X.SX32 R9, R21, R121, 0x1, P0 ;  /* 0x0000007915097211 */ /* 0x000fe200000f0eff */
[----:B------:R-:W-:-:S02]  /*22f0*/  IMAD R23, R128, 0xa1, RZ ;  /* 0x000000a180177824 */ /* 0x000fc400078e02ff */
[----:B------:R-:W-:Y:S01]  /*2300*/  IMAD R25, R128, 0xa3, RZ ;  /* 0x000000a380197824 */ /* 0x000fe200078e02ff */
[----:B------:R-:W4:Y:S04]  /*2310*/  LDG.E.U8 R77, desc[UR60][R18.64] ;  /* 0x0000003c124d7981 */ /* 0x000f28000c1e1100 */
[----:B0-----:R0:W4:Y:S04]  /*2320*/  LDG.E.U8 R22, desc[UR60][R16.64] ;  /* 0x0000003c10167981 */ /* 0x001128000c1e1100 */
[----:B------:R-:W-:Y:S04]  /*2330*/  STL [R1+0xb4], R33 ;  /* 0x0000b42101007387 */ /* 0x000fe80000100800 */
[----:B------:R-:W-:Y:S04]  /*2340*/  STL [R1+0xb0], R32 ;  /* 0x0000b02001007387 */ /* 0x000fe80000100800 */
[----:B------:R1:W-:Y:S04]  /*2350*/  STL [R1+0xf8], R30 ;  /* 0x0000f81e01007387 */ /* 0x0003e80000100800 */
[----:B-1----:R1:W4:Y:S01]  /*2360*/  LDG.E.U8 R30, desc[UR60][R8.64] ;  /* 0x0000003c081e7981 */ /* 0x002322000c1e1100 */
[----:B------:R-:W-:-:S04]  /*2370*/  IADD3 R26, P1, R23, R120, RZ ;  /* 0x00000078171a7210 */ /* 0x000fc80007f3e0ff */
[-C--:B------:R-:W-:Y:S01]  /*2380*/  LEA.HI.X.SX32 R27, R23, R121.reuse, 0x1, P1 ;  /* 0x00000079171b7211 */ /* 0x080fe200008f0eff */
[C---:B------:R-:W-:Y:S01]  /*2390*/  IMAD R23, R128.reuse, 0xa4, RZ ;  /* 0x000000a480177824 */ /* 0x040fe200078e02ff */
[CC--:B--2---:R-:W-:Y:S01]  /*23a0*/  IADD3 R10, P1, R25.reuse, R120.reuse, RZ ;  /* 0x00000078190a7210 */ /* 0x0c4fe20007f3e0ff */
[C---:B------:R-:W-:Y:S02]  /*23b0*/  IMAD R21, R128.reuse, 0xa5, RZ ;  /* 0x000000a580157824 */ /* 0x040fe400078e02ff */
[----:B------:R-:W2:Y:S01]  /*23c0*/  LDG.E.U8 R26, desc[UR60][R26.64] ;  /* 0x0000003c1a1a7981 */ /* 0x000ea2000c1e1100 */
[-C--:B------:R-:W-:Y:S01]  /*23d0*/  LEA.HI.X.SX32 R11, R25, R121.reuse, 0x1, P1 ;  /* 0x00000079190b7211 */ /* 0x080fe200008f0eff */
[C---:B------:R-:W-:Y:S01]  /*23e0*/  IMAD R25, R128.reuse, 0xa6, RZ ;  /* 0x000000a680197824 */ /* 0x040fe200078e02ff */
[-C--:B------:R-:W-:Y:S02]  /*23f0*/  IADD3 R14, P0, R23, R120.reuse, RZ ;  /* 0x00000078170e7210 */ /* 0x080fe40007f1e0ff */
[-C--:B0-----:R-:W-:Y:S01]  /*2400*/  IADD3 R16, P1, R21, R120.reuse, RZ ;  /* 0x0000007815107210 */ /* 0x081fe20007f3e0ff */
[----:B---3--:R0:W-:Y:S01]  /*2410*/  STL [R1+0xac], R29 ;  /* 0x0000ac1d01007387 */ /* 0x0081e20000100800 */
[-C--:B------:R-:W-:Y:S01]  /*2420*/  LEA.HI.X.SX32 R15, R23, R121.reuse, 0x1, P0 ;  /* 0x00000079170f7211 */ /* 0x080fe200000f0eff */
[----:B------:R-:W-:Y:S01]  /*2430*/  IMAD R23, R128, 0xa7, RZ ;  /* 0x000000a780177824 */ /* 0x000fe200078e02ff */
[----:B------:R-:W-:Y:S01]  /*2440*/  IADD3 R18, P0, R25, R120, RZ ;  /* 0x0000007819127210 */ /* 0x000fe20007f1e0ff */
[----:B------:R-:W3:Y:S01]  /*2450*/  LDG.E.U8 R40, desc[UR60][R10.64] ;  /* 0x0000003c0a287981 */ /* 0x000ee2000c1e1100 */
[----:B------:R-:W-:-:S02]  /*2460*/  LEA.HI.X.SX32 R17, R21, R121, 0x1, P1 ;  /* 0x0000007915117211 */ /* 0x000fc400008f0eff */
[----:B------:R-:W-:Y:S01]  /*2470*/  LEA.HI.X.SX32 R19, R25, R121, 0x1, P0 ;  /* 0x0000007919137211 */ /* 0x000fe200000f0eff */
[C---:B------:R-:W-:Y:S01]  /*2480*/  IMAD R25, R128.reuse, 0xa9, RZ ;  /* 0x000000a980197824 */ /* 0x040fe200078e02ff */
[----:B------:R1:W2:Y:S01]  /*2490*/  LDG.E.U8 R76, desc[UR60][R14.64] ;  /* 0x0000003c0e4c7981 */ /* 0x0002a2000c1e1100 */
[----:B0-----:R-:W-:-:S03]  /*24a0*/  IMAD R29, R128, 0xa8, RZ ;  /* 0x000000a8801d7824 */ /* 0x001fc600078e02ff */
[----:B-----5:R0:W-:Y:S02]  /*24b0*/  STL [R1+0xa8], R20 ;  /* 0x0000a81401007387 */ /* 0x0201e40000100800 */
[-C--:B-1----:R-:W-:Y:S02]  /*24c0*/  IADD3 R8, P0, R29, R120.reuse, RZ ;  /* 0x000000781d087210 */ /* 0x082fe40007f1e0ff */
[----:B------:R1:W2:Y:S04]  /*24d0*/  LDG.E.U8 R27, desc[UR60][R16.64] ;  /* 0x0000003c101b7981 */ /* 0x0002a8000c1e1100 */
[----:B------:R5:W2:Y:S01]  /*24e0*/  LDG.E.U8 R55, desc[UR60][R18.64] ;  /* 0x0000003c12377981 */ /* 0x000aa2000c1e1100 */
[----:B0-----:R-:W-:Y:S01]  /*24f0*/  IADD3 R20, P1, R23, R120, RZ ;  /* 0x0000007817147210 */ /* 0x001fe20007f3e0ff */
[----:B------:R-:W-:-:S03]  /*2500*/  IMAD R15, R128, 0xab, RZ ;  /* 0x000000ab800f7824 */ /* 0x000fc600078e02ff */
[-C--:B------:R-:W-:Y:S01]  /*2510*/  LEA.HI.X.SX32 R21, R23, R121.reuse, 0x1, P1 ;  /* 0x0000007917157211 */ /* 0x080fe200008f0eff */
[C---:B------:R-:W-:Y:S01]  /*2520*/  IMAD R23, R128.reuse, 0xaa, RZ ;  /* 0x000000aa80177824 */ /* 0x040fe200078e02ff */
[----:B------:R-:W-:Y:S01]  /*2530*/  IADD3 R10, P1, R25, R120, RZ ;  /* 0x00000078190a7210 */ /* 0x000fe20007f3e0ff */
[----:B------:R-:W-:Y:S01]  /*2540*/  STL [R1+0xa4], R31 ;  /* 0x0000a41f01007387 */ /* 0x000fe20000100800 */
[-C--:B------:R-:W-:Y:S01]  /*2550*/  LEA.HI.X.SX32 R9, R29, R121.reuse, 0x1, P0 ;  /* 0x000000791d097211 */ /* 0x080fe200000f0eff */
[C---:B-1----:R-:W-:Y:S01]  /*2560*/  IMAD R17, R128.reuse, 0xac, RZ ;  /* 0x000000ac80117824 */ /* 0x042fe200078e02ff */
[----:B------:R-:W-:Y:S01]  /*2570*/  LEA.HI.X.SX32 R11, R25, R121, 0x1, P1 ;  /* 0x00000079190b7211 */ /* 0x000fe200008f0eff */
[----:B----4-:R0:W-:Y:S01]  /*2580*/  STL [R1+0xfc], R28 ;  /* 0x0000fc1c01007387 */ /* 0x0101e20000100800 */
[----:B------:R-:W-:-:S03]  /*2590*/  IMAD R33, R128, 0xaf, RZ ;  /* 0x000000af80217824 */ /* 0x000fc600078e02ff */
[----:B------:R1:W4:Y:S04]  /*25a0*/  LDG.E.U8 R54, desc[UR60][R8.64] ;  /* 0x0000003c08367981 */ /* 0x000328000c1e1100 */
[----:B------:R5:W-:Y:S01]  /*25b0*/  STL [R1+0xa0], R22 ;  /* 0x0000a01601007387 */ /* 0x000be20000100800 */
[C---:B0-----:R-:W-:Y:S01]  /*25c0*/  IADD3 R28, P1, R15.reuse, R120, RZ ;  /* 0x000000780f1c7210 */ /* 0x041fe20007f3e0ff */
[----:B------:R-:W-:Y:S02]  /*25d0*/  IMAD R31, R128, 0xad, RZ ;  /* 0x000000ad801f7824 */ /* 0x000fe400078e02ff */
[----:B------:R0:W4:Y:S01]  /*25e0*/  LDG.E.U8 R39, desc[UR60][R20.64] ;  /* 0x0000003c14277981 */ /* 0x000122000c1e1100 */
[----:B------:R-:W-:-:S03]  /*25f0*/  LEA.HI.X.SX32 R29, R15, R121, 0x1, P1 ;  /* 0x000000790f1d7211 */ /* 0x000fc600008f0eff */
[----:B------:R0:W4:Y:S01]  /*2600*/  LDG.E.U8 R25, desc[UR60][R10.64] ;  /* 0x0000003c0a197981 */ /* 0x000122000c1e1100 */
[CC--:B-----5:R-:W-:Y:S01]  /*2610*/  IADD3 R22, P0, R23.reuse, R120.reuse, RZ ;  /* 0x0000007817167210 */ /* 0x0e0fe20007f1e0ff */
[----:B------:R-:W-:Y:S02]  /*2620*/  IMAD R15, R128, 0xae, RZ ;  /* 0x000000ae800f7824 */ /* 0x000fe400078e02ff */
[----:B------:R-:W5:Y:S01]  /*2630*/  LDG.E.U8 R38, desc[UR60][R28.64] ;  /* 0x0000003c1c267981 */ /* 0x000f62000c1e1100 */
[-C--:B------:R-:W-:Y:S02]  /*2640*/  LEA.HI.X.SX32 R23, R23, R121.reuse, 0x1, P0 ;  /* 0x0000007917177211 */ /* 0x080fe400000f0eff */
[C---:B------:R-:W-:Y:S01]  /*2650*/  IADD3 R18, P0, R17.reuse, R120, RZ ;  /* 0x0000007811127210 */ /* 0x040fe20007f1e0ff */
[----:B------:R0:W-:Y:S03]  /*2660*/  STL [R1+0x100], R30 ;  /* 0x0001001e01007387 */ /* 0x0001e60000100800 */
[----:B------:R-:W-:-:S02]  /*2670*/  LEA.HI.X.SX32 R19, R17, R121, 0x1, P0 ;  /* 0x0000007911137211 */ /* 0x000fc400000f0eff */
[-C--:B------:R-:W-:Y:S01]  /*2680*/  IADD3 R16, P0, R15, R120.reuse, RZ ;  /* 0x000000780f107210 */ /* 0x080fe20007f1e0ff */
[----:B-1----:R-:W-:Y:S01]  /*2690*/  IMAD R9, R128, 0x30, RZ ;  /* 0x0000003080097824 */ /* 0x002fe200078e02ff */
[----:B------:R1:W5:Y:S01]  /*26a0*/  LDG.E.U8 R53, desc[UR60][R22.64] ;  /* 0x0000003c16357981 */ /* 0x000362000c1e1100 */
[----:B0-----:R-:W-:-:S03]  /*26b0*/  IADD3 R30, P1, R31, R120, RZ ;  /* 0x000000781f1e7210 */ /* 0x001fc60007f3e0ff */
[----:B------:R0:W3:Y:S01]  /*26c0*/  LDG.E.U8 R57, desc[UR60][R18.64] ;  /* 0x0000003c12397981 */ /* 0x0000e2000c1e1100 */
[-C--:B------:R-:W-:Y:S02]  /*26d0*/  LEA.HI.X.SX32 R17, R15, R121.reuse, 0x1, P0 ;  /* 0x000000790f117211 */ /* 0x080fe400000f0eff */
[----:B------:R-:W-:-:S05]  /*26e0*/  LEA.HI.X.SX32 R31, R31, R121, 0x1, P1 ;  /* 0x000000791f1f7211 */ /* 0x000fca00008f0eff */
[----:B------:R-:W2:Y:S04]  /*26f0*/  LDG.E.U8 R56, desc[UR60][R30.64] ;  /* 0x0000003c1e387981 */ /* 0x000ea8000c1e1100 */
[----:B------:R0:W4:Y:S01]  /*2700*/  LDG.E.U8 R30, desc[UR60][R16.64] ;  /* 0x0000003c101e7981 */ /* 0x000122000c1e1100 */
[-C--:B------:R-:W-:Y:S01]  /*2710*/  IADD3 R14, P1, R33, R120.reuse, RZ ;  /* 0x00000078210e7210 */ /* 0x080fe20007f3e0ff */
[----:B------:R-:W-:Y:S01]  /*2720*/  IMAD R21, R128, 0x31, RZ ;  /* 0x0000003180157824 */ /* 0x000fe200078e02ff */
[-C--:B------:R-:W-:Y:S02]  /*2730*/  IADD3 R10, P0, R9, R120.reuse, RZ ;  /* 0x00000078090a7210 */ /* 0x080fe40007f1e0ff */
[----:B------:R-:W-:Y:S02]  /*2740*/  LEA.HI.X.SX32 R15, R33, R121, 0x1, P1 ;  /* 0x00000079210f7211 */ /* 0x000fe400008f0eff */
[----:B------:R-:W-:-:S02]  /*2750*/  IADD3 R8, P1, R21, R120, RZ ;  /* 0x0000007815087210 */ /* 0x000fc40007f3e0ff */
[-C--:B------:R-:W-:Y:S01]  /*2760*/  LEA.HI.X.SX32 R11, R9, R121.reuse, 0x1, P0 ;  /* 0x00000079090b7211 */ /* 0x080fe200000f0eff */
[----:B------:R0:W5:Y:S01]  /*2770*/  LDG.E.U8 R37, desc[UR60][R14.64] ;  /* 0x0000003c0e257981 */ /* 0x000162000c1e1100 */
[----:B------:R-:W-:-:S03]  /*2780*/  LEA.HI.X.SX32 R9, R21, R121, 0x1, P1 ;  /* 0x0000007915097211 */ /* 0x000fc600008f0eff */
[----:B------:R0:W5:Y:S04]  /*2790*/  LDG.E.U8 R33, desc[UR60][R10.64] ;  /* 0x0000003c0a217981 */ /* 0x000168000c1e1100 */
[----:B------:R0:W5:Y:S01]  /*27a0*/  LDG.E.U8 R28, desc[UR60][R8.64] ;  /* 0x0000003c081c7981 */ /* 0x000162000c1e1100 */
[C---:B-1----:R-:W-:Y:S02]  /*27b0*/  IMAD R23, R128.reuse, 0x32, RZ ;  /* 0x0000003280177824 */ /* 0x042fe400078e02ff */
[----:B0-----:R-:W-:-:S03]  /*27c0*/  IMAD R19, R128, 0x33, RZ ;  /* 0x0000003380137824 */ /* 0x001fc600078e02ff */
[-C--:B------:R-:W-:Y:S01]  /*27d0*/  IADD3 R20, P0, R23, R120.reuse, RZ ;  /* 0x0000007817147210 */ /* 0x080fe20007f1e0ff */
[C---:B------:R-:W-:Y:S01]  /*27e0*/  IMAD R29, R128.reuse, 0x34, RZ ;  /* 0x00000034801d7824 */ /* 0x040fe200078e02ff */
[-C--:B------:R-:W-:Y:S02]  /*27f0*/  IADD3 R18, P1, R19, R120.reuse, RZ ;  /* 0x0000007813127210 */ /* 0x080fe40007f3e0ff */
[-C--:B------:R-:W-:Y:S01]  /*2800*/  LEA.HI.X.SX32 R21, R23, R121.reuse, 0x1, P0 ;  /* 0x0000007917157211 */ /* 0x080fe200000f0eff */
[C---:B------:R-:W-:Y:S01]  /*2810*/  IMAD R23, R128.reuse, 0x35, RZ ;  /* 0x0000003580177824 */ /* 0x040fe200078e02ff */
[-C--:B------:R-:W-:Y:S02]  /*2820*/  IADD3 R16, P0, R29, R120.reuse, RZ ;  /* 0x000000781d107210 */ /* 0x080fe40007f1e0ff */
[-C--:B------:R-:W-:Y:S01]  /*2830*/  LEA.HI.X.SX32 R19, R19, R121.reuse, 0x1, P1 ;  /* 0x0000007913137211 */ /* 0x080fe200008f0eff */
[C---:B------:R-:W-:Y:S01]  /*2840*/  IMAD R31, R128.reuse, 0x36, RZ ;  /* 0x00000036801f7824 */ /* 0x040fe200078e02ff */
[-C--:B------:R-:W-:Y:S01]  /*2850*/  IADD3 R14, P1, R23, R120.reuse, RZ ;  /* 0x00000078170e7210 */ /* 0x080fe20007f3e0ff */
[----:B------:R0:W5:Y:S01]  /*2860*/  LDG.E.U8 R32, desc[UR60][R20.64] ;  /* 0x0000003c14207981 */ /* 0x000162000c1e1100 */
[-C--:B------:R-:W-:Y:S01]  /*2870*/  LEA.HI.X.SX32 R17, R29, R121.reuse, 0x1, P0 ;  /* 0x000000791d117211 */ /* 0x080fe200000f0eff */
[----:B------:R-:W-:Y:S01]  /*2880*/  IMAD R29, R128, 0x37, RZ ;  /* 0x00000037801d7824 */ /* 0x000fe200078e02ff */
[----:B------:R-:W-:Y:S01]  /*2890*/  LEA.HI.X.SX32 R15, R23, R121, 0x1, P1 ;  /* 0x00000079170f7211 */ /* 0x000fe200008f0eff */
[----:B------:R-:W5:Y:S01]  /*28a0*/  LDG.E.U8 R22, desc[UR60][R18.64] ;  /* 0x0000003c12167981 */ /* 0x000f62000c1e1100 */
[----:B------:R-:W-:-:S02]  /*28b0*/  IADD3 R10, P0, R31, R120, RZ ;  /* 0x000000781f0a7210 */ /* 0x000fc40007f1e0ff */
[----:B------:R-:W-:Y:S01]  /*28c0*/  IADD3 R8, P1, R29, R120, RZ ;  /* 0x000000781d087210 */ /* 0x000fe20007f3e0ff */
[----:B------:R-:W5:Y:S01]  /*28d0*/  LDG.E.U8 R20, desc[UR60][R16.64] ;  /* 0x0000003c10147981 */ /* 0x000f62000c1e1100 */
[-C--:B------:R-:W-:Y:S02]  /*28e0*/  LEA.HI.X.SX32 R11, R31, R121.reuse, 0x1, P0 ;  /* 0x000000791f0b7211 */ /* 0x080fe400000f0eff */
[----:B------:R-:W-:-:S05]  /*28f0*/  LEA.HI.X.SX32 R9, R29, R121, 0x1, P1 ;  /* 0x000000791d097211 */ /* 0x000fca00008f0eff */
[----:B------:R-:W5:Y:S04]  /*2900*/  LDG.E.U8 R18, desc[UR60][R8.64] ;  /* 0x0000003c08127981 */ /* 0x000f68000c1e1100 */
[----:B------:R1:W5:Y:S01]  /*2910*/  LDG.E.U8 R16, desc[UR60][R14.64] ;  /* 0x0000003c0e107981 */ /* 0x000362000c1e1100 */
[C---:B------:R-:W-:Y:S02]  /*2920*/  IMAD R23, R128.reuse, 0x38, RZ ;  /* 0x0000003880177824 */ /* 0x040fe400078e02ff */
[----:B0-----:R-:W-:Y:S01]  /*2930*/  IMAD R21, R128, 0x39, RZ ;  /* 0x0000003980157824 */ /* 0x001fe200078e02ff */
[----:B---3--:R-:W-:Y:S04]  /*2940*/  STL [R1+0x118], R57 ;  /* 0x0001183901007387 */ /* 0x008fe80000100800 */
[----:B--2---:R-:W-:Y:S04]  /*2950*/  STL [R1+0x108], R56 ;  /* 0x0001083801007387 */ /* 0x004fe80000100800 */
[----:B----4-:R0:W-:Y:S04]  /*2960*/  STL [R1+0x124], R30 ;  /* 0x0001241e01007387 */ /* 0x0101e80000100800 */
[----:B0-----:R0:W2:Y:S01]  /*2970*/  LDG.E.U8 R30, desc[UR60][R10.64] ;  /* 0x0000003c0a1e7981 */ /* 0x0010a2000c1e1100 */
[----:B-1----:R-:W-:-:S04]  /*2980*/  IADD3 R14, P0, R23, R120, RZ ;  /* 0x00000078170e7210 */ /* 0x002fc80007f1e0ff */
[-C--:B------:R-:W-:Y:S02]  /*2990*/  LEA.HI.X.SX32 R15, R23, R121.reuse, 0x1, P0 ;  /* 0x00000079170f7211 */ /* 0x080fe400000f0eff */
[C---:B0-----:R-:W-:Y:S01]  /*29a0*/  IADD3 R10, P1, R21.reuse, R120, RZ ;  /* 0x00000078150a7210 */ /* 0x041fe20007f3e0ff */
[----:B-----5:R-:W-:Y:S03]  /*29b0*/  STL [R1+0x11c], R37 ;  /* 0x00011c2501007387 */ /* 0x020fe60000100800 */
[----:B------:R-:W-:Y:S01]  /*29c0*/  LEA.HI.X.SX32 R11, R21, R121, 0x1, P1 ;  /* 0x00000079150b7211 */ /* 0x000fe200008f0eff */
[----:B------:R-:W-:Y:S04]  /*29d0*/  STL [R1+0x190], R33 ;  /* 0x0001902101007387 */ /* 0x000fe80000100800 */
[----:B------:R0:W3:Y:S04]  /*29e0*/  LDG.E.U8 R29, desc[UR60][R14.64] ;  /* 0x0000003c0e1d7981 */ /* 0x0000e8000c1e1100 */
[----:B------:R1:W-:Y:S04]  /*29f0*/  STL [R1+0x18c], R28 ;  /* 0x00018c1c01007387 */ /* 0x0003e80000100800 */
[----:B-1----:R1:W4:Y:S01]  /*2a00*/  LDG.E.U8 R28, desc[UR60][R10.64] ;  /* 0x0000003c0a1c7981 */ /* 0x002322000c1e1100 */
[----:B------:R-:W-:-:S02]  /*2a10*/  IMAD R19, R128, 0x3a, RZ ;  /* 0x0000003a80137824 */ /* 0x000fc400078e02ff */
[----:B------:R-:W-:-:S03]  /*2a20*/  IMAD R17, R128, 0x3b, RZ ;  /* 0x0000003b80117824 */ /* 0x000fc600078e02ff */
[-C--:B------:R-:W-:Y:S01]  /*2a30*/  IADD3 R8, P0, R19, R120.reuse, RZ ;  /* 0x0000007813087210 */ /* 0x080fe20007f1e0ff */
[C---:B------:R-:W-:Y:S01]  /*2a40*/  IMAD R21, R128.reuse, 0x3c, RZ ;  /* 0x0000003c80157824 */ /* 0x040fe200078e02ff */
[-C--:B0-----:R-:W-:Y:S02]  /*2a50*/  IADD3 R14, P1, R17, R120.reuse, RZ ;  /* 0x00000078110e7210 */ /* 0x081fe40007f3e0ff */
[-C--:B------:R-:W-:Y:S01]  /*2a60*/  LEA.HI.X.SX32 R9, R19, R121.reuse, 0x1, P0 ;  /* 0x0000007913097211 */ /* 0x080fe200000f0eff */
[C---:B------:R-:W-:Y:S01]  /*2a70*/  IMAD R19, R128.reuse, 0x3d, RZ ;  /* 0x0000003d80137824 */ /* 0x040fe200078e02ff */
[-C--:B-1----:R-:W-:Y:S02]  /*2a80*/  IADD3 R10, P0, R21, R120.reuse, RZ ;  /* 0x00000078150a7210 */ /* 0x082fe40007f1e0ff */
[-C--:B------:R-:W-:Y:S01]  /*2a90*/  LEA.HI.X.SX32 R15, R17, R121.reuse, 0x1, P1 ;  /* 0x00000079110f7211 */ /* 0x080fe200008f0eff */
[----:B------:R0:W5:Y:S01]  /*2aa0*/  LDG.E.U8 R23, desc[UR60][R8.64] ;  /* 0x0000003c08177981 */ /* 0x000162000c1e1100 */
[C---:B------:R-:W-:Y:S01]  /*2ab0*/  IMAD R17, R128.reuse, 0x3e, RZ ;  /* 0x0000003e80117824 */ /* 0x040fe200078e02ff */
[----:B------:R-:W-:Y:S01]  /*2ac0*/  LEA.HI.X.SX32 R11, R21, R121, 0x1, P0 ;  /* 0x00000079150b7211 */ /* 0x000fe200000f0eff */
[----:B------:R-:W-:Y:S01]  /*2ad0*/  IMAD R21, R128, 0x3f, RZ ;  /* 0x0000003f80157824 */ /* 0x000fe200078e02ff */
[----:B------:R-:W-:Y:S01]  /*2ae0*/  STL [R1+0x188], R32 ;  /* 0x0001882001007387 */ /* 0x000fe20000100800 */
[----:B0-----:R-:W-:-:S03]  /*2af0*/  IADD3 R8, P1, R19, R120, RZ ;  /* 0x0000007813087210 */ /* 0x001fc60007f3e0ff */
[----:B------:R0:W-:Y:S01]  /*2b00*/  STL [R1+0x184], R22 ;  /* 0x0001841601007387 */ /* 0x0001e20000100800 */
[----:B------:R-:W-:-:S03]  /*2b10*/  LEA.HI.X.SX32 R9, R19, R121, 0x1, P1 ;  /* 0x0000007913097211 */ /* 0x000fc600008f0eff */
[----:B------:R1:W-:Y:S04]  /*2b20*/  STL [R1+0x180], R20 ;  /* 0x0001801401007387 */ /* 0x0003e80000100800 */
[----:B------:R1:W-:Y:S04]  /*2b30*/  STL [R1+0x17c], R16 ;  /* 0x00017c1001007387 */ /* 0x0003e80000100800 */
[----:B0-----:R0:W5:Y:S04]  /*2b40*/  LDG.E.U8 R22, desc[UR60][R14.64] ;  /* 0x0000003c0e167981 */ /* 0x001168000c1e1100 */
[----:B-1----:R1:W5:Y:S04]  /*2b50*/  LDG.E.U8 R20, desc[UR60][R10.64] ;  /* 0x0000003c0a147981 */ /* 0x002368000c1e1100 */
[----:B------:R2:W5:Y:S01]  /*2b60*/  LDG.E.U8 R16, desc[UR60][R8.64] ;  /* 0x0000003c08107981 */ /* 0x000562000c1e1100 */
[----:B0-----:R-:W-:-:S02]  /*2b70*/  IADD3 R14, P0, R17, R120, RZ ;  /* 0x00000078110e7210 */ /* 0x001fc40007f1e0ff */
[----:B-1----:R-:W-:Y:S02]  /*2b80*/  IADD3 R10, P1, R21, R120, RZ ;  /* 0x00000078150a7210 */ /* 0x002fe40007f3e0ff */
[-C--:B------:R-:W-:Y:S02]  /*2b90*/  LEA.HI.X.SX32 R15, R17, R121.reuse, 0x1, P0 ;  /* 0x00000079110f7211 */ /* 0x080fe400000f0eff */
[----:B------:R-:W-:Y:S01]  /*2ba0*/  LEA.HI.X.SX32 R11, R21, R121, 0x1, P1 ;  /* 0x00000079150b7211 */ /* 0x000fe200008f0eff */
[----:B--2---:R0:W-:Y:S04]  /*2bb0*/  STL [R1+0x178], R30 ;  /* 0x0001781e01007387 */ /* 0x0041e80000100800 */
[----:B------:R1:W-:Y:S04]  /*2bc0*/  STL [R1+0x174], R18 ;  /* 0x0001741201007387 */ /* 0x0003e80000100800 */
[----:B0-----:R0:W2:Y:S04]  /*2bd0*/  LDG.E.U8 R30, desc[UR60][R14.64] ;  /* 0x0000003c0e1e7981 */ /* 0x0010a8000c1e1100 */
[----:B-1----:R1:W2:Y:S01]  /*2be0*/  LDG.E.U8 R18, desc[UR60][R10.64] ;  /* 0x0000003c0a127981 */ /* 0x0022a2000c1e1100 */
[----:B------:R-:W-:-:S02]  /*2bf0*/  IMAD R19, R128, 0xb0, RZ ;  /* 0x000000b080137824 */ /* 0x000fc400078e02ff */
[----:B------:R-:W-:-:S03]  /*2c00*/  IMAD R17, R128, 0xb1, RZ ;  /* 0x000000b180117824 */ /* 0x000fc600078e02ff */
[-C--:B------:R-:W-:Y:S02]  /*2c10*/  IADD3 R8, P0, R19, R120.reuse, RZ ;  /* 0x0000007813087210 */ /* 0x080fe40007f1e0ff */
[----:B0-----:R-:W-:Y:S02]  /*2c20*/  IADD3 R14, P1, R17, R120, RZ ;  /* 0x00000078110e7210 */ /* 0x001fe40007f3e0ff */
[-C--:B------:R-:W-:Y:S02]  /*2c30*/  LEA.HI.X.SX32 R9, R19, R121.reuse, 0x1, P0 ;  /* 0x0000007913097211 */ /* 0x080fe400000f0eff */
[----:B------:R-:W-:Y:S01]  /*2c40*/  LEA.HI.X.SX32 R15, R17, R121, 0x1, P1 ;  /* 0x00000079110f7211 */ /* 0x000fe200008f0eff */
[----:B---3--:R0:W-:Y:S04]  /*2c50*/  STL [R1+0x318], R29 ;  /* 0x0003181d01007387 */ /* 0x0081e80000100800 */
[----:B----4-:R3:W-:Y:S04]  /*2c60*/  STL [R1+0x168], R28 ;  /* 0x0001681c01007387 */ /* 0x0107e80000100800 */
[----:B0-----:R0:W4:Y:S04]  /*2c70*/  LDG.E.U8 R29, desc[UR60][R8.64] ;  /* 0x0000003c081d7981 */ /* 0x001128000c1e1100 */
[----:B---3--:R3:W4:Y:S01]  /*2c80*/  LDG.E.U8 R28, desc[UR60][R14.64] ;  /* 0x0000003c0e1c7981 */ /* 0x008722000c1e1100 */
[----:B------:R-:W-:-:S02]  /*2c90*/  IMAD R21, R128, 0xb2, RZ ;  /* 0x000000b280157824 */ /* 0x000fc400078e02ff */
[----:B------:R-:W-:-:S03]  /*2ca0*/  IMAD R19, R128, 0xb3, RZ ;  /* 0x000000b380137824 */ /* 0x000fc600078e02ff */
[-C--:B-1----:R-:W-:Y:S01]  /*2cb0*/  IADD3 R10, P0, R21, R120.reuse, RZ ;  /* 0x00000078150a7210 */ /* 0x082fe20007f1e0ff */
[C---:B------:R-:W-:Y:S01]  /*2cc0*/  IMAD R17, R128.reuse, 0xb4, RZ ;  /* 0x000000b480117824 */ /* 0x040fe200078e02ff */
[-C--:B0-----:R-:W-:Y:S02]  /*2cd0*/  IADD3 R8, P1, R19, R120.reuse, RZ ;  /* 0x0000007813087210 */ /* 0x081fe40007f3e0ff */
[-C--:B------:R-:W-:Y:S01]  /*2ce0*/  LEA.HI.X.SX32 R11, R21, R121.reuse, 0x1, P0 ;  /* 0x00000079150b7211 */ /* 0x080fe200000f0eff */
[C---:B------:R-:W-:Y:S01]  /*2cf0*/  IMAD R21, R128.reuse, 0xb5, RZ ;  /* 0x000000b580157824 */ /* 0x040fe200078e02ff */
[----:B-----5:R0:W-:Y:S01]  /*2d00*/  STL [R1+0x314], R23 ;  /* 0x0003141701007387 */ /* 0x0201e20000100800 */
[-C--:B---3--:R-:W-:Y:S02]  /*2d10*/  IADD3 R14, P0, R17, R120.reuse, RZ ;  /* 0x00000078110e7210 */ /* 0x088fe40007f1e0ff */
[-C--:B------:R-:W-:Y:S01]  /*2d20*/  LEA.HI.X.SX32 R9, R19, R121.reuse, 0x1, P1 ;  /* 0x0000007913097211 */ /* 0x080fe200008f0eff */
[C---:B------:R-:W-:Y:S01]  /*2d30*/  IMAD R19, R128.reuse, 0xb6, RZ ;  /* 0x000000b680137824 */ /* 0x040fe200078e02ff */
[----:B------:R-:W-:Y:S01]  /*2d40*/  LEA.HI.X.SX32 R15, R17, R121, 0x1, P0 ;  /* 0x00000079110f7211 */ /* 0x000fe200000f0eff */
[----:B0-----:R0:W3:Y:S01]  /*2d50*/  LDG.E.U8 R23, desc[UR60][R10.64] ;  /* 0x0000003c0a177981 */ /* 0x0010e2000c1e1100 */
[----:B------:R-:W-:Y:S01]  /*2d60*/  IMAD R17, R128, 0xb7, RZ ;  /* 0x000000b780117824 */ /* 0x000fe200078e02ff */
[----:B0-----:R-:W-:-:S02]  /*2d70*/  IADD3 R10, P1, R21, R120, RZ ;  /* 0x00000078150a7210 */ /* 0x001fc40007f3e0ff */
[----:B------:R0:W-:Y:S02]  /*2d80*/  STL [R1+0x30c], R22 ;  /* 0x00030c1601007387 */ /* 0x0001e40000100800 */
[----:B------:R-:W-:Y:S02]  /*2d90*/  LEA.HI.X.SX32 R11, R21, R121, 0x1, P1 ;  /* 0x00000079150b7211 */ /* 0x000fe400008f0eff */
[----:B------:R1:W-:Y:S04]  /*2da0*/  STL [R1+0x308], R20 ;  /* 0x0003081401007387 */ /* 0x0003e80000100800 */
[----:B------:R5:W-:Y:S04]  /*2db0*/  STL [R1+0x300], R16 ;  /* 0x0003001001007387 */ /* 0x000be80000100800 */
[----:B0-----:R0:W3:Y:S04]  /*2dc0*/  LDG.E.U8 R22, desc[UR60][R8.64] ;  /* 0x0000003c08167981 */ /* 0x0010e8000c1e1100 */
[----:B-1----:R1:W3:Y:S04]  /*2dd0*/  LDG.E.U8 R20, desc[UR60][R14.64] ;  /* 0x0000003c0e147981 */ /* 0x0022e8000c1e1100 */
[----:B-----5:R5:W3:Y:S01]  /*2de0*/  LDG.E.U8 R16, desc[UR60][R10.64] ;  /* 0x0000003c0a107981 */ /* 0x020ae2000c1e1100 */
        /* <DEDUP_REMOVED lines=10> */
[-C--:B-----5:R-:W-:Y:S02]  /*2e90*/  IADD3 R10, P0, R21, R120.reuse, RZ ;  /* 0x00000078150a7210 */ /* 0x0a0fe40007f1e0ff */
[----:B0-----:R-:W-:Y:S02]  /*2ea0*/  IADD3 R8, P1, R19, R120, RZ ;  /* 0x0000007813087210 */ /* 0x001fe40007f3e0ff */
[-C--:B------:R-:W-:Y:S02]  /*2eb0*/  LEA.HI.X.SX32 R11, R21, R121.reuse, 0x1, P0 ;  /* 0x00000079150b7211 */ /* 0x080fe400000f0eff */
[----:B------:R-:W-:Y:S01]  /*2ec0*/  LEA.HI.X.SX32 R9, R19, R121, 0x1, P1 ;  /* 0x0000007913097211 */ /* 0x000fe200008f0eff */
[----:B----4-:R0:W-:Y:S04]  /*2ed0*/  STL [R1+0x2e8], R29 ;  /* 0x0002e81d01007387 */ /* 0x0101e80000100800 */
[----:B------:R4:W-:Y:S04]  /*2ee0*/  STL [R1+0x2e0], R28 ;  /* 0x0002e01c01007387 */ /* 0x0009e80000100800 */
[----:B0-----:R0:W5:Y:S04]  /*2ef0*/  LDG.E.U8 R29, desc[UR60][R10.64] ;  /* 0x0000003c0a1d7981 */ /* 0x001168000c1e1100 */
[----:B----4-:R4:W5:Y:S01]  /*2f00*/  LDG.E.U8 R28, desc[UR60][R8.64] ;  /* 0x0000003c081c7981 */ /* 0x010962000c1e1100 */
[----:B------:R-:W-:-:S02]  /*2f10*/  IMAD R17, R128, 0xba, RZ ;  /* 0x000000ba80117824 */ /* 0x000fc400078e02ff */
[----:B------:R-:W-:-:S03]  /*2f20*/  IMAD R21, R128, 0xbb, RZ ;  /* 0x000000bb80157824 */ /* 0x000fc600078e02ff */
[-C--:B-1----:R-:W-:Y:S01]  /*2f30*/  IADD3 R14, P0, R17, R120.reuse, RZ ;  /* 0x00000078110e7210 */ /* 0x082fe20007f1e0ff */
[C---:B------:R-:W-:Y:S01]  /*2f40*/  IMAD R19, R128.reuse, 0xbc, RZ ;  /* 0x000000bc80137824 */ /* 0x040fe200078e02ff */
[-C--:B0-----:R-:W-:Y:S02]  /*2f50*/  IADD3 R10, P1, R21, R120.reuse, RZ ;  /* 0x00000078150a7210 */ /* 0x081fe40007f3e0ff */
[-C--:B------:R-:W-:Y:S01]  /*2f60*/  LEA.HI.X.SX32 R15, R17, R121.reuse, 0x1, P0 ;  /* 0x00000079110f7211 */ /* 0x080fe200000f0eff */
[C---:B------:R-:W-:Y:S01]  /*2f70*/  IMAD R17, R128.reuse, 0xbd, RZ ;  /* 0x000000bd80117824 */ /* 0x040fe200078e02ff */
[----:B----4-:R-:W-:Y:S02]  /*2f80*/  IADD3 R8, P0, R19, R120, RZ ;  /* 0x0000007813087210 */ /* 0x010fe40007f1e0ff */
[-C--:B------:R-:W-:Y:S01]  /*2f90*/  LEA.HI.X.SX32 R11, R21, R121.reuse, 0x1, P1 ;  /* 0x00000079150b7211 */ /* 0x080fe200008f0eff */
[----:B------:R0:W4:Y:S01]  /*2fa0*/  LDG.E.U8 R31, desc[UR60][R14.64] ;  /* 0x0000003c0e1f7981 */ /* 0x000122000c1e1100 */
[----:B------:R-:W-:Y:S01]  /*2fb0*/  IMAD R21, R128, 0xbe, RZ ;  /* 0x000000be80157824 */ /* 0x000fe200078e02ff */
[----:B------:R-:W-:-:S02]  /*2fc0*/  LEA.HI.X.SX32 R9, R19, R121, 0x1, P0 ;  /* 0x0000007913097211 */ /* 0x000fc400000f0eff */
[----:B---3--:R1:W-:Y:S01]  /*2fd0*/  STL [R1+0x2dc], R23 ;  /* 0x0002dc1701007387 */ /* 0x0083e20000100800 */
[----:B0-----:R-:W-:Y:S01]  /*2fe0*/  IADD3 R14, P1, R17, R120, RZ ;  /* 0x00000078110e7210 */ /* 0x001fe20007f3e0ff */
[----:B-1----:R-:W-:-:S03]  /*2ff0*/  IMAD R23, R128, 0xbf, RZ ;  /* 0x000000bf80177824 */ /* 0x002fc600078e02ff */
[----:B------:R-:W-:Y:S01]  /*3000*/  LEA.HI.X.SX32 R15, R17, R121, 0x1, P1 ;  /* 0x00000079110f7211 */ /* 0x000fe200008f0eff */
[----:B------:R0:W-:Y:S04]  /*3010*/  STL [R1+0x2d4], R22 ;  /* 0x0002d41601007387 */ /* 0x0001e80000100800 */
[----:B------:R1:W-:Y:S04]  /*3020*/  STL [R1+0x2cc], R20 ;  /* 0x0002cc1401007387 */ /* 0x0003e80000100800 */
[----:B------:R3:W-:Y:S04]  /*3030*/  STL [R1+0x2c4], R16 ;  /* 0x0002c41001007387 */ /* 0x0007e80000100800 */
[----:B0-----:R0:W4:Y:S04]  /*3040*/  LDG.E.U8 R22, desc[UR60][R10.64] ;  /* 0x0000003c0a167981 */ /* 0x001128000c1e1100 */
[----:B-1----:R1:W4:Y:S04]  /*3050*/  LDG.E.U8 R20, desc[UR60][R8.64] ;  /* 0x0000003c08147981 */ /* 0x002328000c1e1100 */
[----:B---3--:R3:W4:Y:S01]  /*3060*/  LDG.E.U8 R16, desc[UR60][R14.64] ;  /* 0x0000003c0e107981 */ /* 0x008722000c1e1100 */
        /* <DEDUP_REMOVED lines=8> */
[----:B------:R-:W-:-:S02]  /*30f0*/  IMAD.SHL.U32 R17, R128, 0x40, RZ ;  /* 0x0000004080117824 */ /* 0x000fc400078e00ff */
[----:B------:R-:W-:-:S03]  /*3100*/  IMAD R19, R128, 0x41, RZ ;  /* 0x0000004180137824 */ /* 0x000fc600078e02ff */
[-C--:B---3--:R-:W-:Y:S02]  /*3110*/  IADD3 R14, P0, R17, R120.reuse, RZ ;  /* 0x00000078110e7210 */ /* 0x088fe40007f1e0ff */
[----:B0-----:R-:W-:Y:S02]  /*3120*/  IADD3 R10, P1, R19, R120, RZ ;  /* 0x00000078130a7210 */ /* 0x001fe40007f3e0ff */
[-C--:B------:R-:W-:Y:S02]  /*3130*/  LEA.HI.X.SX32 R15, R17, R121.reuse, 0x1, P0 ;  /* 0x00000079110f7211 */ /* 0x080fe400000f0eff */
[----:B------:R-:W-:Y:S01]  /*3140*/  LEA.HI.X.SX32 R11, R19, R121, 0x1, P1 ;  /* 0x00000079130b7211 */ /* 0x000fe200008f0eff */
[----:B-----5:R0:W-:Y:S04]  /*3150*/  STL [R1+0x2b0], R29 ;  /* 0x0002b01d01007387 */ /* 0x0201e80000100800 */
[----:B------:R3:W-:Y:S04]  /*3160*/  STL [R1+0x2a8], R28 ;  /* 0x0002a81c01007387 */ /* 0x0007e80000100800 */
[----:B0-----:R0:W5:Y:S04]  /*3170*/  LDG.E.U8 R29, desc[UR60][R14.64] ;  /* 0x0000003c0e1d7981 */ /* 0x001168000c1e1100 */
[----:B---3--:R3:W5:Y:S01]  /*3180*/  LDG.E.U8 R28, desc[UR60][R10.64] ;  /* 0x0000003c0a1c7981 */ /* 0x008762000c1e1100 */
[----:B------:R-:W-:-:S02]  /*3190*/  IMAD R21, R128, 0x42, RZ ;  /* 0x0000004280157824 */ /* 0x000fc400078e02ff */
[----:B------:R-:W-:-:S03]  /*31a0*/  IMAD R17, R128, 0x43, RZ ;  /* 0x0000004380117824 */ /* 0x000fc600078e02ff */
[-C--:B-1----:R-:W-:Y:S01]  /*31b0*/  IADD3 R8, P0, R21, R120.reuse, RZ ;  /* 0x0000007815087210 */ /* 0x082fe20007f1e0ff */
[C---:B------:R-:W-:Y:S01]  /*31c0*/  IMAD R19, R128.reuse, 0x44, RZ ;  /* 0x0000004480137824 */ /* 0x040fe200078e02ff */
[-C--:B0-----:R-:W-:Y:S02]  /*31d0*/  IADD3 R14, P1, R17, R120.reuse, RZ ;  /* 0x00000078110e7210 */ /* 0x081fe40007f3e0ff */
[-C--:B------:R-:W-:Y:S01]  /*31e0*/  LEA.HI.X.SX32 R9, R21, R121.reuse, 0x1, P0 ;  /* 0x0000007915097211 */ /* 0x080fe200000f0eff */
[C---:B------:R-:W-:Y:S01]  /*31f0*/  IMAD R21, R128.reuse, 0x45, RZ ;  /* 0x0000004580157824 */ /* 0x040fe200078e02ff */
[-C--:B---3--:R-:W-:Y:S02]  /*3200*/  IADD3 R10, P0, R19, R120.reuse, RZ ;  /* 0x00000078130a7210 */ /* 0x088fe40007f1e0ff */
[-C--:B------:R-:W-:Y:S01]  /*3210*/  LEA.HI.X.SX32 R15, R17, R121.reuse, 0x1, P1 ;  /* 0x00000079110f7211 */ /* 0x080fe200008f0eff */
[----:B------:R0:W3:Y:S01]  /*3220*/  LDG.E.U8 R23, desc[UR60][R8.64] ;  /* 0x0000003c08177981 */ /* 0x0000e2000c1e1100 */
[C---:B------:R-:W-:Y:S01]  /*3230*/  IMAD R17, R128.reuse, 0x46, RZ ;  /* 0x0000004680117824 */ /* 0x040fe200078e02ff */
[----:B------:R-:W-:Y:S01]  /*3240*/  LEA.HI.X.SX32 R11, R19, R121, 0x1, P0 ;  /* 0x00000079130b7211 */ /* 0x000fe200000f0eff */
[----:B------:R-:W-:Y:S01]  /*3250*/  IMAD R19, R128, 0x47, RZ ;  /* 0x0000004780137824 */ /* 0x000fe200078e02ff */
[----:B----4-:R-:W-:Y:S01]  /*3260*/  STL [R1+0x2a4], R31 ;  /* 0x0002a41f01007387 */ /* 0x010fe20000100800 */
[----:B0-----:R-:W-:-:S04]  /*3270*/  IADD3 R8, P1, R21, R120, RZ ;  /* 0x0000007815087210 */ /* 0x001fc80007f3e0ff */
[----:B------:R-:W-:Y:S01]  /*3280*/  LEA.HI.X.SX32 R9, R21, R121, 0x1, P1 ;  /* 0x0000007915097211 */ /* 0x000fe200008f0eff */
[----:B------:R0:W-:Y:S04]  /*3290*/  STL [R1+0x29c], R22 ;  /* 0x00029c1601007387 */ /* 0x0001e80000100800 */
[----:B------:R1:W-:Y:S04]  /*32a0*/  STL [R1+0x294], R20 ;  /* 0x0002941401007387 */ /* 0x0003e80000100800 */
[----:B------:R4:W-:Y:S04]  /*32b0*/  STL [R1+0x28c], R16 ;  /* 0x00028c1001007387 */ /* 0x0009e80000100800 */
[----:B0-----:R0:W3:Y:S04]  /*32c0*/  LDG.E.U8 R22, desc[UR60][R14.64] ;  /* 0x0000003c0e167981 */ /* 0x0010e8000c1e1100 */
[----:B-1----:R1:W3:Y:S04]  /*32d0*/  LDG.E.U8 R20, desc[UR60][R10.64] ;  /* 0x0000003c0a147981 */ /* 0x0022e8000c1e1100 */
[----:B----4-:R4:W3:Y:S01]  /*32e0*/  LDG.E.U8 R16, desc[UR60][R8.64] ;  /* 0x0000003c08107981 */ /* 0x0108e2000c1e1100 */
        /* <DEDUP_REMOVED lines=10> */
[-C--:B----4-:R-:W-:Y:S02]  /*3390*/  IADD3 R8, P0, R21, R120.reuse, RZ ;  /* 0x0000007815087210 */ /* 0x090fe40007f1e0ff */
[----:B0-----:R-:W-:Y:S02]  /*33a0*/  IADD3 R14, P1, R17, R120, RZ ;  /* 0x00000078110e7210 */ /* 0x001fe40007f3e0ff */
[-C--:B------:R-:W-:Y:S02]  /*33b0*/  LEA.HI.X.SX32 R9, R21, R121.reuse, 0x1, P0 ;  /* 0x0000007915097211 */ /* 0x080fe400000f0eff */
[----:B------:R-:W-:Y:S01]  /*33c0*/  LEA.HI.X.SX32 R15, R17, R121, 0x1, P1 ;  /* 0x00000079110f7211 */ /* 0x000fe200008f0eff */
[----:B-----5:R0:W-:Y:S04]  /*33d0*/  STL [R1+0x310], R29 ;  /* 0x0003101d01007387 */ /* 0x0201e80000100800 */
        /* <DEDUP_REMOVED lines=10> */
[----:B---3--:R0:W-:Y:S01]  /*3480*/  STL [R1+0x2fc], R23 ;  /* 0x0002fc1701007387 */ /* 0x0081e20000100800 */
[-C--:B----4-:R-:W-:Y:S02]  /*3490*/  IADD3 R14, P0, R17, R120.reuse, RZ ;  /* 0x00000078110e7210 */ /* 0x090fe40007f1e0ff */
[-C--:B------:R-:W-:Y:S01]  /*34a0*/  LEA.HI.X.SX32 R9, R21, R121.reuse, 0x1, P1 ;  /* 0x0000007915097211 */ /* 0x080fe200008f0eff */
[C---:B------:R-:W-:Y:S01]  /*34b0*/  IMAD R21, R128.reuse, 0x4e, RZ ;  /* 0x0000004e80157824 */ /* 0x040fe200078e02ff */
[----:B------:R-:W-:Y:S01]  /*34c0*/  LEA.HI.X.SX32 R15, R17, R121, 0x1, P0 ;  /* 0x00000079110f7211 */ /* 0x000fe200000f0eff */
[----:B0-----:R0:W3:Y:S01]  /*34d0*/  LDG.E.U8 R23, desc[UR60][R10.64] ;  /* 0x0000003c0a177981 */ /* 0x0010e2000c1e1100 */
[----:B------:R-:W-:Y:S01]  /*34e0*/  IMAD R17, R128, 0x4f, RZ ;  /* 0x0000004f80117824 */ /* 0x000fe200078e02ff */
        /* <DEDUP_REMOVED lines=51> */
[----:B------:R-:W-:-:S03]  /*3820*/  LEA.HI.X.SX32 R9, R21, R121, 0x1, P1 ;  /* 0x0000007915097211 */ /* 0x000fc600008f0eff */
[----:B------:R0:W3:Y:S04]  /*3830*/  LDG.E.U8 R32, desc[UR60][R10.64] ;  /* 0x0000003c0a207981 */ /* 0x0000e8000c1e1100 */
[----:B--2---:R-:W-:Y:S04]  /*3840*/  STL [R1+0x290], R30 ;  /* 0x0002901e01007387 */ /* 0x004fe80000100800 */
[----:B------:R1:W-:Y:S04]  /*3850*/  STL [R1+0x284], R18 ;  /* 0x0002841201007387 */ /* 0x0003e80000100800 */
[----:B-1----:R1:W2:Y:S01]  /*3860*/  LDG.E.U8 R18, desc[UR60][R8.64] ;  /* 0x0000003c08127981 */ /* 0x0022a2000c1e1100 */
[----:B------:R-:W-:-:S02]  /*3870*/  IMAD R17, R128, 0xc8, RZ ;  /* 0x000000c880117824 */ /* 0x000fc400078e02ff */
[C---:B------:R-:W-:Y:S02]  /*3880*/  IMAD R19, R128.reuse, 0xc9, RZ ;  /* 0x000000c980137824 */ /* 0x040fe400078e02ff */
[----:B------:R-:W-:Y:S01]  /*3890*/  IMAD R21, R128, 0xca, RZ ;  /* 0x000000ca80157824 */ /* 0x000fe200078e02ff */
[-C--:B----4-:R-:W-:Y:S02]  /*38a0*/  IADD3 R14, P0, R17, R120.reuse, RZ ;  /* 0x00000078110e7210 */ /* 0x090fe40007f1e0ff */
[-C--:B0-----:R-:W-:Y:S02]  /*38b0*/  IADD3 R10, P1, R19, R120.reuse, RZ ;  /* 0x00000078130a7210 */ /* 0x081fe40007f3e0ff */
[-C--:B------:R-:W-:Y:S02]  /*38c0*/  LEA.HI.X.SX32 R15, R17, R121.reuse, 0x1, P0 ;  /* 0x00000079110f7211 */ /* 0x080fe400000f0eff */
[----:B-1----:R-:W-:Y:S02]  /*38d0*/  IADD3 R8, P0, R21, R120, RZ ;  /* 0x0000007815087210 */ /* 0x002fe40007f1e0ff */
[-C--:B------:R-:W-:Y:S01]  /*38e0*/  LEA.HI.X.SX32 R11, R19, R121.reuse, 0x1, P1 ;  /* 0x00000079130b7211 */ /* 0x080fe200008f0eff */
[----:B-----5:R-:W-:Y:S01]  /*38f0*/  STL [R1+0x27c], R29 ;  /* 0x00027c1d01007387 */ /* 0x020fe20000100800 */
[----:B------:R-:W-:-:S03]  /*3900*/  LEA.HI.X.SX32 R9, R21, R121, 0x1, P0 ;  /* 0x0000007915097211 */ /* 0x000fc600000f0eff */
[----:B------:R0:W4:Y:S04]  /*3910*/  LDG.E.U8 R30, desc[UR60][R14.64] ;  /* 0x0000003c0e1e7981 */ /* 0x000128000c1e1100 */
[----:B------:R1:W-:Y:S04]  /*3920*/  STL [R1+0x278], R28 ;  /* 0x0002781c01007387 */ /* 0x0003e80000100800 */
[----:B------:R5:W4:Y:S04]  /*3930*/  LDG.E.U8 R31, desc[UR60][R10.64] ;  /* 0x0000003c0a1f7981 */ /* 0x000b28000c1e1100 */
[----:B-1----:R1:W4:Y:S01]  /*3940*/  LDG.E.U8 R28, desc[UR60][R8.64] ;  /* 0x0000003c081c7981 */ /* 0x002322000c1e1100 */
[----:B------:R-:W-:-:S02]  /*3950*/  IMAD R17, R128, 0xcb, RZ ;  /* 0x000000cb80117824 */ /* 0x000fc400078e02ff */
[C---:B------:R-:W-:Y:S02]  /*3960*/  IMAD R19, R128.reuse, 0xcc, RZ ;  /* 0x000000cc80137824 */ /* 0x040fe400078e02ff */
[C---:B------:R-:W-:Y:S01]  /*3970*/  IMAD R21, R128.reuse, 0xcd, RZ ;  /* 0x000000cd80157824 */ /* 0x040fe200078e02ff */
[-C--:B0-----:R-:W-:Y:S02]  /*3980*/  IADD3 R14, P1, R17, R120.reuse, RZ ;  /* 0x00000078110e7210 */ /* 0x081fe40007f3e0ff */
[-C--:B-----5:R-:W-:Y:S02]  /*3990*/  IADD3 R10, P0, R19, R120.reuse, RZ ;  /* 0x00000078130a7210 */ /* 0x0a0fe40007f1e0ff */
[-C--:B------:R-:W-:Y:S02]  /*39a0*/  LEA.HI.X.SX32 R15, R17, R121.reuse, 0x1, P1 ;  /* 0x00000079110f7211 */ /* 0x080fe400008f0eff */
[-C--:B-1----:R-:W-:Y:S01]  /*39b0*/  IADD3 R8, P1, R21, R120.reuse, RZ ;  /* 0x0000007815087210 */ /* 0x082fe20007f3e0ff */
[----:B---3--:R0:W-:Y:S01]  /*39c0*/  STL [R1+0x274], R23 ;  /* 0x0002741701007387 */ /* 0x0081e20000100800 */
[-C--:B------:R-:W-:Y:S01]  /*39d0*/  LEA.HI.X.SX32 R11, R19, R121.reuse, 0x1, P0 ;  /* 0x00000079130b7211 */ /* 0x080fe200000f0eff */
[C---:B------:R-:W-:Y:S01]  /*39e0*/  IMAD R29, R128.reuse, 0xcf, RZ ;  /* 0x000000cf801d7824 */ /* 0x040fe200078e02ff */
[----:B------:R-:W-:Y:S01]  /*39f0*/  LEA.HI.X.SX32 R9, R21, R121, 0x1, P1 ;  /* 0x0000007915097211 */ /* 0x000fe200008f0eff */
[----:B0-----:R-:W-:Y:S01]  /*3a00*/  IMAD R23, R128, 0xce, RZ ;  /* 0x000000ce80177824 */ /* 0x001fe200078e02ff */
[----:B------:R0:W-:Y:S04]  /*3a10*/  STL [R1+0x270], R22 ;  /* 0x0002701601007387 */ /* 0x0001e80000100800 */
[----:B------:R1:W-:Y:S04]  /*3a20*/  STL [R1+0x26c], R20 ;  /* 0x00026c1401007387 */ /* 0x0003e80000100800 */
[----:B------:R3:W-:Y:S04]  /*3a30*/  STL [R1+0x268], R16 ;  /* 0x0002681001007387 */ /* 0x0007e80000100800 */
[----:B0-----:R0:W5:Y:S04]  /*3a40*/  LDG.E.U8 R22, desc[UR60][R14.64] ;  /* 0x0000003c0e167981 */ /* 0x001168000c1e1100 */
[----:B-1----:R1:W5:Y:S04]  /*3a50*/  LDG.E.U8 R20, desc[UR60][R10.64] ;  /* 0x0000003c0a147981 */ /* 0x002368000c1e1100 */
[----:B---3--:R3:W5:Y:S01]  /*3a60*/  LDG.E.U8 R16, desc[UR60][R8.64] ;  /* 0x0000003c08107981 */ /* 0x008762000c1e1100 */
[----:B0-----:R-:W-:-:S02]  /*3a70*/  IADD3 R14, P0, R23, R120, RZ ;  /* 0x00000078170e7210 */ /* 0x001fc40007f1e0ff */
[----:B-1----:R-:W-:Y:S02]  /*3a80*/  IADD3 R10, P1, R29, R120, RZ ;  /* 0x000000781d0a7210 */ /* 0x002fe40007f3e0ff */
[-C--:B------:R-:W-:Y:S02]  /*3a90*/  LEA.HI.X.SX32 R15, R23, R121.reuse, 0x1, P0 ;  /* 0x00000079170f7211 */ /* 0x080fe400000f0eff */
[----:B------:R-:W-:Y:S01]  /*3aa0*/  LEA.HI.X.SX32 R11, R29, R121, 0x1, P1 ;  /* 0x000000791d0b7211 */ /* 0x000fe200008f0eff */
[----:B------:R-:W-:Y:S04]  /*3ab0*/  STL [R1+0x260], R32 ;  /* 0x0002602001007387 */ /* 0x000fe80000100800 */
[----:B------:R0:W5:Y:S04]  /*3ac0*/  LDG.E.U8 R23, desc[UR60][R14.64] ;  /* 0x0000003c0e177981 */ /* 0x000168000c1e1100 */
[----:B--2---:R1:W-:Y:S04]  /*3ad0*/  STL [R1+0x258], R18 ;  /* 0x0002581201007387 */ /* 0x0043e80000100800 */
[----:B-1----:R1:W2:Y:S01]  /*3ae0*/  LDG.E.U8 R18, desc[UR60][R10.64] ;  /* 0x0000003c0a127981 */ /* 0x0022a2000c1e1100 */
[----:B------:R-:W-:-:S02]  /*3af0*/  IMAD R17, R128, 0x50, RZ ;  /* 0x0000005080117824 */ /* 0x000fc400078e02ff */
[C---:B------:R-:W-:Y:S02]  /*3b00*/  IMAD R19, R128.reuse, 0x51, RZ ;  /* 0x0000005180137824 */ /* 0x040fe400078e02ff */
[----:B------:R-:W-:Y:S01]  /*3b10*/  IMAD R21, R128, 0x52, RZ ;  /* 0x0000005280157824 */ /* 0x000fe200078e02ff */
[-C--:B---3--:R-:W-:Y:S02]  /*3b20*/  IADD3 R8, P0, R17, R120.reuse, RZ ;  /* 0x0000007811087210 */ /* 0x088fe40007f1e0ff */
[-C--:B0-----:R-:W-:Y:S02]  /*3b30*/  IADD3 R14, P1, R19, R120.reuse, RZ ;  /* 0x00000078130e7210 */ /* 0x081fe40007f3e0ff */
[-C--:B------:R-:W-:Y:S02]  /*3b40*/  LEA.HI.X.SX32 R9, R17, R121.reuse, 0x1, P0 ;  /* 0x0000007911097211 */ /* 0x080fe400000f0eff */
[----:B-1----:R-:W-:Y:S02]  /*3b50*/  IADD3 R10, P0, R21, R120, RZ ;  /* 0x00000078150a7210 */ /* 0x002fe40007f1e0ff */
[----:B------:R-:W-:-:S02]  /*3b60*/  LEA.HI.X.SX32 R15, R19, R121, 0x1, P1 ;  /* 0x00000079130f7211 */ /* 0x000fc400008f0eff */
[----:B------:R-:W-:Y:S01]  /*3b70*/  LEA.HI.X.SX32 R11, R21, R121, 0x1, P0 ;  /* 0x00000079150b7211 */ /* 0x000fe200000f0eff */
[----:B----4-:R0:W-:Y:S04]  /*3b80*/  STL [R1+0x250], R30 ;  /* 0x0002501e01007387 */ /* 0x0101e80000100800 */
[----:B------:R-:W-:Y:S04]  /*3b90*/  STL [R1+0x248], R31 ;  /* 0x0002481f01007387 */ /* 0x000fe80000100800 */
[----:B------:R-:W3:Y:S04]  /*3ba0*/  LDG.E.U8 R29, desc[UR60][R14.64] ;  /* 0x0000003c0e1d7981 */ /* 0x000ee8000c1e1100 */
[----:B0-----:R0:W4:Y:S04]  /*3bb0*/  LDG.E.U8 R30, desc[UR60][R8.64] ;  /* 0x0000003c081e7981 */ /* 0x001128000c1e1100 */
[----:B------:R1:W-:Y:S04]  /*3bc0*/  STL [R1+0x240], R28 ;  /* 0x0002401c01007387 */ /* 0x0003e80000100800 */
[----:B-1----:R1:W3:Y:S01]  /*3bd0*/  LDG.E.U8 R28, desc[UR60][R10.64] ;  /* 0x0000003c0a1c7981 */ /* 0x0022e2000c1e1100 */
[----:B------:R-:W-:-:S02]  /*3be0*/  IMAD R17, R128, 0x53, RZ ;  /* 0x0000005380117824 */ /* 0x000fc400078e02ff */
[C---:B------:R-:W-:Y:S02]  /*3bf0*/  IMAD R19, R128.reuse, 0x54, RZ ;  /* 0x0000005480137824 */ /* 0x040fe400078e02ff */
[C---:B------:R-:W-:Y:S01]  /*3c00*/  IMAD R21, R128.reuse, 0x55, RZ ;  /* 0x0000005580157824 */ /* 0x040fe200078e02ff */
[-C--:B0-----:R-:W-:Y:S02]  /*3c10*/  IADD3 R8, P1, R17, R120.reuse, RZ ;  /* 0x0000007811087210 */ /* 0x081fe40007f3e0ff */
[-C--:B------:R-:W-:Y:S02]  /*3c20*/  IADD3 R14, P0, R19, R120.reuse, RZ ;  /* 0x00000078130e7210 */ /* 0x080fe40007f1e0ff */
[-C--:B------:R-:W-:Y:S02]  /*3c30*/  LEA.HI.X.SX32 R9, R17, R121.reuse, 0x1, P1 ;  /* 0x0000007911097211 */ /* 0x080fe400008f0eff */
[-C--:B-1----:R-:W-:Y:S01]  /*3c40*/  IADD3 R10, P1, R21, R120.reuse, RZ ;  /* 0x00000078150a7210 */ /* 0x082fe20007f3e0ff */
[C---:B------:R-:W-:Y:S01]  /*3c50*/  IMAD R17, R128.reuse, 0x56, RZ ;  /* 0x0000005680117824 */ /* 0x040fe200078e02ff */
[-C--:B------:R-:W-:Y:S01]  /*3c60*/  LEA.HI.X.SX32 R15, R19, R121.reuse, 0x1, P0 ;  /* 0x00000079130f7211 */ /* 0x080fe200000f0eff */
[----:B------:R-:W-:Y:S01]  /*3c70*/  IMAD R19, R128, 0x57, RZ ;  /* 0x0000005780137824 */ /* 0x000fe200078e02ff */
[----:B------:R-:W-:Y:S01]  /*3c80*/  LEA.HI.X.SX32 R11, R21, R121, 0x1, P1 ;  /* 0x00000079150b7211 */ /* 0x000fe200008f0eff */
[----:B-----5:R0:W-:Y:S04]  /*3c90*/  STL [R1+0x238], R22 ;  /* 0x0002381601007387 */ /* 0x0201e80000100800 */
        /* <DEDUP_REMOVED lines=9> */
[----:B------:R0:W-:Y:S04]  /*3d30*/  STL [R1+0x220], R23 ;  /* 0x0002201701007387 */ /* 0x0001e80000100800 */
[----:B0-----:R0:W3:Y:S04]  /*3d40*/  LDG.E.U8 R23, desc[UR60][R8.64] ;  /* 0x0000003c08177981 */ /* 0x0010e8000c1e1100 */
[----:B--2---:R1:W-:Y:S04]  /*3d50*/  STL [R1+0x218], R18 ;  /* 0x0002181201007387 */ /* 0x0043e80000100800 */
[----:B-1----:R1:W2:Y:S01]  /*3d60*/  LDG.E.U8 R18, desc[UR60][R14.64] ;  /* 0x0000003c0e127981 */ /* 0x0022a2000c1e1100 */
[----:B------:R-:W-:-:S02]  /*3d70*/  IMAD R21, R128, 0x58, RZ ;  /* 0x0000005880157824 */ /* 0x000fc400078e02ff */
[C---:B------:R-:W-:Y:S02]  /*3d80*/  IMAD R17, R128.reuse, 0x59, RZ ;  /* 0x0000005980117824 */ /* 0x040fe400078e02ff */
[----:B------:R-:W-:Y:S01]  /*3d90*/  IMAD R19, R128, 0x5a, RZ ;  /* 0x0000005a80137824 */ /* 0x000fe200078e02ff */
[-C--:B-----5:R-:W-:Y:S02]  /*3da0*/  IADD3 R10, P0, R21, R120.reuse, RZ ;  /* 0x00000078150a7210 */ /* 0x0a0fe40007f1e0ff */
[-C--:B0-----:R-:W-:Y:S02]  /*3db0*/  IADD3 R8, P1, R17, R120.reuse, RZ ;  /* 0x0000007811087210 */ /* 0x081fe40007f3e0ff */
[-C--:B------:R-:W-:Y:S02]  /*3dc0*/  LEA.HI.X.SX32 R11, R21, R121.reuse, 0x1, P0 ;  /* 0x00000079150b7211 */ /* 0x080fe400000f0eff */
[----:B-1----:R-:W-:Y:S02]  /*3dd0*/  IADD3 R14, P0, R19, R120, RZ ;  /* 0x00000078130e7210 */ /* 0x002fe40007f1e0ff */
[----:B------:R-:W-:-:S02]  /*3de0*/  LEA.HI.X.SX32 R9, R17, R121, 0x1, P1 ;  /* 0x0000007911097211 */ /* 0x000fc400008f0eff */
[----:B------:R-:W-:Y:S01]  /*3df0*/  LEA.HI.X.SX32 R15, R19, R121, 0x1, P0 ;  /* 0x00000079130f7211 */ /* 0x000fe200000f0eff */
[----:B----4-:R0:W-:Y:S04]  /*3e00*/  STL [R1+0x264], R30 ;  /* 0x0002641e01007387 */ /* 0x0101e80000100800 */
[----:B---3--:R1:W-:Y:S04]  /*3e10*/  STL [R1+0x25c], R29 ;  /* 0x00025c1d01007387 */ /* 0x0083e80000100800 */
[----:B0-----:R0:W3:Y:S04]  /*3e20*/  LDG.E.U8 R30, desc[UR60][R10.64] ;  /* 0x0000003c0a1e7981 */ /* 0x0010e8000c1e1100 */
[----:B-1----:R1:W4:Y:S04]  /*3e30*/  LDG.E.U8 R29, desc[UR60][R8.64] ;  /* 0x0000003c081d7981 */ /* 0x002328000c1e1100 */
[----:B------:R5:W-:Y:S04]  /*3e40*/  STL [R1+0x254], R28 ;  /* 0x0002541c01007387 */ /* 0x000be80000100800 */
[----:B-----5:R5:W4:Y:S01]  /*3e50*/  LDG.E.U8 R28, desc[UR60][R14.64] ;  /* 0x0000003c0e1c7981 */ /* 0x020b22000c1e1100 */
[----:B------:R-:W-:-:S02]  /*3e60*/  IMAD R21, R128, 0x5b, RZ ;  /* 0x0000005b80157824 */ /* 0x000fc400078e02ff */
[C---:B------:R-:W-:Y:S02]  /*3e70*/  IMAD R17, R128.reuse, 0x5c, RZ ;  /* 0x0000005c80117824 */ /* 0x040fe400078e02ff */
[C---:B------:R-:W-:Y:S01]  /*3e80*/  IMAD R19, R128.reuse, 0x5d, RZ ;  /* 0x0000005d80137824 */ /* 0x040fe200078e02ff */
[-C--:B0-----:R-:W-:Y:S02]  /*3e90*/  IADD3 R10, P1, R21, R120.reuse, RZ ;  /* 0x00000078150a7210 */ /* 0x081fe40007f3e0ff */
[-C--:B-1----:R-:W-:Y:S02]  /*3ea0*/  IADD3 R8, P0, R17, R120.reuse, RZ ;  /* 0x0000007811087210 */ /* 0x082fe40007f1e0ff */
[-C--:B------:R-:W-:Y:S02]  /*3eb0*/  LEA.HI.X.SX32 R11, R21, R121.reuse, 0x1, P1 ;  /* 0x00000079150b7211 */ /* 0x080fe400008f0eff */
[-C--:B-----5:R-:W-:Y:S01]  /*3ec0*/  IADD3 R14, P1, R19, R120.reuse, RZ ;  /* 0x00000078130e7210 */ /* 0x0a0fe20007f3e0ff */
[C---:B------:R-:W-:Y:S01]  /*3ed0*/  IMAD R21, R128.reuse, 0x5e, RZ ;  /* 0x0000005e80157824 */ /* 0x040fe200078e02ff */
[-C--:B------:R-:W-:Y:S01]  /*3ee0*/  LEA.HI.X.SX32 R9, R17, R121.reuse, 0x1, P0 ;  /* 0x0000007911097211 */ /* 0x080fe200000f0eff */
[----:B------:R-:W-:Y:S01]  /*3ef0*/  IMAD R17, R128, 0x5f, RZ ;  /* 0x0000005f80117824 */ /* 0x000fe200078e02ff */
[----:B------:R-:W-:Y:S01]  /*3f00*/  LEA.HI.X.SX32 R15, R19, R121, 0x1, P1 ;  /* 0x00000079130f7211 */ /* 0x000fe200008f0eff */
[----:B------:R0:W-:Y:S04]  /*3f10*/  STL [R1+0x24c], R22 ;  /* 0x00024c1601007387 */ /* 0x0001e80000100800 */
[----:B------:R1:W-:Y:S04]  /*3f20*/  STL [R1+0x244], R20 ;  /* 0x0002441401007387 */ /* 0x0003e80000100800 */
[----:B------:R5:W-:Y:S04]  /*3f30*/  STL [R1+0x23c], R16 ;  /* 0x00023c1001007387 */ /* 0x000be80000100800 */
[----:B0-----:R0:W4:Y:S04]  /*3f40*/  LDG.E.U8 R22, desc[UR60][R10.64] ;  /* 0x0000003c0a167981 */ /* 0x001128000c1e1100 */
[----:B-1----:R1:W4:Y:S04]  /*3f50*/  LDG.E.U8 R20, desc[UR60][R8.64] ;  /* 0x0000003c08147981 */ /* 0x002328000c1e1100 */
[----:B-----5:R5:W4:Y:S01]  /*3f60*/  LDG.E.U8 R16, desc[UR60][R14.64] ;  /* 0x0000003c0e107981 */ /* 0x020b22000c1e1100 */
[----:B0-----:R-:W-:-:S02]  /*3f70*/  IADD3 R10, P0, R21, R120, RZ ;  /* 0x00000078150a7210 */ /* 0x001fc40007f1e0ff */
[----:B-1----:R-:W-:Y:S02]  /*3f80*/  IADD3 R8, P1, R17, R120, RZ ;  /* 0x0000007811087210 */ /* 0x002fe40007f3e0ff */
[-C--:B------:R-:W-:Y:S02]  /*3f90*/  LEA.HI.X.SX32 R11, R21, R121.reuse, 0x1, P0 ;  /* 0x00000079150b7211 */ /* 0x080fe400000f0eff */
[----:B------:R-:W-:Y:S01]  /*3fa0*/  LEA.HI.X.SX32 R9, R17, R121, 0x1, P1 ;  /* 0x0000007911097211 */ /* 0x000fe200008f0eff */
[----:B------:R0:W-:Y:S04]  /*3fb0*/  STL [R1+0x234], R23 ;  /* 0x0002341701007387 */ /* 0x0001e80000100800 */
[----:B0-----:R0:W4:Y:S04]  /*3fc0*/  LDG.E.U8 R23, desc[UR60][R10.64] ;  /* 0x0000003c0a177981 */ /* 0x001128000c1e1100 */
        /* <DEDUP_REMOVED lines=11> */
[----:B---3--:R0:W-:Y:S04]  /*4080*/  STL [R1+0x224], R30 ;  /* 0x0002241e01007387 */ /* 0x0081e80000100800 */
[----:B----4-:R1:W-:Y:S04]  /*4090*/  STL [R1+0x21c], R29 ;  /* 0x00021c1d01007387 */ /* 0x0103e80000100800 */
        /* <DEDUP_REMOVED lines=36> */
[-C--:B------:R-:W-:Y:S01]  /*42e0*/  LEA.HI.X.SX32 R15, R19, R121.reuse, 0x1, P1 ;  /* 0x00000079130f7211 */ /* 0x080fe200008f0eff */
[----:B------:R0:W5:Y:S01]  /*42f0*/  LDG.E.U8 R33, desc[UR60][R8.64] ;  /* 0x0000003c08217981 */ /* 0x000162000c1e1100 */
[----:B------:R-:W-:-:S03]  /*4300*/  LEA.HI.X.SX32 R11, R21, R121, 0x1, P0 ;  /* 0x00000079150b7211 */ /* 0x000fc600000f0eff */
[----:B---3--:R-:W-:Y:S04]  /*4310*/  STL [R1+0x1fc], R30 ;  /* 0x0001fc1e01007387 */ /* 0x008fe80000100800 */
[----:B----4-:R-:W-:Y:S04]  /*4320*/  STL [R1+0x1f8], R29 ;  /* 0x0001f81d01007387 */ /* 0x010fe80000100800 */
[----:B------:R1:W3:Y:S04]  /*4330*/  LDG.E.U8 R31, desc[UR60][R14.64] ;  /* 0x0000003c0e1f7981 */ /* 0x0002e8000c1e1100 */
[----:B------:R4:W-:Y:S04]  /*4340*/  STL [R1+0x1f4], R28 ;  /* 0x0001f41c01007387 */ /* 0x0009e80000100800 */
[----:B----4-:R4:W3:Y:S01]  /*4350*/  LDG.E.U8 R28, desc[UR60][R10.64] ;  /* 0x0000003c0a1c7981 */ /* 0x0108e2000c1e1100 */
[----:B------:R-:W-:-:S02]  /*4360*/  IMAD R17, R128, 0xdb, RZ ;  /* 0x000000db80117824 */ /* 0x000fc400078e02ff */
[----:B------:R-:W-:-:S03]  /*4370*/  IMAD R19, R128, 0xdc, RZ ;  /* 0x000000dc80137824 */ /* 0x000fc600078e02ff */
[-C--:B0-----:R-:W-:Y:S02]  /*4380*/  IADD3 R8, P1, R17, R120.reuse, RZ ;  /* 0x0000007811087210 */ /* 0x081fe40007f3e0ff */
[----:B-1----:R-:W-:Y:S02]  /*4390*/  IADD3 R14, P0, R19, R120, RZ ;  /* 0x00000078130e7210 */ /* 0x002fe40007f1e0ff */
[-C--:B------:R-:W-:Y:S01]  /*43a0*/  LEA.HI.X.SX32 R9, R17, R121.reuse, 0x1, P1 ;  /* 0x0000007911097211 */ /* 0x080fe200008f0eff */
[C---:B------:R-:W-:Y:S01]  /*43b0*/  IMAD R17, R128.reuse, 0xde, RZ ;  /* 0x000000de80117824 */ /* 0x040fe200078e02ff */
[----:B------:R-:W-:Y:S01]  /*43c0*/  LEA.HI.X.SX32 R15, R19, R121, 0x1, P0 ;  /* 0x00000079130f7211 */ /* 0x000fe200000f0eff */
[C---:B------:R-:W-:Y:S02]  /*43d0*/  IMAD R21, R128.reuse, 0xdd, RZ ;  /* 0x000000dd80157824 */ /* 0x040fe400078e02ff */
[----:B------:R0:W3:Y:S01]  /*43e0*/  LDG.E.U8 R32, desc[UR60][R8.64] ;  /* 0x0000003c08207981 */ /* 0x0000e2000c1e1100 */
[----:B------:R-:W-:-:S02]  /*43f0*/  IMAD R19, R128, 0x60, RZ ;  /* 0x0000006080137824 */ /* 0x000fc400078e02ff */
[-C--:B----4-:R-:W-:Y:S02]  /*4400*/  IADD3 R10, P1, R21, R120.reuse, RZ ;  /* 0x00000078150a7210 */ /* 0x090fe40007f3e0ff */
[----:B0-----:R-:W-:-:S04]  /*4410*/  IADD3 R8, P0, R17, R120, RZ ;  /* 0x0000007811087210 */ /* 0x001fc80007f1e0ff */
[-C--:B------:R-:W-:Y:S01]  /*4420*/  LEA.HI.X.SX32 R9, R17, R121.reuse, 0x1, P0 ;  /* 0x0000007911097211 */ /* 0x080fe200000f0eff */
[----:B------:R-:W-:Y:S01]  /*4430*/  IMAD R17, R128, 0xdf, RZ ;  /* 0x000000df80117824 */ /* 0x000fe200078e02ff */
[----:B------:R-:W-:Y:S01]  /*4440*/  LEA.HI.X.SX32 R11, R21, R121, 0x1, P1 ;  /* 0x00000079150b7211 */ /* 0x000fe200008f0eff */
[----:B------:R0:W-:Y:S04]  /*4450*/  STL [R1+0x1f0], R22 ;  /* 0x0001f01601007387 */ /* 0x0001e80000100800 */
[----:B------:R-:W-:Y:S04]  /*4460*/  STL [R1+0x1ec], R20 ;  /* 0x0001ec1401007387 */ /* 0x000fe80000100800 */
[----:B------:R1:W-:Y:S04]  /*4470*/  STL [R1+0x1e8], R16 ;  /* 0x0001e81001007387 */ /* 0x0003e80000100800 */
[----:B0-----:R0:W4:Y:S04]  /*4480*/  LDG.E.U8 R22, desc[UR60][R14.64] ;  /* 0x0000003c0e167981 */ /* 0x001128000c1e1100 */
[----:B------:R0:W4:Y:S01]  /*4490*/  LDG.E.U8 R30, desc[UR60][R10.64] ;  /* 0x0000003c0a1e7981 */ /* 0x000122000c1e1100 */
[----:B-1----:R-:W-:-:S03]  /*44a0*/  IADD3 R16, P1, R17, R120, RZ ;  /* 0x0000007811107210 */ /* 0x002fc60007f3e0ff */
[----:B------:R1:W4:Y:S01]  /*44b0*/  LDG.E.U8 R20, desc[UR60][R8.64] ;  /* 0x0000003c08147981 */ /* 0x000322000c1e1100 */
[----:B0-----:R-:W-:Y:S02]  /*44c0*/  IADD3 R14, P0, R19, R120, RZ ;  /* 0x00000078130e7210 */ /* 0x001fe40007f1e0ff */
[-C--:B------:R-:W-:Y:S02]  /*44d0*/  LEA.HI.X.SX32 R17, R17, R121.reuse, 0x1, P1 ;  /* 0x0000007911117211 */ /* 0x080fe400008f0eff */
[----:B------:R-:W-:Y:S01]  /*44e0*/  LEA.HI.X.SX32 R15, R19, R121, 0x1, P0 ;  /* 0x00000079130f7211 */ /* 0x000fe200000f0eff */
[----:B------:R-:W-:Y:S04]  /*44f0*/  STL [R1+0x1e4], R23 ;  /* 0x0001e41701007387 */ /* 0x000fe80000100800 */
[----:B------:R-:W4:Y:S01]  /*4500*/  LDG.E.U8 R64, desc[UR60][R14.64] ;  /* 0x0000003c0e407981 */ /* 0x000f22000c1e1100 */
[----:B------:R-:W-:-:S05]  /*4510*/  IMAD R21, R128, 0x61, RZ ;  /* 0x0000006180157824 */ /* 0x000fca00078e02ff */
[----:B------:R-:W-:-:S04]  /*4520*/  IADD3 R10, P1, R21, R120, RZ ;  /* 0x00000078150a7210 */ /* 0x000fc80007f3e0ff */
[----:B------:R-:W-:-:S05]  /*4530*/  LEA.HI.X.SX32 R11, R21, R121, 0x1, P1 ;  /* 0x00000079150b7211 */ /* 0x000fca00008f0eff */
[----:B------:R-:W4:Y:S04]  /*4540*/  LDG.E.U8 R56, desc[UR60][R10.64] ;  /* 0x0000003c0a387981 */ /* 0x000f28000c1e1100 */
[----:B--2---:R0:W-:Y:S04]  /*4550*/  STL [R1+0x1e0], R18 ;  /* 0x0001e01201007387 */ /* 0x0041e80000100800 */
[----:B0-----:R0:W2:Y:S01]  /*4560*/  LDG.E.U8 R18, desc[UR60][R16.64] ;  /* 0x0000003c10127981 */ /* 0x0010a2000c1e1100 */
[C---:B------:R-:W-:Y:S02]  /*4570*/  IMAD R23, R128.reuse, 0x62, RZ ;  /* 0x0000006280177824 */ /* 0x040fe400078e02ff */
[----:B------:R-:W-:-:S03]  /*4580*/  IMAD R29, R128, 0x63, RZ ;  /* 0x00000063801d7824 */ /* 0x000fc600078e02ff */
[-C--:B-1----:R-:W-:Y:S02]  /*4590*/  IADD3 R8, P2, R23, R120.reuse, RZ ;  /* 0x0000007817087210 */ /* 0x082fe40007f5e0ff */
[----:B0-----:R-:W-:Y:S02]  /*45a0*/  IADD3 R16, P0, R29, R120, RZ ;  /* 0x000000781d107210 */ /* 0x001fe40007f1e0ff */
[-C--:B------:R-:W-:Y:S02]  /*45b0*/  LEA.HI.X.SX32 R9, R23, R121.reuse, 0x1, P2 ;  /* 0x0000007917097211 */ /* 0x080fe400010f0eff */
[----:B------:R-:W-:Y:S01]  /*45c0*/  LEA.HI.X.SX32 R17, R29, R121, 0x1, P0 ;  /* 0x000000791d117211 */ /* 0x000fe200000f0eff */
[----:B-----5:R-:W-:Y:S01]  /*45d0*/  STL [R1+0x1dc], R33 ;  /* 0x0001dc2101007387 */ /* 0x020fe20000100800 */
[----:B------:R-:W-:-:S03]  /*45e0*/  IMAD R19, R128, 0x64, RZ ;  /* 0x0000006480137824 */ /* 0x000fc600078e02ff */
[----:B---3--:R0:W-:Y:S01]  /*45f0*/  STL [R1+0x1d8], R31 ;  /* 0x0001d81f01007387 */ /* 0x0081e20000100800 */
[----:B------:R-:W-:-:S03]  /*4600*/  IMAD R21, R128, 0x65, RZ ;  /* 0x0000006580157824 */ /* 0x000fc600078e02ff */
[----:B------:R1:W3:Y:S02]  /*4610*/  LDG.E.U8 R37, desc[UR60][R8.64] ;  /* 0x0000003c08257981 */ /* 0x0002e4000c1e1100 */
[-C--:B------:R-:W-:Y:S01]  /*4620*/  IADD3 R10, P1, R21, R120.reuse, RZ ;  /* 0x00000078150a7210 */ /* 0x080fe20007f3e0ff */
[C---:B------:R-:W-:Y:S02]  /*4630*/  IMAD R23, R128.reuse, 0x66, RZ ;  /* 0x0000006680177824 */ /* 0x040fe400078e02ff */
[----:B------:R-:W-:Y:S01]  /*4640*/  IMAD R29, R128, 0x67, RZ ;  /* 0x00000067801d7824 */ /* 0x000fe200078e02ff */
[----:B0-----:R-:W0:Y:S01]  /*4650*/  LDC R31, c[0x0][0x248] ;  /* 0x00009200ff1f7b82 */ /* 0x001e220000000800 */
[----:B------:R5:W-:Y:S01]  /*4660*/  STL [R1+0x1d4], R28 ;  /* 0x0001d41c01007387 */ /* 0x000be20000100800 */
[----:B-1----:R-:W-:-:S03]  /*4670*/  IADD3 R8, P0, R19, R120, RZ ;  /* 0x0000007813087210 */ /* 0x002fc60007f1e0ff */
[----:B-----5:R1:W5:Y:S01]  /*4680*/  LDG.E.U8 R28, desc[UR60][R16.64] ;  /* 0x0000003c101c7981 */ /* 0x020362000c1e1100 */
[-C--:B------:R-:W-:Y:S02]  /*4690*/  LEA.HI.X.SX32 R9, R19, R121.reuse, 0x1, P0 ;  /* 0x0000007913097211 */ /* 0x080fe400000f0eff */
[-C--:B------:R-:W-:Y:S02]  /*46a0*/  LEA.HI.X.SX32 R11, R21, R121.reuse, 0x1, P1 ;  /* 0x00000079150b7211 */ /* 0x080fe400008f0eff */
[-C--:B------:R-:W-:Y:S01]  /*46b0*/  IADD3 R14, P2, R23, R120.reuse, RZ ;  /* 0x00000078170e7210 */ /* 0x080fe20007f5e0ff */
[----:B------:R0:W5:Y:S04]  /*46c0*/  LDG.E.U8 R66, desc[UR60][R8.64] ;  /* 0x0000003c08427981 */ /* 0x000168000c1e1100 */
[----:B------:R0:W-:Y:S01]  /*46d0*/  STL [R1+0x1d0], R32 ;  /* 0x0001d02001007387 */ /* 0x0001e20000100800 */
[----:B-1----:R-:W-:Y:S01]  /*46e0*/  IADD3 R16, P0, R29, R120, RZ ;  /* 0x000000781d107210 */ /* 0x002fe20007f1e0ff */
[----:B------:R-:W-:Y:S01]  /*46f0*/  IMAD R19, R128, 0x68, RZ ;  /* 0x0000006880137824 */ /* 0x000fe200078e02ff */
[----:B------:R-:W1:Y:S01]  /*4700*/  LDC R21, c[0x0][0x248] ;  /* 0x00009200ff157b82 */ /* 0x000e620000000800 */
[----:B------:R0:W5:Y:S01]  /*4710*/  LDG.E.U8 R57, desc[UR60][R10.64] ;  /* 0x0000003c0a397981 */ /* 0x000162000c1e1100 */
[----:B------:R-:W-:-:S05]  /*4720*/  LEA.HI.X.SX32 R15, R23, R121, 0x1, P2 ;  /* 0x00000079170f7211 */ /* 0x000fca00010f0eff */
[----:B------:R4:W5:Y:S01]  /*4730*/  LDG.E.U8 R33, desc[UR60][R14.64] ;  /* 0x0000003c0e217981 */ /* 0x000962000c1e1100 */
[----:B------:R-:W-:-:S05]  /*4740*/  LEA.HI.X.SX32 R17, R29, R121, 0x1, P0 ;  /* 0x000000791d117211 */ /* 0x000fca00000f0eff */
[----:B0-----:R0:W5:Y:S01]  /*4750*/  LDG.E.U8 R32, desc[UR60][R16.64] ;  /* 0x0000003c10207981 */ /* 0x001162000c1e1100 */
[----:B------:R-:W-:Y:S01]  /*4760*/  IMAD R23, R128, 0x69, RZ ;  /* 0x0000006980177824 */ /* 0x000fe200078e02ff */
[----:B------:R-:W-:-:S04]  /*4770*/  IADD3 R8, P0, R19, R120, RZ ;  /* 0x0000007813087210 */ /* 0x000fc80007f1e0ff */
[-C--:B------:R-:W-:Y:S02]  /*4780*/  IADD3 R10, P1, R23, R120.reuse, RZ ;  /* 0x00000078170a7210 */ /* 0x080fe40007f3e0ff */
[-C--:B------:R-:W-:Y:S01]  /*4790*/  LEA.HI.X.SX32 R9, R19, R121.reuse, 0x1, P0 ;  /* 0x0000007913097211 */ /* 0x080fe200000f0eff */
[----:B----4-:R4:W-:Y:S01]  /*47a0*/  STL [R1+0x1cc], R22 ;  /* 0x0001cc1601007387 */ /* 0x0109e20000100800 */
[-C--:B------:R-:W-:Y:S01]  /*47b0*/  LEA.HI.X.SX32 R11, R23, R121.reuse, 0x1, P1 ;  /* 0x00000079170b7211 */ /* 0x080fe200008f0eff */
[----:B------:R-:W-:Y:S01]  /*47c0*/  IMAD R29, R128, 0x6a, RZ ;  /* 0x0000006a801d7824 */ /* 0x000fe200078e02ff */
[----:B------:R-:W5:Y:S01]  /*47d0*/  LDC R23, c[0x0][0x248] ;  /* 0x00009200ff177b82 */ /* 0x000f620000000800 */
[----:B------:R0:W-:Y:S04]  /*47e0*/  STL [R1+0x1c8], R30 ;  /* 0x0001c81e01007387 */ /* 0x0001e80000100800 */
[----:B------:R1:W-:Y:S04]  /*47f0*/  STL [R1+0x1c4], R20 ;  /* 0x0001c41401007387 */ /* 0x0003e80000100800 */
[----:B------:R2:W5:Y:S01]  /*4800*/  LDG.E.U8 R65, desc[UR60][R8.64] ;  /* 0x0000003c08417981 */ /* 0x000562000c1e1100 */
[C---:B------:R-:W-:Y:S01]  /*4810*/  IADD3 R14, P0, R29.reuse, R120, RZ ;  /* 0x000000781d0e7210 */ /* 0x040fe20007f1e0ff */
[----:B----4-:R-:W4:Y:S03]  /*4820*/  LDC R22, c[0x0][0x248] ;  /* 0x00009200ff167b82 */ /* 0x010f260000000800 */
[----:B------:R-:W-:-:S05]  /*4830*/  LEA.HI.X.SX32 R15, R29, R121, 0x1, P0 ;  /* 0x000000791d0f7211 */ /* 0x000fca00000f0eff */
[----:B0-----:R-:W0:Y:S01]  /*4840*/  LDC R30, c[0x0][0x248] ;  /* 0x00009200ff1e7b82 */ /* 0x001e220000000800 */
[----:B------:R-:W-:-:S07]  /*4850*/  IMAD R31, R31, 0x10b, RZ ;  /* 0x0000010b1f1f7824 */ /* 0x000fce00078e02ff */
[----:B-1----:R-:W1:Y:S01]  /*4860*/  LDC R20, c[0x0][0x248] ;  /* 0x00009200ff147b82 */ /* 0x002e620000000800 */
[----:B--2---:R2:W-:Y:S04]  /*4870*/  STL [R1+0x1c0], R18 ;  /* 0x0001c01201007387 */ /* 0x0045e80000100800 */
[----:B------:R1:W-:Y:S01]  /*4880*/  STL [R1+0x1bc], R64 ;  /* 0x0001bc4001007387 */ /* 0x0003e20000100800 */
[----:B----4-:R-:W-:Y:S01]  /*4890*/  IMAD R19, R22, 0x190, RZ ;  /* 0x0000019016137824 */ /* 0x010fe200078e02ff */
[----:B------:R-:W-:Y:S01]  /*48a0*/  IADD3 R16, P2, R31, R120, RZ ;  /* 0x000000781f107210 */ /* 0x000fe20007f5e0ff */
[----:B0-----:R-:W-:Y:S01]  /*48b0*/  IMAD R29, R30, 0x191, RZ ;  /* 0x000001911e1d7824 */ /* 0x001fe200078e02ff */
[----:B--2---:R-:W0:Y:S01]  /*48c0*/  LDC R18, c[0x0][0x248] ;  /* 0x00009200ff127b82 */ /* 0x004e220000000800 */
[----:B-1----:R-:W2:Y:S04]  /*48d0*/  LDG.E.U8 R64, desc[UR60][R10.64] ;  /* 0x0000003c0a407981 */ /* 0x002ea8000c1e1100 */
[----:B------:R1:W-:Y:S01]  /*48e0*/  STL [R1+0x1b8], R56 ;  /* 0x0001b83801007387 */ /* 0x0003e20000100800 */
[----:B------:R-:W-:-:S02]  /*48f0*/  IMAD R21, R21, 0x192, RZ ;  /* 0x0000019215157824 */ /* 0x000fc400078e02ff */
[----:B------:R-:W4:Y:S01]  /*4900*/  LDC R22, c[0x0][0x248] ;  /* 0x00009200ff167b82 */ /* 0x000f220000000800 */
[----:B-1----:R1:W2:Y:S01]  /*4910*/  LDG.E.U8 R56, desc[UR60][R14.64] ;  /* 0x0000003c0e387981 */ /* 0x0022a2000c1e1100 */
[----:B------:R-:W-:-:S03]  /*4920*/  IADD3 R8, P1, R19, R120, RZ ;  /* 0x0000007813087210 */ /* 0x000fc60007f3e0ff */
[----:B---3--:R3:W-:Y:S01]  /*4930*/  STL [R1+0x1b4], R37 ;  /* 0x0001b42501007387 */ /* 0x0087e20000100800 */
[-C--:B------:R-:W-:Y:S02]  /*4940*/  LEA.HI.X.SX32 R9, R19, R121.reuse, 0x1, P1 ;  /* 0x0000007913097211 */ /* 0x080fe400008f0eff */
[----:B------:R-:W4:Y:S01]  /*4950*/  LDC R19, c[0x0][0x248] ;  /* 0x00009200ff137b82 */ /* 0x000f220000000800 */
[-C--:B------:R-:W-:Y:S02]  /*4960*/  LEA.HI.X.SX32 R17, R31, R121.reuse, 0x1, P2 ;  /* 0x000000791f117211 */ /* 0x080fe400010f0eff */
[CC--:B-1----:R-:W-:Y:S01]  /*4970*/  IADD3 R14, P0, R29.reuse, R120.reuse, RZ ;  /* 0x000000781d0e7210 */ /* 0x0c2fe20007f1e0ff */
[----:B------:R-:W2:Y:S04]  /*4980*/  LDG.E.U8 R112, desc[UR60][R8.64] ;  /* 0x0000003c08707981 */ /* 0x000ea8000c1e1100 */
[----:B---3--:R1:W3:Y:S04]  /*4990*/  LDG.E.U8 R37, desc[UR60][R16.64] ;  /* 0x0000003c10257981 */ /* 0x0082e8000c1e1100 */
[----:B-----5:R5:W-:Y:S01]  /*49a0*/  STL [R1+0x1b0], R28 ;  /* 0x0001b01c01007387 */ /* 0x020be20000100800 */
[----:B-1----:R-:W1:Y:S08]  /*49b0*/  LDC R17, c[0x0][0x248] ;  /* 0x00009200ff117b82 */ /* 0x002e700000000800 */
[----:B-----5:R-:W5:Y:S01]  /*49c0*/  LDC R28, c[0x0][0x248] ;  /* 0x00009200ff1c7b82 */ /* 0x020f620000000800 */
[----:B------:R-:W-:Y:S04]  /*49d0*/  STL [R1+0x1ac], R66 ;  /* 0x0001ac4201007387 */ /* 0x000fe80000100800 */
[----:B------:R0:W-:Y:S01]  /*49e0*/  STL [R1+0x1a8], R57 ;  /* 0x0001a83901007387 */ /* 0x0001e20000100800 */
[----:B------:R-:W-:Y:S01]  /*49f0*/  IMAD R31, R20, 0x193, RZ ;  /* 0x00000193141f7824 */ /* 0x000fe200078e02ff */
[----:B------:R-:W-:Y:S01]  /*4a00*/  LEA.HI.X.SX32 R15, R29, R121, 0x1, P0 ;  /* 0x000000791d0f7211 */ /* 0x000fe200000f0eff */
[----:B------:R-:W-:Y:S01]  /*4a10*/  IMAD R23, R23, 0x197, RZ ;  /* 0x0000019717177824 */ /* 0x000fe200078e02ff */
[-C--:B------:R-:W-:Y:S01]  /*4a20*/  IADD3 R68, P1, R21, R120.reuse, RZ ;  /* 0x0000007815447210 */ /* 0x080fe20007f3e0ff */
[----:B0-----:R-:W-:Y:S01]  /*4a30*/  IMAD R57, R18, 0x194, RZ ;  /* 0x0000019412397824 */ /* 0x001fe200078e02ff */
[-C--:B------:R-:W-:Y:S01]  /*4a40*/  IADD3 R10, P2, R31, R120.reuse, RZ ;  /* 0x000000781f0a7210 */ /* 0x080fe20007f5e0ff */
[----:B------:R-:W0:Y:S03]  /*4a50*/  LDC R18, c[0x0][0x248] ;  /* 0x00009200ff127b82 */ /* 0x000e260000000800 */
[----:B------:R-:W-:-:S02]  /*4a60*/  IADD3 R8, P0, R57, R120, RZ ;  /* 0x0000007839087210 */ /* 0x000fc40007f1e0ff */
[-C--:B------:R-:W-:Y:S02]  /*4a70*/  LEA.HI.X.SX32 R69, R21, R121.reuse, 0x1, P1 ;  /* 0x0000007915457211 */ /* 0x080fe400008f0eff */
[-C--:B------:R-:W-:Y:S01]  /*4a80*/  LEA.HI.X.SX32 R9, R57, R121.reuse, 0x1, P0 ;  /* 0x0000007939097211 */ /* 0x080fe200000f0eff */
[----:B-----5:R-:W-:Y:S01]  /*4a90*/  IMAD R29, R28, 0x195, RZ ;  /* 0x000001951c1d7824 */ /* 0x020fe200078e02ff */
[----:B------:R-:W5:Y:S01]  /*4aa0*/  LDC R21, c[0x0][0x248] ;  /* 0x00009200ff157b82 */ /* 0x000f620000000800 */
[----:B----4-:R-:W-:Y:S01]  /*4ab0*/  IMAD R57, R19, 0x196, RZ ;  /* 0x0000019613397824 */ /* 0x010fe200078e02ff */
[-C--:B------:R-:W-:Y:S01]  /*4ac0*/  LEA.HI.X.SX32 R11, R31, R121.reuse, 0x1, P2 ;  /* 0x000000791f0b7211 */ /* 0x080fe200010f0eff */
[----:B------:R4:W-:Y:S04]  /*4ad0*/  STL [R1+0x1a4], R33 ;  /* 0x0001a42101007387 */ /* 0x0009e80000100800 */
[----:B------:R1:W3:Y:S01]  /*4ae0*/  LDG.E.U8 R31, desc[UR60][R8.64] ;  /* 0x0000003c081f7981 */ /* 0x0002e2000c1e1100 */
[-C--:B------:R-:W-:Y:S01]  /*4af0*/  IADD3 R16, P1, R57, R120.reuse, RZ ;  /* 0x0000007839107210 */ /* 0x080fe20007f3e0ff */
[----:B------:R-:W0:Y:S02]  /*4b00*/  LDC R19, c[0x0][0x248] ;  /* 0x00009200ff137b82 */ /* 0x000e240000000800 */
[----:B------:R-:W3:Y:S04]  /*4b10*/  LDG.E.U8 R68, desc[UR60][R68.64] ;  /* 0x0000003c44447981 */ /* 0x000ee8000c1e1100 */
[----:B----4-:R4:W3:Y:S01]  /*4b20*/  LDG.E.U8 R33, desc[UR60][R14.64] ;  /* 0x0000003c0e217981 */ /* 0x0108e2000c1e1100 */
[C---:B-1----:R-:W-:Y:S01]  /*4b30*/  IADD3 R8, P0, R29.reuse, R120, RZ ;  /* 0x000000781d087210 */ /* 0x042fe20007f1e0ff */
[----:B------:R-:W1:Y:S03]  /*4b40*/  LDC R20, c[0x0][0x248] ;  /* 0x00009200ff147b82 */ /* 0x000e660000000800 */
[-C--:B------:R-:W-:Y:S01]  /*4b50*/  LEA.HI.X.SX32 R9, R29, R121.reuse, 0x1, P0 ;  /* 0x000000791d097211 */ /* 0x080fe200000f0eff */
[----:B------:R-:W-:Y:S01]  /*4b60*/  IMAD R29, R17, 0x199, RZ ;  /* 0x00000199111d7824 */ /* 0x000fe200078e02ff */
[----:B------:R-:W-:-:S02]  /*4b70*/  LEA.HI.X.SX32 R17, R57, R121, 0x1, P1 ;  /* 0x0000007939117211 */ /* 0x000fc400008f0eff */
[-C--:B----4-:R-:W-:Y:S01]  /*4b80*/  IADD3 R14, P0, R23, R120.reuse, RZ ;  /* 0x00000078170e7210 */ /* 0x090fe20007f1e0ff */
[----:B------:R4:W3:Y:S01]  /*4b90*/  LDG.E.U8 R111, desc[UR60][R8.64] ;  /* 0x0000003c086f7981 */ /* 0x0008e2000c1e1100 */
[----:B-----5:R-:W-:Y:S01]  /*4ba0*/  IMAD R21, R21, 0x19a, RZ ;  /* 0x0000019a15157824 */ /* 0x020fe200078e02ff */
[----:B------:R-:W5:Y:S02]  /*4bb0*/  LDC R57, c[0x0][0x248] ;  /* 0x00009200ff397b82 */ /* 0x000f640000000800 */
[----:B------:R0:W3:Y:S01]  /*4bc0*/  LDG.E.U8 R30, desc[UR60][R16.64] ;  /* 0x0000003c101e7981 */ /* 0x0000e2000c1e1100 */
[-C--:B------:R-:W-:Y:S02]  /*4bd0*/  LEA.HI.X.SX32 R15, R23, R121.reuse, 0x1, P0 ;  /* 0x00000079170f7211 */ /* 0x080fe400000f0eff */
[CC--:B----4-:R-:W-:Y:S01]  /*4be0*/  IADD3 R8, P2, R29.reuse, R120.reuse, RZ ;  /* 0x000000781d087210 */ /* 0x0d0fe20007f5e0ff */
[----:B------:R4:W-:Y:S02]  /*4bf0*/  STL [R1+0x1a0], R32 ;  /* 0x0001a02001007387 */ /* 0x0009e40000100800 */
[----:B0-----:R-:W0:Y:S01]  /*4c00*/  LDC R16, c[0x0][0x248] ;  /* 0x00009200ff107b82 */ /* 0x001e220000000800 */
[----:B------:R-:W-:Y:S01]  /*4c10*/  LEA.HI.X.SX32 R9, R29, R121, 0x1, P2 ;  /* 0x000000791d097211 */ /* 0x000fe200010f0eff */
[----:B------:R1:W3:Y:S04]  /*4c20*/  LDG.E.U8 R69, desc[UR60][R14.64] ;  /* 0x0000003c0e457981 */ /* 0x0002e8000c1e1100 */
[----:B------:R-:W3:Y:S02]  /*4c30*/  LDG.E.U8 R110, desc[UR60][R8.64] ;  /* 0x0000003c086e7981 */ /* 0x000ee4000c1e1100 */
[----:B------:R-:W5:Y:S02]  /*4c40*/  LDC R17, c[0x0][0x248] ;  /* 0x00009200ff117b82 */ /* 0x000f640000000800 */
[----:B----4-:R4:W3:Y:S06]  /*4c50*/  LDG.E.U8 R32, desc[UR60][R10.64] ;  /* 0x0000003c0a207981 */ /* 0x0108ec000c1e1100 */
[----:B-1----:R-:W1:Y:S01]  /*4c60*/  LDC R14, c[0x0][0x248] ;  /* 0x00009200ff0e7b82 */ /* 0x002e620000000800 */
[----:B----4-:R-:W-:Y:S01]  /*4c70*/  IMAD R11, R22, 0x198, RZ ;  /* 0x00000198160b7824 */ /* 0x010fe200078e02ff */
[----:B------:R-:W-:-:S06]  /*4c80*/  IADD3 R8, P0, R21, R120, RZ ;  /* 0x0000007815087210 */ /* 0x000fcc0007f1e0ff */
[----:B------:R-:W4:Y:S01]  /*4c90*/  LDC R15, c[0x0][0x248] ;  /* 0x00009200ff0f7b82 */ /* 0x000f220000000800 */
[----:B------:R-:W-:Y:S01]  /*4ca0*/  IADD3 R10, P1, R11, R120, RZ ;  /* 0x000000780b0a7210 */ /* 0x000fe20007f3e0ff */
[----:B------:R-:W-:Y:S01]  /*4cb0*/  IMAD R19, R19, 0x111, RZ ;  /* 0x0000011113137824 */ /* 0x000fe200078e02ff */
[-C--:B------:R-:W-:Y:S01]  /*4cc0*/  LEA.HI.X.SX32 R9, R21, R121.reuse, 0x1, P0 ;  /* 0x0000007915097211 */ /* 0x080fe200000f0eff */
[----:B------:R-:W-:Y:S01]  /*4cd0*/  IMAD R18, R18, 0x110, RZ ;  /* 0x0000011012127824 */ /* 0x000fe200078e02ff */
[----:B------:R-:W-:-:S03]  /*4ce0*/  LEA.HI.X.SX32 R11, R11, R121, 0x1, P1 ;  /* 0x000000790b0b7211 */ /* 0x000fc600008f0eff */
[----:B------:R-:W2:Y:S01]  /*4cf0*/  LDC R21, c[0x0][0x248] ;  /* 0x00009200ff157b82 */ /* 0x000ea20000000800 */
[----:B------:R-:W-:Y:S01]  /*4d00*/  IMAD R20, R20, 0x19b, RZ ;  /* 0x0000019b14147824 */ /* 0x000fe200078e02ff */
[----:B------:R0:W3:Y:S02]  /*4d10*/  LDG.E.U8 R28, desc[UR60][R8.64] ;  /* 0x0000003c081c7981 */ /* 0x0000e4000c1e1100 */
[----:B0-----:R-:W-:Y:S02]  /*4d20*/  IMAD R16, R16, 0x112, RZ ;  /* 0x0000011210107824 */ /* 0x001fe400078e02ff */
[----:B------:R0:W3:Y:S01]  /*4d30*/  LDG.E.U8 R29, desc[UR60][R10.64] ;  /* 0x0000003c0a1d7981 */ /* 0x0000e2000c1e1100 */
[-C--:B------:R-:W-:Y:S02]  /*4d40*/  IADD3 R70, P2, R20, R120.reuse, RZ ;  /* 0x0000007814467210 */ /* 0x080fe40007f5e0ff */
[-C--:B------:R-:W-:Y:S01]  /*4d50*/  IADD3 R8, P1, R19, R120.reuse, RZ ;  /* 0x0000007813087210 */ /* 0x080fe20007f3e0ff */
[----:B------:R-:W-:Y:S01]  /*4d60*/  STL [R1+0x19c], R65 ;  /* 0x00019c4101007387 */ /* 0x000fe20000100800 */
[----:B0-----:R-:W-:-:S02]  /*4d70*/  IADD3 R10, P0, R18, R120, RZ ;  /* 0x00000078120a7210 */ /* 0x001fc40007f1e0ff */
[-C--:B------:R-:W-:Y:S02]  /*4d80*/  LEA.HI.X.SX32 R9, R19, R121.reuse, 0x1, P1 ;  /* 0x0000007913097211 */ /* 0x080fe400008f0eff */
[-C--:B------:R-:W-:Y:S01]  /*4d90*/  LEA.HI.X.SX32 R11, R18, R121.reuse, 0x1, P0 ;  /* 0x00000079120b7211 */ /* 0x080fe200000f0eff */
[----:B------:R-:W0:Y:S01]  /*4da0*/  LDC R19, c[0x0][0x248] ;  /* 0x00009200ff137b82 */ /* 0x000e220000000800 */
[----:B------:R-:W-:Y:S01]  /*4db0*/  LEA.HI.X.SX32 R71, R20, R121, 0x1, P2 ;  /* 0x0000007914477211 */ /* 0x000fe200010f0eff */
[----:B------:R1:W3:Y:S01]  /*4dc0*/  LDG.E.U8 R23, desc[UR60][R8.64] ;  /* 0x0000003c08177981 */ /* 0x0002e2000c1e1100 */
[----:B-----5:R-:W-:-:S03]  /*4dd0*/  IMAD R17, R17, 0x115, RZ ;  /* 0x0000011511117824 */ /* 0x020fc600078e02ff */
[----:B------:R4:W5:Y:S02]  /*4de0*/  LDG.E.U8 R109, desc[UR60][R10.64] ;  /* 0x0000003c0a6d7981 */ /* 0x000964000c1e1100 */
[----:B------:R-:W0:Y:S02]  /*4df0*/  LDC R20, c[0x0][0x248] ;  /* 0x00009200ff147b82 */ /* 0x000e240000000800 */
[----:B------:R4:W5:Y:S01]  /*4e00*/  LDG.E.U8 R70, desc[UR60][R70.64] ;  /* 0x0000003c46467981 */ /* 0x000962000c1e1100 */
[----:B-1----:R-:W-:-:S05]  /*4e10*/  IMAD R9, R14, 0x113, RZ ;  /* 0x000001130e097824 */ /* 0x002fca00078e02ff */
[----:B------:R-:W1:Y:S01]  /*4e20*/  LDC R18, c[0x0][0x248] ;  /* 0x00009200ff127b82 */ /* 0x000e620000000800 */
[----:B----4-:R-:W-:Y:S01]  /*4e30*/  IMAD R11, R15, 0x114, RZ ;  /* 0x000001140f0b7824 */ /* 0x010fe200078e02ff */
[----:B------:R-:W-:-:S04]  /*4e40*/  IADD3 R10, P2, R17, R120, RZ ;  /* 0x00000078110a7210 */ /* 0x000fc80007f5e0ff */
[C---:B------:R-:W-:Y:S02]  /*4e50*/  IADD3 R14, P1, R11.reuse, R120, RZ ;  /* 0x000000780b0e7210 */ /* 0x040fe40007f3e0ff */
[----:B------:R-:W4:Y:S02]  /*4e60*/  LDC R71, c[0x0][0x248] ;  /* 0x00009200ff477b82 */ /* 0x000f240000000800 */
[-C--:B------:R-:W-:Y:S02]  /*4e70*/  LEA.HI.X.SX32 R15, R11, R121.reuse, 0x1, P1 ;  /* 0x000000790b0f7211 */ /* 0x080fe400008f0eff */
[----:B------:R-:W-:-:S03]  /*4e80*/  LEA.HI.X.SX32 R11, R17, R121, 0x1, P2 ;  /* 0x00000079110b7211 */ /* 0x000fc600010f0eff */
[----:B------:R0:W5:Y:S01]  /*4e90*/  LDG.E.U8 R108, desc[UR60][R14.64] ;  /* 0x0000003c0e6c7981 */ /* 0x000162000c1e1100 */
[----:B------:R-:W4:Y:S01]  /*4ea0*/  LDC R17, c[0x0][0x248] ;  /* 0x00009200ff117b82 */ /* 0x000f220000000800 */
[----:B0-----:R-:W-:-:S05]  /*4eb0*/  IMAD R15, R20, 0x118, RZ ;  /* 0x00000118140f7824 */ /* 0x001fca00078e02ff */
[----:B------:R-:W-:-:S04]  /*4ec0*/  IADD3 R14, P1, R15, R120, RZ ;  /* 0x000000780f0e7210 */ /* 0x000fc80007f3e0ff */
[----:B------:R-:W-:Y:S01]  /*4ed0*/  LEA.HI.X.SX32 R15, R15, R121, 0x1, P1 ;  /* 0x000000790f0f7211 */ /* 0x000fe200008f0eff */
[----:B--2---:R0:W-:Y:S02]  /*4ee0*/  STL [R1+0x198], R64 ;  /* 0x0001984001007387 */ /* 0x0041e40000100800 */
[----:B0-----:R-:W-:-:S04]  /*4ef0*/  IADD3 R64, P0, R16, R120, RZ ;  /* 0x0000007810407210 */ /* 0x001fc80007f1e0ff */
[----:B------:R-:W-:Y:S02]  /*4f00*/  LEA.HI.X.SX32 R65, R16, R121, 0x1, P0 ;  /* 0x0000007910417211 */ /* 0x000fe400000f0eff */
[----:B------:R-:W-:-:S03]  /*4f10*/  IADD3 R8, P0, R9, R120, RZ ;  /* 0x0000007809087210 */ /* 0x000fc60007f1e0ff */
[----:B------:R0:W2:Y:S01]  /*4f20*/  LDG.E.U8 R64, desc[UR60][R64.64] ;  /* 0x0000003c40407981 */ /* 0x0000a2000c1e1100 */
[----:B------:R-:W-:Y:S01]  /*4f30*/  LEA.HI.X.SX32 R9, R9, R121, 0x1, P0 ;  /* 0x0000007909097211 */ /* 0x000fe200000f0eff */
[----:B------:R-:W-:Y:S02]  /*4f40*/  IMAD R16, R21, 0x116, RZ ;  /* 0x0000011615107824 */ /* 0x000fe400078e02ff */
[----:B------:R1:W-:Y:S04]  /*4f50*/  STL [R1+0x194], R56 ;  /* 0x0001943801007387 */ /* 0x0003e80000100800 */
[----:B------:R4:W2:Y:S01]  /*4f60*/  LDG.E.U8 R22, desc[UR60][R8.64] ;  /* 0x0000003c08167981 */ /* 0x0008a2000c1e1100 */
[----:B0-----:R-:W0:Y:S03]  /*4f70*/  LDC R65, c[0x0][0x248] ;  /* 0x00009200ff417b82 */ /* 0x001e260000000800 */
[----:B------:R1:W2:Y:S01]  /*4f80*/  LDG.E.U8 R21, desc[UR60][R10.64] ;  /* 0x0000003c0a157981 */ /* 0x0002a2000c1e1100 */
[----:B----4-:R-:W-:-:S04]  /*4f90*/  IADD3 R8, P0, R16, R120, RZ ;  /* 0x0000007810087210 */ /* 0x010fc80007f1e0ff */
[----:B-1----:R-:W1:Y:S01]  /*4fa0*/  LDC R56, c[0x0][0x248] ;  /* 0x00009200ff387b82 */ /* 0x002e620000000800 */
[----:B------:R-:W-:Y:S01]  /*4fb0*/  LEA.HI.X.SX32 R9, R16, R121, 0x1, P0 ;  /* 0x0000007910097211 */ /* 0x000fe200000f0eff */
[----:B------:R-:W-:Y:S02]  /*4fc0*/  IMAD R10, R19, 0x117, RZ ;  /* 0x00000117130a7824 */ /* 0x000fe400078e02ff */
[----:B------:R-:W-:Y:S01]  /*4fd0*/  IMAD R11, R18, 0x119, RZ ;  /* 0x00000119120b7824 */ /* 0x000fe200078e02ff */
[----:B------:R-:W4:Y:S04]  /*4fe0*/  LDG.E.U8 R19, desc[UR60][R14.64] ;  /* 0x0000003c0e137981 */ /* 0x000f28000c1e1100 */
[----:B------:R0:W4:Y:S02]  /*4ff0*/  LDG.E.U8 R20, desc[UR60][R8.64] ;  /* 0x0000003c08147981 */ /* 0x000124000c1e1100 */
[----:B0-----:R-:W-:Y:S01]  /*5000*/  IMAD R16, R65, 0x11a, RZ ;  /* 0x0000011a41107824 */ /* 0x001fe200078e02ff */
[----:B------:R-:W-:-:S04]  /*5010*/  IADD3 R8, P0, R10, R120, RZ ;  /* 0x000000780a087210 */ /* 0x000fc80007f1e0ff */
[----:B------:R-:W-:Y:S02]  /*5020*/  LEA.HI.X.SX32 R9, R10, R121, 0x1, P0 ;  /* 0x000000790a097211 */ /* 0x000fe400000f0eff */
[----:B------:R-:W-:-:S03]  /*5030*/  IADD3 R10, P0, R11, R120, RZ ;  /* 0x000000780b0a7210 */ /* 0x000fc60007f1e0ff */
[----:B------:R0:W4:Y:S01]  /*5040*/  LDG.E.U8 R65, desc[UR60][R8.64] ;  /* 0x0000003c08417981 */ /* 0x000122000c1e1100 */
[----:B------:R-:W-:-:S05]  /*5050*/  LEA.HI.X.SX32 R11, R11, R121, 0x1, P0 ;  /* 0x000000790b0b7211 */ /* 0x000fca00000f0eff */
[----:B------:R1:W4:Y:S01]  /*5060*/  LDG.E.U8 R107, desc[UR60][R10.64] ;  /* 0x0000003c0a6b7981 */ /* 0x000322000c1e1100 */
[----:B0-----:R-:W-:-:S04]  /*5070*/  IADD3 R8, P1, R16, R120, RZ ;  /* 0x0000007810087210 */ /* 0x001fc80007f3e0ff */
[-C--:B------:R-:W-:Y:S01]  /*5080*/  LEA.HI.X.SX32 R9, R16, R121.reuse, 0x1, P1 ;  /* 0x0000007910097211 */ /* 0x080fe200008f0eff */
[----:B-1----:R-:W-:Y:S02]  /*5090*/  IMAD R10, R56, 0x11b, RZ ;  /* 0x0000011b380a7824 */ /* 0x002fe400078e02ff */
[----:B------:R-:W-:Y:S02]  /*50a0*/  IMAD R11, R17, 0x11c, RZ ;  /* 0x0000011c110b7824 */ /* 0x000fe400078e02ff */
[----:B------:R0:W3:Y:S01]  /*50b0*/  LDG.E.U8 R18, desc[UR60][R8.64] ;  /* 0x0000003c08127981 */ /* 0x0000e2000c1e1100 */
[CC--:B------:R-:W-:Y:S02]  /*50c0*/  IADD3 R66, P0, R10.reuse, R120.reuse, RZ ;  /* 0x000000780a427210 */ /* 0x0c0fe40007f1e0ff */
[----:B------:R-:W-:Y:S01]  /*50d0*/  IADD3 R14, P1, R11, R120, RZ ;  /* 0x000000780b0e7210 */ /* 0x000fe20007f3e0ff */
[----:B------:R-:W-:Y:S01]  /*50e0*/  IMAD R16, R71, 0x11f, RZ ;  /* 0x0000011f47107824 */ /* 0x000fe200078e02ff */
[-C--:B------:R-:W-:Y:S01]  /*50f0*/  LEA.HI.X.SX32 R67, R10, R121.reuse, 0x1, P0 ;  /* 0x000000790a437211 */ /* 0x080fe200000f0eff */
[----:B0-----:R-:W-:Y:S01]  /*5100*/  IMAD R9, R57, 0x11d, RZ ;  /* 0x0000011d39097824 */ /* 0x001fe200078e02ff */
[----:B------:R-:W-:Y:S01]  /*5110*/  LEA.HI.X.SX32 R15, R11, R121, 0x1, P1 ;  /* 0x000000790b0f7211 */ /* 0x000fe200008f0eff */
[----:B------:R-:W-:-:S02]  /*5120*/  IMAD R57, R78, 0x11e, RZ ;  /* 0x0000011e4e397824 */ /* 0x000fc400078e02ff */
[----:B------:R-:W3:Y:S01]  /*5130*/  LDG.E.U8 R66, desc[UR60][R66.64] ;  /* 0x0000003c42427981 */ /* 0x000ee2000c1e1100 */
[-C--:B------:R-:W-:Y:S02]  /*5140*/  IADD3 R10, P0, R9, R120.reuse, RZ ;  /* 0x00000078090a7210 */ /* 0x080fe40007f1e0ff */
[-C--:B------:R-:W-:Y:S01]  /*5150*/  IADD3 R8, P1, R57, R120.reuse, RZ ;  /* 0x0000007839087210 */ /* 0x080fe20007f3e0ff */
[----:B------:R0:W5:Y:S01]  /*5160*/  LDG.E.U8 R17, desc[UR60][R14.64] ;  /* 0x0000003c0e117981 */ /* 0x000162000c1e1100 */
[-C--:B------:R-:W-:Y:S01]  /*5170*/  LEA.HI.X.SX32 R11, R9, R121.reuse, 0x1, P0 ;  /* 0x00000079090b7211 */ /* 0x080fe200000f0eff */
[----:B------:R-:W-:Y:S01]  /*5180*/  IMAD R71, R79, 0x19d, RZ ;  /* 0x0000019d4f477824 */ /* 0x000fe200078e02ff */
[-C--:B------:R-:W-:Y:S02]  /*5190*/  LEA.HI.X.SX32 R9, R57, R121.reuse, 0x1, P1 ;  /* 0x0000007939097211 */ /* 0x080fe400008f0eff */
[C---:B0-----:R-:W-:Y:S01]  /*51a0*/  IADD3 R14, P0, R16.reuse, R120, RZ ;  /* 0x00000078100e7210 */ /* 0x041fe20007f1e0ff */
[----:B------:R-:W-:Y:S01]  /*51b0*/  IMAD R56, R105, 0x19c, RZ ;  /* 0x0000019c69387824 */ /* 0x000fe200078e02ff */
[----:B------:R-:W5:Y:S02]  /*51c0*/  LDG.E.U8 R67, desc[UR60][R10.64] ;  /* 0x0000003c0a437981 */ /* 0x000f64000c1e1100 */
[----:B------:R-:W-:-:S02]  /*51d0*/  LEA.HI.X.SX32 R15, R16, R121, 0x1, P0 ;  /* 0x00000079100f7211 */ /* 0x000fc400000f0eff */
[----:B------:R0:W2:Y:S02]  /*51e0*/  LDG.E.U8 R16, desc[UR60][R8.64] ;  /* 0x0000003c08107981 */ /* 0x0000a4000c1e1100 */
[----:B0-----:R-:W-:-:S04]  /*51f0*/  IADD3 R8, P0, R71, R120, RZ ;  /* 0x0000007847087210 */ /* 0x001fc80007f1e0ff */
[----:B------:R-:W-:Y:S01]  /*5200*/  LEA.HI.X.SX32 R9, R71, R121, 0x1, P0 ;  /* 0x0000007947097211 */ /* 0x000fe200000f0eff */
[----:B------:R-:W-:-:S04]  /*5210*/  IMAD R71, R128, 0x6b, RZ ;  /* 0x0000006b80477824 */ /* 0x000fc800078e02ff */
[----:B------:R0:W4:Y:S02]  /*5220*/  LDG.E.U8 R105, desc[UR60][R8.64] ;  /* 0x0000003c08697981 */ /* 0x000124000c1e1100 */
[----:B0-----:R-:W-:-:S04]  /*5230*/  IADD3 R8, P0, R71, R120, RZ ;  /* 0x0000007847087210 */ /* 0x001fc80007f1e0ff */
[----:B------:R-:W-:-:S05]  /*5240*/  LEA.HI.X.SX32 R9, R71, R121, 0x1, P0 ;  /* 0x0000007947097211 */ /* 0x000fca00000f0eff */
[----:B------:R-:W3:Y:S01]  /*5250*/  LDG.E.U8 R136, desc[UR60][R8.64] ;  /* 0x0000003c08887981 */ /* 0x000ee2000c1e1100 */
[-C--:B------:R-:W-:Y:S01]  /*5260*/  IADD3 R10, P1, R56, R120.reuse, RZ ;  /* 0x00000078380a7210 */ /* 0x080fe20007f3e0ff */
[----:B------:R-:W-:Y:S02]  /*5270*/  IMAD R57, R106, 0x19e, RZ ;  /* 0x0000019e6a397824 */ /* 0x000fe400078e02ff */
[----:B------:R0:W2:Y:S01]  /*5280*/  LDG.E.U8 R106, desc[UR60][R14.64] ;  /* 0x0000003c0e6a7981 */ /* 0x0000a2000c1e1100 */
[-C--:B------:R-:W-:Y:S02]  /*5290*/  LEA.HI.X.SX32 R11, R56, R121.reuse, 0x1, P1 ;  /* 0x00000079380b7211 */ /* 0x080fe400008f0eff */
[C---:B------:R-:W-:Y:S01]  /*52a0*/  IADD3 R56, P1, R57.reuse, R120, RZ ;  /* 0x0000007839387210 */ /* 0x040fe20007f3e0ff */
[----:B------:R-:W-:Y:S02]  /*52b0*/  IMAD R79, R128, 0x6c, RZ ;  /* 0x0000006c804f7824 */ /* 0x000fe400078e02ff */
[----:B0-----:R-:W-:Y:S01]  /*52c0*/  IMAD R14, R132, 0x19f, RZ ;  /* 0x0000019f840e7824 */ /* 0x001fe200078e02ff */
[----:B------:R0:W4:Y:S01]  /*52d0*/  LDG.E.U8 R15, desc[UR60][R10.64] ;  /* 0x0000003c0a0f7981 */ /* 0x000122000c1e1100 */
[----:B------:R-:W-:Y:S01]  /*52e0*/  LEA.HI.X.SX32 R57, R57, R121, 0x1, P1 ;  /* 0x0000007939397211 */ /* 0x000fe200008f0eff */
[----:B------:R-:W-:-:S02]  /*52f0*/  IMAD R78, R128, 0x6d, RZ ;  /* 0x0000006d804e7824 */ /* 0x000fc400078e02ff */
[----:B0-----:R-:W-:-:S04]  /*5300*/  IADD3 R10, P2, R14, R120, RZ ;  /* 0x000000780e0a7210 */ /* 0x001fc80007f5e0ff */
[----:B------:R-:W-:Y:S02]  /*5310*/  LEA.HI.X.SX32 R11, R14, R121, 0x1, P2 ;  /* 0x000000790e0b7211 */ /* 0x000fe400010f0eff */
[----:B------:R0:W5:Y:S01]  /*5320*/  LDG.E.U8 R14, desc[UR60][R56.64] ;  /* 0x0000003c380e7981 */ /* 0x000162000c1e1100 */
[----:B------:R-:W-:-:S03]  /*5330*/  IMAD R132, R128, 0x6e, RZ ;  /* 0x0000006e80847824 */ /* 0x000fc600078e02ff */
[----:B------:R1:W5:Y:S01]  /*5340*/  LDG.E.U8 R71, desc[UR60][R10.64] ;  /* 0x0000003c0a477981 */ /* 0x000362000c1e1100 */
[----:B0-----:R-:W-:-:S04]  /*5350*/  IADD3 R56, P1, R79, R120, RZ ;  /* 0x000000784f387210 */ /* 0x001fc80007f3e0ff */
[-C--:B------:R-:W-:Y:S01]  /*5360*/  LEA.HI.X.SX32 R57, R79, R121.reuse, 0x1, P1 ;  /* 0x000000794f397211 */ /* 0x080fe200008f0eff */
[----:B------:R-:W-:Y:S01]  /*5370*/  IMAD R79, R128, 0x6f, RZ ;  /* 0x0000006f804f7824 */ /* 0x000fe200078e02ff */
[-C--:B-1----:R-:W-:Y:S02]  /*5380*/  IADD3 R10, P0, R78, R120.reuse, RZ ;  /* 0x000000784e0a7210 */ /* 0x082fe40007f1e0ff */
[-C--:B------:R-:W-:Y:S01]  /*5390*/  IADD3 R8, P1, R132, R120.reuse, RZ ;  /* 0x0000007884087210 */ /* 0x080fe20007f3e0ff */
[----:B------:R0:W2:Y:S01]  /*53a0*/  LDG.E.U8 R141, desc[UR60][R56.64] ;  /* 0x0000003c388d7981 */ /* 0x0000a2000c1e1100 */
[-C--:B------:R-:W-:Y:S01]  /*53b0*/  LEA.HI.X.SX32 R11, R78, R121.reuse, 0x1, P0 ;  /* 0x000000794e0b7211 */ /* 0x080fe200000f0eff */
[----:B------:R-:W-:Y:S01]  /*53c0*/  IMAD R78, R128, 0xe0, RZ ;  /* 0x000000e0804e7824 */ /* 0x000fe200078e02ff */
[----:B------:R-:W-:Y:S01]  /*53d0*/  LEA.HI.X.SX32 R9, R132, R121, 0x1, P1 ;  /* 0x0000007984097211 */ /* 0x000fe200008f0eff */
[----:B------:R-:W-:Y:S02]  /*53e0*/  IMAD R132, R128, 0xe1, RZ ;  /* 0x000000e180847824 */ /* 0x000fe400078e02ff */
[----:B------:R1:W4:Y:S01]  /*53f0*/  LDG.E.U8 R134, desc[UR60][R10.64] ;  /* 0x0000003c0a867981 */ /* 0x000322000c1e1100 */
[----:B0-----:R-:W-:-:S03]  /*5400*/  IADD3 R56, P0, R79, R120, RZ ;  /* 0x000000784f387210 */ /* 0x001fc60007f1e0ff */
[----:B------:R0:W5:Y:S01]  /*5410*/  LDG.E.U8 R140, desc[UR60][R8.64] ;  /* 0x0000003c088c7981 */ /* 0x000162000c1e1100 */
[-C--:B------:R-:W-:Y:S02]  /*5420*/  LEA.HI.X.SX32 R57, R79, R121.reuse, 0x1, P0 ;  /* 0x000000794f397211 */ /* 0x080fe400000f0eff */
[-C--:B-1----:R-:W-:Y:S01]  /*5430*/  IADD3 R10, P1, R78, R120.reuse, RZ ;  /* 0x000000784e0a7210 */ /* 0x082fe20007f3e0ff */
[----:B------:R-:W-:Y:S02]  /*5440*/  IMAD R79, R128, 0xe2, RZ ;  /* 0x000000e2804f7824 */ /* 0x000fe400078e02ff */
[----:B------:R1:W5:Y:S01]  /*5450*/  LDG.E.U8 R139, desc[UR60][R56.64] ;  /* 0x0000003c388b7981 */ /* 0x000362000c1e1100 */
[----:B------:R-:W-:Y:S01]  /*5460*/  LEA.HI.X.SX32 R11, R78, R121, 0x1, P1 ;  /* 0x000000794e0b7211 */ /* 0x000fe200008f0eff */
[----:B------:R-:W-:Y:S01]  /*5470*/  IMAD R78, R128, 0xe3, RZ ;  /* 0x000000e3804e7824 */ /* 0x000fe200078e02ff */
[----:B0-----:R-:W-:-:S03]  /*5480*/  IADD3 R8, P0, R132, R120, RZ ;  /* 0x0000007884087210 */ /* 0x001fc60007f1e0ff */
[----:B------:R0:W5:Y:S01]  /*5490*/  LDG.E.U8 R142, desc[UR60][R10.64] ;  /* 0x0000003c0a8e7981 */ /* 0x000162000c1e1100 */
[----:B------:R-:W-:Y:S02]  /*54a0*/  LEA.HI.X.SX32 R9, R132, R121, 0x1, P0 ;  /* 0x0000007984097211 */ /* 0x000fe400000f0eff */
[----:B-1----:R-:W-:-:S03]  /*54b0*/  IADD3 R56, P1, R79, R120, RZ ;  /* 0x000000784f387210 */ /* 0x002fc60007f3e0ff */
[----:B------:R1:W5:Y:S01]  /*54c0*/  LDG.E.U8 R138, desc[UR60][R8.64] ;  /* 0x0000003c088a7981 */ /* 0x000362000c1e1100 */
[C---:B0-----:R-:W-:Y:S02]  /*54d0*/  IADD3 R10, P0, R78.reuse, R120, RZ ;  /* 0x000000784e0a7210 */ /* 0x041fe40007f1e0ff */
[-C--:B------:R-:W-:Y:S02]  /*54e0*/  LEA.HI.X.SX32 R57, R79, R121.reuse, 0x1, P1 ;  /* 0x000000794f397211 */ /* 0x080fe400008f0eff */
[----:B------:R-:W-:-:S03]  /*54f0*/  LEA.HI.X.SX32 R11, R78, R121, 0x1, P0 ;  /* 0x000000794e0b7211 */ /* 0x000fc600000f0eff */
[----:B------:R0:W5:Y:S04]  /*5500*/  LDG.E.U8 R137, desc[UR60][R56.64] ;  /* 0x0000003c38897981 */ /* 0x000168000c1e1100 */
[----:B---3--:R3:W-:Y:S04]  /*5510*/  STL [R1+0x158], R136 ;  /* 0x0001588801007387 */ /* 0x0087e80000100800 */
[----:B---3--:R3:W5:Y:S01]  /*5520*/  LDG.E.U8 R136, desc[UR60][R10.64] ;  /* 0x0000003c0a887981 */ /* 0x008762000c1e1100 */
[C---:B------:R-:W-:Y:S02]  /*5530*/  IMAD R132, R128.reuse, 0xe4, RZ ;  /* 0x000000e480847824 */ /* 0x040fe400078e02ff */
[----:B------:R-:W-:-:S03]  /*5540*/  IMAD R79, R128, 0xe5, RZ ;  /* 0x000000e5804f7824 */ /* 0x000fc600078e02ff */
[-C--:B-1----:R-:W-:Y:S01]  /*5550*/  IADD3 R8, P1, R132, R120.reuse, RZ ;  /* 0x0000007884087210 */ /* 0x082fe20007f3e0ff */
[----:B------:R-:W-:Y:S01]  /*5560*/  IMAD R78, R128, 0xe6, RZ ;  /* 0x000000e6804e7824 */ /* 0x000fe200078e02ff */
[CC--:B0-----:R-:W-:Y:S02]  /*5570*/  IADD3 R56, P0, R79.reuse, R120.reuse, RZ ;  /* 0x000000784f387210 */ /* 0x0c1fe40007f1e0ff */
[-C--:B------:R-:W-:Y:S01]  /*5580*/  LEA.HI.X.SX32 R9, R132, R121.reuse, 0x1, P1 ;  /* 0x0000007984097211 */ /* 0x080fe200008f0eff */
[----:B------:R-:W-:Y:S01]  /*5590*/  IMAD R132, R128, 0xe7, RZ ;  /* 0x000000e780847824 */ /* 0x000fe200078e02ff */
[-C--:B---3--:R-:W-:Y:S02]  /*55a0*/  IADD3 R10, P1, R78, R120.reuse, RZ ;  /* 0x000000784e0a7210 */ /* 0x088fe40007f3e0ff */
[-C--:B------:R-:W-:Y:S01]  /*55b0*/  LEA.HI.X.SX32 R57, R79, R121.reuse, 0x1, P0 ;  /* 0x000000794f397211 */ /* 0x080fe200000f0eff */
[----:B------:R-:W-:Y:S01]  /*55c0*/  IMAD R79, R128, 0xe8, RZ ;  /* 0x000000e8804f7824 */ /* 0x000fe200078e02ff */
[----:B------:R-:W-:Y:S01]  /*55d0*/  LEA.HI.X.SX32 R11, R78, R121, 0x1, P1 ;  /* 0x000000794e0b7211 */ /* 0x000fe200008f0eff */
[----:B------:R-:W-:Y:S01]  /*55e0*/  IMAD R78, R128, 0xe9, RZ ;  /* 0x000000e9804e7824 */ /* 0x000fe200078e02ff */
[----:B--2---:R0:W-:Y:S04]  /*55f0*/  STL [R1+0x150], R141 ;  /* 0x0001508d01007387 */ /* 0x0041e80000100800 */
[----:B----4-:R1:W-:Y:S04]  /*5600*/  STL [R1+0x148], R134 ;  /* 0x0001488601007387 */ /* 0x0103e80000100800 */
[----:B0-----:R0:W2:Y:S04]  /*5610*/  LDG.E.U8 R141, desc[UR60][R8.64] ;  /* 0x0000003c088d7981 */ /* 0x0010a8000c1e1100 */
[----:B-1----:R1:W3:Y:S01]  /*5620*/  LDG.E.U8 R134, desc[UR60][R56.64] ;  /* 0x0000003c38867981 */ /* 0x0022e2000c1e1100 */
[----:B0-----:R-:W-:-:S03]  /*5630*/  IADD3 R8, P0, R132, R120, RZ ;  /* 0x0000007884087210 */ /* 0x001fc60007f1e0ff */
[----:B-----5:R0:W-:Y:S01]  /*5640*/  STL [R1+0x140], R140 ;  /* 0x0001408c01007387 */ /* 0x0201e20000100800 */
[-C--:B------:R-:W-:Y:S02]  /*5650*/  LEA.HI.X.SX32 R9, R132, R121.reuse, 0x1, P0 ;  /* 0x0000007984097211 */ /* 0x080fe400000f0eff */
[C---:B-1----:R-:W-:Y:S01]  /*5660*/  IADD3 R56, P1, R79.reuse, R120, RZ ;  /* 0x000000784f387210 */ /* 0x042fe20007f3e0ff */
[----:B------:R1:W-:Y:S01]  /*5670*/  STL [R1+0x138], R139 ;  /* 0x0001388b01007387 */ /* 0x0003e20000100800 */
[C---:B------:R-:W-:Y:S02]  /*5680*/  IMAD R132, R128.reuse, 0xea, RZ ;  /* 0x000000ea80847824 */ /* 0x040fe400078e02ff */
[----:B------:R-:W-:Y:S01]  /*5690*/  LEA.HI.X.SX32 R57, R79, R121, 0x1, P1 ;  /* 0x000000794f397211 */ /* 0x000fe200008f0eff */
[----:B0-----:R0:W4:Y:S01]  /*56a0*/  LDG.E.U8 R140, desc[UR60][R10.64] ;  /* 0x0000003c0a8c7981 */ /* 0x001122000c1e1100 */
[----:B------:R-:W-:-:S03]  /*56b0*/  IMAD R79, R128, 0xeb, RZ ;  /* 0x000000eb804f7824 */ /* 0x000fc600078e02ff */
[----:B------:R5:W4:Y:S04]  /*56c0*/  LDG.E.U8 R143, desc[UR60][R56.64] ;  /* 0x0000003c388f7981 */ /* 0x000b28000c1e1100 */
[----:B-1----:R1:W4:Y:S01]  /*56d0*/  LDG.E.U8 R139, desc[UR60][R8.64] ;  /* 0x0000003c088b7981 */ /* 0x002322000c1e1100 */
[----:B0-----:R-:W-:-:S04]  /*56e0*/  IADD3 R10, P0, R78, R120, RZ ;  /* 0x000000784e0a7210 */ /* 0x001fc80007f1e0ff */
[-C--:B------:R-:W-:Y:S02]  /*56f0*/  LEA.HI.X.SX32 R11, R78, R121.reuse, 0x1, P0 ;  /* 0x000000794e0b7211 */ /* 0x080fe400000f0eff */
[CC--:B-----5:R-:W-:Y:S02]  /*5700*/  IADD3 R56, P0, R79.reuse, R120.reuse, RZ ;  /* 0x000000784f387210 */ /* 0x0e0fe40007f1e0ff */
[C---:B-1----:R-:W-:Y:S01]  /*5710*/  IADD3 R8, P1, R132.reuse, R120, RZ ;  /* 0x0000007884087210 */ /* 0x042fe20007f3e0ff */
[----:B------:R-:W-:Y:S01]  /*5720*/  STL [R1+0x170], R142 ;  /* 0x0001708e01007387 */ /* 0x000fe20000100800 */
[-C--:B------:R-:W-:Y:S02]  /*5730*/  LEA.HI.X.SX32 R57, R79, R121.reuse, 0x1, P0 ;  /* 0x000000794f397211 */ /* 0x080fe400000f0eff */
[----:B------:R-:W-:Y:S01]  /*5740*/  LEA.HI.X.SX32 R9, R132, R121, 0x1, P1 ;  /* 0x0000007984097211 */ /* 0x000fe200008f0eff */
[----:B------:R0:W-:Y:S04]  /*5750*/  STL [R1+0x16c], R138 ;  /* 0x00016c8a01007387 */ /* 0x0001e80000100800 */
[----:B------:R1:W-:Y:S04]  /*5760*/  STL [R1+0x164], R137 ;  /* 0x0001648901007387 */ /* 0x0003e80000100800 */
[----:B0-----:R0:W5:Y:S04]  /*5770*/  LDG.E.U8 R138, desc[UR60][R10.64] ;  /* 0x0000003c0a8a7981 */ /* 0x001168000c1e1100 */
[----:B-1----:R1:W5:Y:S04]  /*5780*/  LDG.E.U8 R137, desc[UR60][R8.64] ;  /* 0x0000003c08897981 */ /* 0x002368000c1e1100 */
[----:B------:R0:W-:Y:S04]  /*5790*/  STL [R1+0x160], R136 ;  /* 0x0001608801007387 */ /* 0x0001e80000100800 */
[----:B0-----:R0:W5:Y:S01]  /*57a0*/  LDG.E.U8 R136, desc[UR60][R56.64] ;  /* 0x0000003c38887981 */ /* 0x001162000c1e1100 */
[----:B------:R-:W-:-:S02]  /*57b0*/  IMAD R78, R128, 0xec, RZ ;  /* 0x000000ec804e7824 */ /* 0x000fc400078e02ff */
[----:B------:R-:W-:-:S03]  /*57c0*/  IMAD R132, R128, 0xed, RZ ;  /* 0x000000ed80847824 */ /* 0x000fc600078e02ff */
[-C--:B------:R-:W-:Y:S01]  /*57d0*/  IADD3 R10, P1, R78, R120.reuse, RZ ;  /* 0x000000784e0a7210 */ /* 0x080fe20007f3e0ff */
[----:B------:R-:W-:Y:S01]  /*57e0*/  IMAD R79, R128, 0xee, RZ ;  /* 0x000000ee804f7824 */ /* 0x000fe200078e02ff */
[-C--:B-1----:R-:W-:Y:S02]  /*57f0*/  IADD3 R8, P0, R132, R120.reuse, RZ ;  /* 0x0000007884087210 */ /* 0x082fe40007f1e0ff */
[-C--:B------:R-:W-:Y:S01]  /*5800*/  LEA.HI.X.SX32 R11, R78, R121.reuse, 0x1, P1 ;  /* 0x000000794e0b7211 */ /* 0x080fe200008f0eff */
[----:B------:R-:W-:Y:S01]  /*5810*/  IMAD R78, R128, 0xef, RZ ;  /* 0x000000ef804e7824 */ /* 0x000fe200078e02ff */
[C---:B0-----:R-:W-:Y:S02]  /*5820*/  IADD3 R56, P1, R79.reuse, R120, RZ ;  /* 0x000000784f387210 */ /* 0x041fe40007f3e0ff */
[-C--:B------:R-:W-:Y:S01]  /*5830*/  LEA.HI.X.SX32 R9, R132, R121.reuse, 0x1, P0 ;  /* 0x0000007984097211 */ /* 0x080fe200000f0eff */
[----:B------:R0:W5:Y:S01]  /*5840*/  LDG.E.U8 R142, desc[UR60][R10.64] ;  /* 0x0000003c0a8e7981 */ /* 0x000162000c1e1100 */
[----:B------:R-:W-:Y:S01]  /*5850*/  IMAD R132, R128, 0x70, RZ ;  /* 0x0000007080847824 */ /* 0x000fe200078e02ff */
[----:B------:R-:W-:-:S02]  /*5860*/  LEA.HI.X.SX32 R57, R79, R121, 0x1, P1 ;  /* 0x000000794f397211 */ /* 0x000fc400008f0eff */
[----:B0-----:R-:W-:-:S04]  /*5870*/  IADD3 R10, P2, R78, R120, RZ ;  /* 0x000000784e0a7210 */ /* 0x001fc80007f5e0ff */
[----:B------:R-:W-:Y:S01]  /*5880*/  LEA.HI.X.SX32 R11, R78, R121, 0x1, P2 ;  /* 0x000000794e0b7211 */ /* 0x000fe200010f0eff */
[C---:B------:R-:W-:Y:S02]  /*5890*/  IMAD R79, R128.reuse, 0x72, RZ ;  /* 0x00000072804f7824 */ /* 0x040fe400078e02ff */
[C---:B------:R-:W-:Y:S01]  /*58a0*/  IMAD R78, R128.reuse, 0x73, RZ ;  /* 0x00000073804e7824 */ /* 0x040fe200078e02ff */
[----:B--2---:R0:W-:Y:S04]  /*58b0*/  STL [R1+0x15c], R141 ;  /* 0x00015c8d01007387 */ /* 0x0041e80000100800 */
[----:B---3--:R1:W-:Y:S04]  /*58c0*/  STL [R1+0x154], R134 ;  /* 0x0001548601007387 */ /* 0x0083e80000100800 */
[----:B0-----:R0:W2:Y:S01]  /*58d0*/  LDG.E.U8 R141, desc[UR60][R8.64] ;  /* 0x0000003c088d7981 */ /* 0x0010a2000c1e1100 */
[----:B-1----:R-:W-:Y:S01]  /*58e0*/  IMAD R134, R128, 0x71, RZ ;  /* 0x0000007180867824 */ /* 0x002fe200078e02ff */
[----:B0-----:R-:W-:-:S02]  /*58f0*/  IADD3 R8, P0, R132, R120, RZ ;  /* 0x0000007884087210 */ /* 0x001fc40007f1e0ff */
[----:B----4-:R0:W-:Y:S02]  /*5900*/  STL [R1+0x14c], R140 ;  /* 0x00014c8c01007387 */ /* 0x0101e40000100800 */
[----:B------:R-:W-:Y:S02]  /*5910*/  LEA.HI.X.SX32 R9, R132, R121, 0x1, P0 ;  /* 0x0000007984097211 */ /* 0x000fe400000f0eff */
[----:B------:R1:W-:Y:S04]  /*5920*/  STL [R1+0x144], R139 ;  /* 0x0001448b01007387 */ /* 0x0003e80000100800 */
[----:B0-----:R0:W3:Y:S04]  /*5930*/  LDG.E.U8 R140, desc[UR60][R56.64] ;  /* 0x0000003c388c7981 */ /* 0x0010e8000c1e1100 */
[----:B-1----:R1:W4:Y:S01]  /*5940*/  LDG.E.U8 R139, desc[UR60][R10.64] ;  /* 0x0000003c0a8b7981 */ /* 0x002322000c1e1100 */
[----:B0-----:R-:W-:-:S04]  /*5950*/  IADD3 R56, P1, R134, R120, RZ ;  /* 0x0000007886387210 */ /* 0x001fc80007f3e0ff */
[-C--:B------:R-:W-:Y:S02]  /*5960*/  LEA.HI.X.SX32 R57, R134, R121.reuse, 0x1, P1 ;  /* 0x0000007986397211 */ /* 0x080fe400008f0eff */
[CC--:B-1----:R-:W-:Y:S01]  /*5970*/  IADD3 R10, P0, R79.reuse, R120.reuse, RZ ;  /* 0x000000784f0a7210 */ /* 0x0c2fe20007f1e0ff */
[----:B------:R0:W4:Y:S03]  /*5980*/  LDG.E.U8 R134, desc[UR60][R8.64] ;  /* 0x0000003c08867981 */ /* 0x000126000c1e1100 */
[----:B------:R-:W-:Y:S01]  /*5990*/  LEA.HI.X.SX32 R11, R79, R121, 0x1, P0 ;  /* 0x000000794f0b7211 */ /* 0x000fe200000f0eff */
[----:B------:R-:W-:Y:S01]  /*59a0*/  STL [R1+0x13c], R143 ;  /* 0x00013c8f01007387 */ /* 0x000fe20000100800 */
[----:B0-----:R-:W-:-:S03]  /*59b0*/  IADD3 R8, P1, R78, R120, RZ ;  /* 0x000000784e087210 */ /* 0x001fc60007f3e0ff */
[----:B-----5:R0:W-:Y:S01]  /*59c0*/  STL [R1+0x134], R138 ;  /* 0x0001348a01007387 */ /* 0x0201e20000100800 */
[----:B------:R-:W-:-:S03]  /*59d0*/  LEA.HI.X.SX32 R9, R78, R121, 0x1, P1 ;  /* 0x000000794e097211 */ /* 0x000fc600008f0eff */
        /* <DEDUP_REMOVED lines=9> */
[CC--:B-1----:R-:W-:Y:S02]  /*5a70*/  IADD3 R10, P1, R79.reuse, R120.reuse, RZ ;  /* 0x000000784f0a7210 */ /* 0x0c2fe40007f3e0ff */
[-C--:B------:R-:W-:Y:S01]  /*5a80*/  LEA.HI.X.SX32 R57, R132, R121.reuse, 0x1, P0 ;  /* 0x0000007984397211 */ /* 0x080fe200000f0eff */
[----:B------:R-:W-:Y:S01]  /*5a90*/  IMAD R132, R128, 0x77, RZ ;  /* 0x0000007780847824 */ /* 0x000fe200078e02ff */
[----:B------:R1:W-:Y:S01]  /*5aa0*/  STL [R1+0x128], R142 ;  /* 0x0001288e01007387 */ /* 0x0003e20000100800 */
[-C--:B0-----:R-:W-:Y:S02]  /*5ab0*/  IADD3 R8, P0, R78, R120.reuse, RZ ;  /* 0x000000784e087210 */ /* 0x081fe40007f1e0ff */
[-C--:B------:R-:W-:Y:S01]  /*5ac0*/  LEA.HI.X.SX32 R11, R79, R121.reuse, 0x1, P1 ;  /* 0x000000794f0b7211 */ /* 0x080fe200008f0eff */
[----:B------:R-:W-:Y:S01]  /*5ad0*/  IMAD R79, R128, 0x78, RZ ;  /* 0x00000078804f7824 */ /* 0x000fe200078e02ff */
[----:B------:R-:W-:Y:S01]  /*5ae0*/  LEA.HI.X.SX32 R9, R78, R121, 0x1, P0 ;  /* 0x000000794e097211 */ /* 0x000fe200000f0eff */
[----:B-1----:R0:W5:Y:S01]  /*5af0*/  LDG.E.U8 R142, desc[UR60][R56.64] ;  /* 0x0000003c388e7981 */ /* 0x002162000c1e1100 */
[----:B------:R-:W-:Y:S01]  /*5b00*/  IMAD R78, R128, 0x79, RZ ;  /* 0x00000079804e7824 */ /* 0x000fe200078e02ff */
[----:B0-----:R-:W-:-:S04]  /*5b10*/  IADD3 R56, P1, R132, R120, RZ ;  /* 0x0000007884387210 */ /* 0x001fc80007f3e0ff */
[----:B------:R-:W-:Y:S01]  /*5b20*/  LEA.HI.X.SX32 R57, R132, R121, 0x1, P1 ;  /* 0x0000007984397211 */ /* 0x000fe200008f0eff */
[----:B--2---:R0:W-:Y:S01]  /*5b30*/  STL [R1+0x120], R141 ;  /* 0x0001208d01007387 */ /* 0x0041e20000100800 */
[----:B------:R-:W-:-:S03]  /*5b40*/  IMAD R132, R128, 0x7a, RZ ;  /* 0x0000007a80847824 */ /* 0x000fc600078e02ff */
[----:B0-----:R0:W2:Y:S02]  /*5b50*/  LDG.E.U8 R141, desc[UR60][R10.64] ;  /* 0x0000003c0a8d7981 */ /* 0x0010a4000c1e1100 */
[CC--:B0-----:R-:W-:Y:S02]  /*5b60*/  IADD3 R10, P0, R79.reuse, R120.reuse, RZ ;  /* 0x000000784f0a7210 */ /* 0x0c1fe40007f1e0ff */
[----:B---3--:R0:W-:Y:S02]  /*5b70*/  STL [R1+0x114], R140 ;  /* 0x0001148c01007387 */ /* 0x0081e40000100800 */
[----:B------:R-:W-:Y:S01]  /*5b80*/  LEA.HI.X.SX32 R11, R79, R121, 0x1, P0 ;  /* 0x000000794f0b7211 */ /* 0x000fe200000f0eff */
[----:B------:R-:W-:Y:S01]  /*5b90*/  IMAD R79, R128, 0x7b, RZ ;  /* 0x0000007b804f7824 */ /* 0x000fe200078e02ff */
[----:B----4-:R1:W-:Y:S04]  /*5ba0*/  STL [R1+0x110], R139 ;  /* 0x0001108b01007387 */ /* 0x0103e80000100800 */
[----:B0-----:R0:W3:Y:S04]  /*5bb0*/  LDG.E.U8 R140, desc[UR60][R8.64] ;  /* 0x0000003c088c7981 */ /* 0x0010e8000c1e1100 */
[----:B-1----:R1:W4:Y:S01]  /*5bc0*/  LDG.E.U8 R139, desc[UR60][R56.64] ;  /* 0x0000003c388b7981 */ /* 0x002322000c1e1100 */
[----:B0-----:R-:W-:-:S03]  /*5bd0*/  IADD3 R8, P1, R78, R120, RZ ;  /* 0x000000784e087210 */ /* 0x001fc60007f3e0ff */
[----:B------:R0:W-:Y:S01]  /*5be0*/  STL [R1+0x10c], R134 ;  /* 0x00010c8601007387 */ /* 0x0001e20000100800 */
[-C--:B------:R-:W-:Y:S02]  /*5bf0*/  LEA.HI.X.SX32 R9, R78, R121.reuse, 0x1, P1 ;  /* 0x000000794e097211 */ /* 0x080fe400008f0eff */
[CC--:B-1----:R-:W-:Y:S01]  /*5c00*/  IADD3 R56, P0, R132.reuse, R120.reuse, RZ ;  /* 0x0000007884387210 */ /* 0x0c2fe20007f1e0ff */
[----:B0-----:R0:W4:Y:S03]  /*5c10*/  LDG.E.U8 R134, desc[UR60][R10.64] ;  /* 0x0000003c0a867981 */ /* 0x001126000c1e1100 */
[-C--:B------:R-:W-:Y:S02]  /*5c20*/  LEA.HI.X.SX32 R57, R132, R121.reuse, 0x1, P0 ;  /* 0x0000007984397211 */ /* 0x080fe400000f0eff */
[C---:B0-----:R-:W-:Y:S01]  /*5c30*/  IADD3 R10, P1, R79.reuse, R120, RZ ;  /* 0x000000784f0a7210 */ /* 0x041fe20007f3e0ff */
[----:B-----5:R0:W-:Y:S03]  /*5c40*/  STL [R1+0x104], R138 ;  /* 0x0001048a01007387 */ /* 0x0201e60000100800 */
[----:B------:R-:W-:Y:S01]  /*5c50*/  LEA.HI.X.SX32 R11, R79, R121, 0x1, P1 ;  /* 0x000000794f0b7211 */ /* 0x000fe200008f0eff */
        /* <DEDUP_REMOVED lines=12> */
[----:B------:R1:W-:Y:S01]  /*5d20*/  STL [R1+0xe8], R142 ;  /* 0x0000e88e01007387 */ /* 0x0003e20000100800 */
[CC--:B0-----:R-:W-:Y:S02]  /*5d30*/  IADD3 R10, P0, R79.reuse, R120.reuse, RZ ;  /* 0x000000784f0a7210 */ /* 0x0c1fe40007f1e0ff */
[-C--:B------:R-:W-:Y:S01]  /*5d40*/  LEA.HI.X.SX32 R57, R132, R121.reuse, 0x1, P1 ;  /* 0x0000007984397211 */ /* 0x080fe200008f0eff */
[C---:B------:R-:W-:Y:S01]  /*5d50*/  IMAD R132, R128.reuse, 0xf0, RZ ;  /* 0x000000f080847824 */ /* 0x040fe200078e02ff */
        /* <DEDUP_REMOVED lines=30> */
[C---:B------:R-:W-:Y:S02]  /*5f40*/  IMAD R78, R128.reuse, 0xf5, RZ ;  /* 0x000000f5804e7824 */ /* 0x040fe400078e02ff */
[----:B------:R-:W-:Y:S01]  /*5f50*/  IMAD R132, R128, 0xf6, RZ ;  /* 0x000000f680847824 */ /* 0x000fe200078e02ff */
[CC--:B------:R-:W-:Y:S02]  /*5f60*/  IADD3 R10, P0, R79.reuse, R120.reuse, RZ ;  /* 0x000000784f0a7210 */ /* 0x0c0fe40007f1e0ff */
[CC--:B-1----:R-:W-:Y:S02]  /*5f70*/  IADD3 R8, P1, R78.reuse, R120.reuse, RZ ;  /* 0x000000784e087210 */ /* 0x0c2fe40007f3e0ff */
[-C--:B------:R-:W-:Y:S02]  /*5f80*/  LEA.HI.X.SX32 R11, R79, R121.reuse, 0x1, P0 ;  /* 0x000000794f0b7211 */ /* 0x080fe400000f0eff */
[----:B------:R-:W-:Y:S01]  /*5f90*/  LEA.HI.X.SX32 R9, R78, R121, 0x1, P1 ;  /* 0x000000794e097211 */ /* 0x000fe200008f0eff */
[----:B------:R-:W-:Y:S01]  /*5fa0*/  IMAD R78, R128, 0xf8, RZ ;  /* 0x000000f8804e7824 */ /* 0x000fe200078e02ff */
[----:B0-----:R-:W-:Y:S01]  /*5fb0*/  IADD3 R56, P0, R132, R120, RZ ;  /* 0x0000007884387210 */ /* 0x001fe20007f1e0ff */
[----:B------:R0:W-:Y:S01]  /*5fc0*/  STL [R1+0x94], R142 ;  /* 0x0000948e01007387 */ /* 0x0001e20000100800 */
[----:B------:R-:W-:-:S02]  /*5fd0*/  IMAD R79, R128, 0xf7, RZ ;  /* 0x000000f7804f7824 */ /* 0x000fc400078e02ff */
[----:B------:R-:W-:Y:S01]  /*5fe0*/  LEA.HI.X.SX32 R57, R132, R121, 0x1, P0 ;  /* 0x0000007984397211 */ /* 0x000fe200000f0eff */
[----:B------:R1:W5:Y:S04]  /*5ff0*/  LDG.E.U8 R143, desc[UR60][R10.64] ;  /* 0x0000003c0a8f7981 */ /* 0x000368000c1e1100 */
[----:B0-----:R0:W5:Y:S01]  /*6000*/  LDG.E.U8 R142, desc[UR60][R8.64] ;  /* 0x0000003c088e7981 */ /* 0x001162000c1e1100 */
[-C--:B-1----:R-:W-:Y:S02]  /*6010*/  IADD3 R10, P1, R79, R120.reuse, RZ ;  /* 0x000000784f0a7210 */ /* 0x082fe40007f3e0ff */
[----:B0-----:R-:W-:-:S04]  /*6020*/  IADD3 R8, P0, R78, R120, RZ ;  /* 0x000000784e087210 */ /* 0x001fc80007f1e0ff */
[-C--:B------:R-:W-:Y:S01]  /*6030*/  LEA.HI.X.SX32 R9, R78, R121.reuse, 0x1, P0 ;  /* 0x000000794e097211 */ /* 0x080fe200000f0eff */
[----:B--2---:R0:W-:Y:S01]  /*6040*/  STL [R1+0x90], R141 ;  /* 0x0000908d01007387 */ /* 0x0041e20000100800 */
[----:B------:R-:W-:-:S03]  /*6050*/  LEA.HI.X.SX32 R11, R79, R121, 0x1, P1 ;  /* 0x000000794f0b7211 */ /* 0x000fc600008f0eff */
[----:B0-----:R0:W2:Y:S02]  /*6060*/  LDG.E.U8 R141, desc[UR60][R56.64] ;  /* 0x0000003c388d7981 */ /* 0x0010a4000c1e1100 */
[C---:B0-----:R-:W-:Y:S02]  /*6070*/  IMAD R56, R128.reuse, 0xf9, RZ ;  /* 0x000000f980387824 */ /* 0x041fe400078e02ff */
[----:B---3--:R0:W-:Y:S01]  /*6080*/  STL [R1+0x8c], R140 ;  /* 0x00008c8c01007387 */ /* 0x0081e20000100800 */
[----:B------:R-:W-:-:S03]  /*6090*/  IMAD R57, R128, 0xfb, RZ ;  /* 0x000000fb80397824 */ /* 0x000fc600078e02ff */
[----:B----4-:R1:W-:Y:S04]  /*60a0*/  STL [R1+0x88], R139 ;  /* 0x0000888b01007387 */ /* 0x0103e80000100800 */
[----:B0-----:R0:W3:Y:S04]  /*60b0*/  LDG.E.U8 R140, desc[UR60][R10.64] ;  /* 0x0000003c0a8c7981 */ /* 0x0010e8000c1e1100 */
[----:B-1----:R1:W4:Y:S01]  /*60c0*/  LDG.E.U8 R139, desc[UR60][R8.64] ;  /* 0x0000003c088b7981 */ /* 0x002322000c1e1100 */
[----:B0-----:R-:W-:Y:S01]  /*60d0*/  IMAD R11, R128, 0xfa, RZ ;  /* 0x000000fa800b7824 */ /* 0x001fe200078e02ff */
[----:B-1----:R-:W-:-:S04]  /*60e0*/  IADD3 R8, P0, R56, R120, RZ ;  /* 0x0000007838087210 */ /* 0x002fc80007f1e0ff */
[-C--:B------:R-:W-:Y:S02]  /*60f0*/  LEA.HI.X.SX32 R9, R56, R121.reuse, 0x1, P0 ;  /* 0x0000007938097211 */ /* 0x080fe400000f0eff */
[-C--:B------:R-:W-:Y:S01]  /*6100*/  IADD3 R56, P0, R57, R120.reuse, RZ ;  /* 0x0000007839387210 */ /* 0x080fe20007f1e0ff */
[----:B------:R0:W-:Y:S01]  /*6110*/  STL [R1+0x84], R134 ;  /* 0x0000848601007387 */ /* 0x0001e20000100800 */
[----:B------:R-:W-:Y:S02]  /*6120*/  IADD3 R78, P1, R11, R120, RZ ;  /* 0x000000780b4e7210 */ /* 0x000fe40007f3e0ff */
[-C--:B------:R-:W-:Y:S02]  /*6130*/  LEA.HI.X.SX32 R57, R57, R121.reuse, 0x1, P0 ;  /* 0x0000007939397211 */ /* 0x080fe400000f0eff */
[----:B------:R-:W-:Y:S01]  /*6140*/  LEA.HI.X.SX32 R79, R11, R121, 0x1, P1 ;  /* 0x000000790b4f7211 */ /* 0x000fe200008f0eff */
[----:B-----5:R1:W-:Y:S04]  /*6150*/  STL [R1+0x80], R138 ;  /* 0x0000808a01007387 */ /* 0x0203e80000100800 */
[----:B------:R5:W-:Y:S01]  /*6160*/  STL [R1+0x7c], R137 ;  /* 0x00007c8901007387 */ /* 0x000be20000100800 */
[----:B------:R-:W-:-:S02]  /*6170*/  IMAD R132, R128, 0xfd, RZ ;  /* 0x000000fd80847824 */ /* 0x000fc400078e02ff */
[----:B0-----:R-:W-:Y:S01]  /*6180*/  IMAD R134, R128, 0xfc, RZ ;  /* 0x000000fc80867824 */ /* 0x001fe200078e02ff */
[----:B-1----:R0:W4:Y:S04]  /*6190*/  LDG.E.U8 R138, desc[UR60][R8.64] ;  /* 0x0000003c088a7981 */ /* 0x002128000c1e1100 */
[----:B-----5:R-:W5:Y:S01]  /*61a0*/  LDG.E.U8 R137, desc[UR60][R78.64] ;  /* 0x0000003c4e897981 */ /* 0x020f62000c1e1100 */
[-C--:B------:R-:W-:Y:S02]  /*61b0*/  IADD3 R10, P2, R134, R120.reuse, RZ ;  /* 0x00000078860a7210 */ /* 0x080fe40007f5e0ff */
[----:B0-----:R-:W-:-:S04]  /*61c0*/  IADD3 R8, P1, R132, R120, RZ ;  /* 0x0000007884087210 */ /* 0x001fc80007f3e0ff */
[-C--:B------:R-:W-:Y:S02]  /*61d0*/  LEA.HI.X.SX32 R9, R132, R121.reuse, 0x1, P1 ;  /* 0x0000007984097211 */ /* 0x080fe400008f0eff */
[----:B------:R-:W-:-:S03]  /*61e0*/  LEA.HI.X.SX32 R11, R134, R121, 0x1, P2 ;  /* 0x00000079860b7211 */ /* 0x000fc600010f0eff */
[----:B------:R0:W5:Y:S04]  /*61f0*/  LDG.E.U8 R132, desc[UR60][R8.64] ;  /* 0x0000003c08847981 */ /* 0x000168000c1e1100 */
[----:B------:R1:W5:Y:S01]  /*6200*/  LDG.E.U8 R134, desc[UR60][R10.64] ;  /* 0x0000003c0a867981 */ /* 0x000362000c1e1100 */
[----:B------:R-:W-:Y:S02]  /*6210*/  PRMT R125, R125, 0x3340, R127 ;  /* 0x000033407d7d7816 */ /* 0x000fe4000000007f */
[----:B------:R-:W-:Y:S01]  /*6220*/  PRMT R89, R93, 0x3340, R89 ;  /* 0x000033405d597816 */ /* 0x000fe20000000059 */
[----:B------:R-:W5:Y:S01]  /*6230*/  LDC R127, c[0x0][0x248] ;  /* 0x00009200ff7f7b82 */ /* 0x000f620000000800 */
[----:B------:R-:W-:Y:S02]  /*6240*/  PRMT R87, R88, 0x3340, R87 ;  /* 0x0000334058577816 */ /* 0x000fe40000000057 */
[----:B0-----:R-:W-:-:S02]  /*6250*/  PRMT R8, R124, 0x3340, R90 ;  /* 0x000033407c087816 */ /* 0x001fc4000000005a */
[----:B------:R-:W-:Y:S02]  /*6260*/  PRMT R9, R91, 0x3340, R123 ;  /* 0x000033405b097816 */ /* 0x000fe4000000007b */
[----:B-1----:R-:W-:Y:S01]  /*6270*/  PRMT R10, R122, 0x3340, R129 ;  /* 0x000033407a0a7816 */ /* 0x002fe20000000081 */
[----:B------:R-:W0:Y:S01]  /*6280*/  LDC R123, c[0x0][0x248] ;  /* 0x00009200ff7b7b82 */ /* 0x000e220000000800 */
[----:B------:R-:W-:Y:S02]  /*6290*/  PRMT R11, R126, 0x3340, R92 ;  /* 0x000033407e0b7816 */ /* 0x000fe4000000005c */
[----:B------:R-:W-:Y:S02]  /*62a0*/  PRMT R8, R86, 0x5410, R8 ;  /* 0x0000541056087816 */ /* 0x000fe40000000008 */
[----:B------:R-:W-:Y:S02]  /*62b0*/  PRMT R9, R9, 0x5410, R125 ;  /* 0x0000541009097816 */ /* 0x000fe4000000007d */
[----:B------:R-:W-:Y:S01]  /*62c0*/  PRMT R10, R10, 0x5410, R89 ;  /* 0x000054100a0a7816 */ /* 0x000fe20000000059 */
[----:B------:R-:W1:Y:S01]  /*62d0*/  LDC R122, c[0x0][0x248] ;  /* 0x00009200ff7a7b82 */ /* 0x000e620000000800 */
[----:B------:R-:W-:-:S05]  /*62e0*/  PRMT R11, R11, 0x5410, R87 ;  /* 0x000054100b0b7816 */ /* 0x000fca0000000057 */
[----:B------:R0:W-:Y:S01]  /*62f0*/  STS.128 [R135], R8 ;  /* 0x0000000887007388 */ /* 0x0001e20000000c00 */
[----:B------:R-:W-:Y:S01]  /*6300*/  PRMT R71, R14, 0x3340, R71 ;  /* 0x000033400e477816 */ /* 0x000fe20000000047 */
[----:B------:R-:W1:Y:S08]  /*6310*/  LDC R124, c[0x0][0x248] ;  /* 0x00009200ff7c7b82 */ /* 0x000e700000000800 */
[----:B------:R-:W1:Y:S08]  /*6320*/  LDC R14, c[0x0][0x248] ;  /* 0x00009200ff0e7b82 */ /* 0x000e700000000800 */
[----:B0-----:R-:W0:Y:S08]  /*6330*/  LDC R9, c[0x0][0x248] ;  /* 0x00009200ff097b82 */ /* 0x001e300000000800 */
[----:B------:R-:W1:Y:S01]  /*6340*/  LDC R10, c[0x0][0x248] ;  /* 0x00009200ff0a7b82 */ /* 0x000e620000000800 */
[----:B------:R-:W-:-:S07]  /*6350*/  PRMT R67, R17, 0x3340, R67 ;  /* 0x0000334011437816 */ /* 0x000fce0000000043 */
[----:B------:R-:W1:Y:S01]  /*6360*/  LDC R11, c[0x0][0x248] ;  /* 0x00009200ff0b7b82 */ /* 0x000e620000000800 */
[----:B------:R-:W-:Y:S02]  /*6370*/  PRMT R106, R16, 0x3340, R106 ;  /* 0x00003340106a7816 */ /* 0x000fe4000000006a */
[----:B------:R-:W-:-:S05]  /*6380*/  PRMT R105, R15, 0x3340, R105 ;  /* 0x000033400f697816 */ /* 0x000fca0000000069 */
[----:B------:R-:W1:Y:S01]  /*6390*/  LDC R17, c[0x0][0x248] ;  /* 0x00009200ff117b82 */ /* 0x000e620000000800 */
[----:B------:R1:W-:Y:S07]  /*63a0*/  STL [R1+0x78], R136 ;  /* 0x0000788801007387 */ /* 0x0003ee0000100800 */
[----:B------:R-:W2:Y:S01]  /*63b0*/  LDC R15, c[0x0][0x248] ;  /* 0x00009200ff0f7b82 */ /* 0x000ea20000000800 */
[----:B0-----:R-:W-:-:S07]  /*63c0*/  IMAD R9, R9, 0x120, RZ ;  /* 0x0000012009097824 */ /* 0x001fce00078e02ff */
[----:B------:R-:W0:Y:S01]  /*63d0*/  LDC R16, c[0x0][0x248] ;  /* 0x00009200ff107b82 */ /* 0x000e220000000800 */
[----:B-1----:R1:W5:Y:S01]  /*63e0*/  LDG.E.U8 R136, desc[UR60][R56.64] ;  /* 0x0000003c38887981 */ /* 0x002362000c1e1100 */
[----:B------:R-:W-:Y:S02]  /*63f0*/  PRMT R101, R3, 0x3340, R101 ;  /* 0x0000334003657816 */ /* 0x000fe40000000065 */
[----:B------:R-:W-:Y:S02]  /*6400*/  PRMT R104, R104, 0x3340, R13 ;  /* 0x0000334068687816 */ /* 0x000fe4000000000d */
[----:B------:R-:W-:Y:S02]  /*6410*/  PRMT R113, R113, 0x3340, R36 ;  /* 0x0000334071717816 */ /* 0x000fe40000000024 */
[----:B------:R-:W-:Y:S01]  /*6420*/  PRMT R102, R102, 0x3340, R5 ;  /* 0x0000334066667816 */ /* 0x000fe20000000005 */
[----:B------:R-:W5:Y:S01]  /*6430*/  LDC R125, c[0x0][0x248] ;  /* 0x00009200ff7d7b82 */ /* 0x000f620000000800 */
[----:B-1----:R-:W-:-:S02]  /*6440*/  IMAD R57, R128, 0xfe, RZ ;  /* 0x000000fe80397824 */ /* 0x002fc400078e02ff */
[----:B------:R-:W-:-:S03]  /*6450*/  IMAD R128, R128, 0xff, RZ ;  /* 0x000000ff80807824 */ /* 0x000fc600078e02ff */
[CC--:B------:R-:W-:Y:S01]  /*6460*/  IADD3 R78, P0, R57.reuse, R120.reuse, RZ ;  /* 0x00000078394e7210 */ /* 0x0c0fe20007f1e0ff */
[----:B------:R-:W-:Y:S01]  /*6470*/  IMAD R10, R10, 0x121, RZ ;  /* 0x000001210a0a7824 */ /* 0x000fe200078e02ff */
[----:B------:R-:W-:Y:S01]  /*6480*/  IADD3 R56, P1, R128, R120, RZ ;  /* 0x0000007880387210 */ /* 0x000fe20007f3e0ff */
[----:B------:R-:W-:Y:S01]  /*6490*/  IMAD R3, R14, 0x122, RZ ;  /* 0x000001220e037824 */ /* 0x000fe200078e02ff */
[-C--:B------:R-:W-:Y:S01]  /*64a0*/  LEA.HI.X.SX32 R79, R57, R121.reuse, 0x1, P0 ;  /* 0x00000079394f7211 */ /* 0x080fe200000f0eff */
[----:B------:R-:W1:Y:S01]  /*64b0*/  LDC R13, c[0x0][0x248] ;  /* 0x00009200ff0d7b82 */ /* 0x000e620000000800 */
[----:B------:R-:W-:-:S03]  /*64c0*/  LEA.HI.X.SX32 R57, R128, R121, 0x1, P1 ;  /* 0x0000007980397211 */ /* 0x000fc600008f0eff */
[----:B------:R-:W5:Y:S01]  /*64d0*/  LDG.E.U8 R236, desc[UR60][R78.64] ;  /* 0x0000003c4eec7981 */ /* 0x000f62000c1e1100 */
[----:B------:R-:W-:Y:S01]  /*64e0*/  IADD3 R8, P0, R9, R120, RZ ;  /* 0x0000007809087210 */ /* 0x000fe20007f1e0ff */
[----:B------:R-:W-:Y:S01]  /*64f0*/  IMAD R5, R11, 0x123, RZ ;  /* 0x000001230b057824 */ /* 0x000fe200078e02ff */
[----:B------:R-:W-:Y:S01]  /*6500*/  PRMT R75, R2, 0x3340, R75 ;  /* 0x00003340024b7816 */ /* 0x000fe2000000004b */
[----:B------:R-:W3:Y:S01]  /*6510*/  LDC R14, c[0x0][0x248] ;  /* 0x00009200ff0e7b82 */ /* 0x000ee20000000800 */
[----:B------:R-:W5:Y:S01]  /*6520*/  LDG.E.U8 R78, desc[UR60][R56.64] ;  /* 0x0000003c384e7981 */ /* 0x000f62000c1e1100 */
[----:B------:R-:W-:-:S06]  /*6530*/  LEA.HI.X.SX32 R9, R9, R121, 0x1, P0 ;  /* 0x0000007909097211 */ /* 0x000fcc00000f0eff */
[----:B------:R-:W5:Y:S01]  /*6540*/  LDC R126, c[0x0][0x248] ;  /* 0x00009200ff7e7b82 */ /* 0x000f620000000800 */
[----:B------:R-:W-:Y:S02]  /*6550*/  PRMT R66, R18, 0x3340, R66 ;  /* 0x0000334012427816 */ /* 0x000fe40000000042 */
[----:B------:R-:W-:Y:S01]  /*6560*/  PRMT R72, R12, 0x3340, R72 ;  /* 0x000033400c487816 */ /* 0x000fe20000000048 */
[----:B------:R2:W5:Y:S01]  /*6570*/  LDG.E.U8 R93, desc[UR60][R8.64] ;  /* 0x0000003c085d7981 */ /* 0x000562000c1e1100 */
[-C--:B------:R-:W-:Y:S02]  /*6580*/  IADD3 R36, P1, R10, R120.reuse, RZ ;  /* 0x000000780a247210 */ /* 0x080fe40007f3e0ff */
[----:B------:R-:W-:Y:S01]  /*6590*/  IADD3 R2, P0, R3, R120, RZ ;  /* 0x0000007803027210 */ /* 0x000fe20007f1e0ff */
[----:B------:R-:W4:Y:S01]  /*65a0*/  LDC R12, c[0x0][0x248] ;  /* 0x00009200ff0c7b82 */ /* 0x000f220000000800 */
[----:B------:R-:W-:Y:S02]  /*65b0*/  PRMT R62, R62, 0x3340, R37 ;  /* 0x000033403e3e7816 */ /* 0x000fe40000000025 */
[-C--:B------:R-:W-:Y:S01]  /*65c0*/  LEA.HI.X.SX32 R37, R10, R121.reuse, 0x1, P1 ;  /* 0x000000790a257211 */ /* 0x080fe200008f0eff */
[----:B------:R-:W-:Y:S01]  /*65d0*/  IMAD R10, R17, 0x126, RZ ;  /* 0x00000126110a7824 */ /* 0x000fe200078e02ff */
[----:B------:R-:W-:-:S03]  /*65e0*/  LEA.HI.X.SX32 R3, R3, R121, 0x1, P0 ;  /* 0x0000007903037211 */ /* 0x000fc600000f0eff */
[----:B------:R-:W4:Y:S01]  /*65f0*/  LDC R18, c[0x0][0x248] ;  /* 0x00009200ff127b82 */ /* 0x000f220000000800 */
[-C--:B--2---:R-:W-:Y:S01]  /*6600*/  IADD3 R8, P1, R5, R120.reuse, RZ ;  /* 0x0000007805087210 */ /* 0x084fe20007f3e0ff */
[----:B------:R2:W5:Y:S01]  /*6610*/  LDG.E.U8 R92, desc[UR60][R2.64] ;  /* 0x0000003c025c7981 */ /* 0x000562000c1e1100 */
[----:B------:R-:W-:Y:S01]  /*6620*/  PRMT R103, R103, 0x3340, R7 ;  /* 0x0000334067677816 */ /* 0x000fe20000000007 */
[----:B------:R-:W-:Y:S01]  /*6630*/  IMAD R7, R15, 0x124, RZ ;  /* 0x000001240f077824 */ /* 0x000fe200078e02ff */
[----:B------:R-:W-:Y:S01]  /*6640*/  LEA.HI.X.SX32 R9, R5, R121, 0x1, P1 ;  /* 0x0000007905097211 */ /* 0x000fe200008f0eff */
[----:B0-----:R-:W-:Y:S01]  /*6650*/  IMAD R11, R16, 0x125, RZ ;  /* 0x00000125100b7824 */ /* 0x001fe200078e02ff */
[----:B------:R-:W-:Y:S01]  /*6660*/  PRMT R117, R48, 0x3340, R117 ;  /* 0x0000334030757816 */ /* 0x000fe20000000075 */
[----:B------:R-:W5:Y:S01]  /*6670*/  LDG.E.U8 R36, desc[UR60][R36.64] ;  /* 0x0000003c24247981 */ /* 0x000f62000c1e1100 */
[----:B------:R-:W-:Y:S01]  /*6680*/  PRMT R73, R6, 0x3340, R73 ;  /* 0x0000334006497816 */ /* 0x000fe20000000049 */
[----:B------:R-:W0:Y:S01]  /*6690*/  LDC R15, c[0x0][0x248] ;  /* 0x00009200ff0f7b82 */ /* 0x000e220000000800 */
[----:B--2---:R-:W-:Y:S01]  /*66a0*/  IADD3 R2, P1, R10, R120, RZ ;  /* 0x000000780a027210 */ /* 0x004fe20007f3e0ff */
[----:B------:R2:W5:Y:S01]  /*66b0*/  LDG.E.U8 R48, desc[UR60][R8.64] ;  /* 0x0000003c08307981 */ /* 0x000562000c1e1100 */
[----:B------:R-:W-:-:S02]  /*66c0*/  PRMT R74, R4, 0x3340, R74 ;  /* 0x00003340044a7816 */ /* 0x000fc4000000004a */
[-C--:B------:R-:W-:Y:S02]  /*66d0*/  LEA.HI.X.SX32 R3, R10, R121.reuse, 0x1, P1 ;  /* 0x000000790a037211 */ /* 0x080fe400008f0eff */
[-C--:B------:R-:W-:Y:S01]  /*66e0*/  IADD3 R6, P0, R7, R120.reuse, RZ ;  /* 0x0000007807067210 */ /* 0x080fe20007f1e0ff */
[----:B------:R-:W0:Y:S01]  /*66f0*/  LDC R10, c[0x0][0x248] ;  /* 0x00009200ff0a7b82 */ /* 0x000e220000000800 */
[----:B------:R-:W-:Y:S01]  /*6700*/  IADD3 R4, P2, R11, R120, RZ ;  /* 0x000000780b047210 */ /* 0x000fe20007f5e0ff */
[----:B------:R1:W5:Y:S01]  /*6710*/  LDG.E.U8 R90, desc[UR60][R2.64] ;  /* 0x0000003c025a7981 */ /* 0x000362000c1e1100 */
[-C--:B------:R-:W-:Y:S02]  /*6720*/  LEA.HI.X.SX32 R7, R7, R121.reuse, 0x1, P0 ;  /* 0x0000007907077211 */ /* 0x080fe400000f0eff */
[----:B------:R-:W-:-:S03]  /*6730*/  LEA.HI.X.SX32 R5, R11, R121, 0x1, P2 ;  /* 0x000000790b057211 */ /* 0x000fc600010f0eff */
[----:B--2---:R-:W2:Y:S01]  /*6740*/  LDC R9, c[0x0][0x248] ;  /* 0x00009200ff097b82 */ /* 0x004ea20000000800 */
[----:B------:R4:W5:Y:S01]  /*6750*/  LDG.E.U8 R91, desc[UR60][R6.64] ;  /* 0x0000003c065b7981 */ /* 0x000962000c1e1100 */
[----:B-1----:R-:W-:-:S03]  /*6760*/  IMAD R2, R13, 0x127, RZ ;  /* 0x000001270d027824 */ /* 0x002fc600078e02ff */
[----:B------:R1:W5:Y:S01]  /*6770*/  LDG.E.U8 R37, desc[UR60][R4.64] ;  /* 0x0000003c04257981 */ /* 0x000362000c1e1100 */
[----:B---3--:R-:W-:Y:S02]  /*6780*/  IMAD R3, R14, 0x129, RZ ;  /* 0x000001290e037824 */ /* 0x008fe400078e02ff */
[----:B----4-:R-:W-:Y:S01]  /*6790*/  IMAD R8, R18, 0x12a, RZ ;  /* 0x0000012a12087824 */ /* 0x010fe200078e02ff */
[----:B------:R-:W-:Y:S01]  /*67a0*/  PRMT R69, R30, 0x3340, R69 ;  /* 0x000033401e457816 */ /* 0x000fe20000000045 */
[----:B------:R-:W3:Y:S01]  /*67b0*/  LDC R11, c[0x0][0x248] ;  /* 0x00009200ff0b7b82 */ /* 0x000ee20000000800 */
[----:B------:R-:W-:Y:S01]  /*67c0*/  IADD3 R6, P0, R2, R120, RZ ;  /* 0x0000007802067210 */ /* 0x000fe20007f1e0ff */
[----:B-1----:R-:W-:-:S06]  /*67d0*/  IMAD R5, R12, 0x128, RZ ;  /* 0x000001280c057824 */ /* 0x002fcc00078e02ff */
[----:B------:R-:W1:Y:S01]  /*67e0*/  LDC R12, c[0x0][0x248] ;  /* 0x00009200ff0c7b82 */ /* 0x000e620000000800 */
[-C--:B------:R-:W-:Y:S02]  /*67f0*/  IADD3 R30, P2, R3, R120.reuse, RZ ;  /* 0x00000078031e7210 */ /* 0x080fe40007f5e0ff */
[-C--:B------:R-:W-:Y:S02]  /*6800*/  LEA.HI.X.SX32 R7, R2, R121.reuse, 0x1, P0 ;  /* 0x0000007902077211 */ /* 0x080fe400000f0eff */
[C---:B------:R-:W-:Y:S02]  /*6810*/  IADD3 R2, P0, R8.reuse, R120, RZ ;  /* 0x0000007808027210 */ /* 0x040fe40007f1e0ff */
[----:B------:R-:W-:Y:S01]  /*6820*/  PRMT R111, R31, 0x3340, R111 ;  /* 0x000033401f6f7816 */ /* 0x000fe2000000006f */
[----:B------:R-:W4:Y:S01]  /*6830*/  LDC R13, c[0x0][0x248] ;  /* 0x00009200ff0d7b82 */ /* 0x000f220000000800 */
[-C--:B------:R-:W-:Y:S02]  /*6840*/  LEA.HI.X.SX32 R31, R3, R121.reuse, 0x1, P2 ;  /* 0x00000079031f7211 */ /* 0x080fe400010f0eff */
[----:B------:R-:W-:-:S02]  /*6850*/  LEA.HI.X.SX32 R3, R8, R121, 0x1, P0 ;  /* 0x0000007908037211 */ /* 0x000fc400000f0eff */
[C---:B------:R-:W-:Y:S01]  /*6860*/  IADD3 R4, P1, R5.reuse, R120, RZ ;  /* 0x0000007805047210 */ /* 0x040fe20007f3e0ff */
[----:B------:R-:W5:Y:S02]  /*6870*/  LDG.E.U8 R30, desc[UR60][R30.64] ;  /* 0x0000003c1e1e7981 */ /* 0x000f64000c1e1100 */
[----:B------:R-:W4:Y:S01]  /*6880*/  LDC R14, c[0x0][0x248] ;  /* 0x00009200ff0e7b82 */ /* 0x000f220000000800 */
[----:B------:R-:W-:Y:S01]  /*6890*/  LEA.HI.X.SX32 R5, R5, R121, 0x1, P1 ;  /* 0x0000007905057211 */ /* 0x000fe200008f0eff */
[----:B------:R2:W5:Y:S04]  /*68a0*/  LDG.E.U8 R88, desc[UR60][R2.64] ;  /* 0x0000003c02587981 */ /* 0x000568000c1e1100 */
[----:B------:R0:W5:Y:S02]  /*68b0*/  LDG.E.U8 R89, desc[UR60][R4.64] ;  /* 0x0000003c04597981 */ /* 0x000164000c1e1100 */
[----:B------:R-:W4:Y:S01]  /*68c0*/  LDC R16, c[0x0][0x248] ;  /* 0x00009200ff107b82 */ /* 0x000f220000000800 */
[----:B--2---:R-:W-:-:S02]  /*68d0*/  IMAD R3, R9, 0x12b, RZ ;  /* 0x0000012b09037824 */ /* 0x004fc400078e02ff */
[----:B0-----:R-:W-:-:S03]  /*68e0*/  IMAD R5, R10, 0x12c, RZ ;  /* 0x0000012c0a057824 */ /* 0x001fc600078e02ff */
[CC--:B------:R-:W-:Y:S02]  /*68f0*/  IADD3 R2, P0, R3.reuse, R120.reuse, RZ ;  /* 0x0000007803027210 */ /* 0x0c0fe40007f1e0ff */
[----:B------:R-:W0:Y:S01]  /*6900*/  LDC R17, c[0x0][0x248] ;  /* 0x00009200ff117b82 */ /* 0x000e220000000800 */
[----:B-1----:R-:W-:Y:S01]  /*6910*/  IMAD R10, R12, 0x12f, RZ ;  /* 0x0000012f0c0a7824 */ /* 0x002fe200078e02ff */
[-C--:B------:R-:W-:Y:S02]  /*6920*/  LEA.HI.X.SX32 R3, R3, R121.reuse, 0x1, P0 ;  /* 0x0000007903037211 */ /* 0x080fe400000f0eff */
[----:B------:R-:W-:Y:S01]  /*6930*/  IADD3 R8, P1, R5, R120, RZ ;  /* 0x0000007805087210 */ /* 0x000fe20007f3e0ff */
[----:B---3--:R-:W-:Y:S01]  /*6940*/  IMAD R11, R11, 0x12e, RZ ;  /* 0x0000012e0b0b7824 */ /* 0x008fe200078e02ff */
[----:B------:R-:W-:Y:S02]  /*6950*/  PRMT R58, R58, 0x3340, R47 ;  /* 0x000033403a3a7816 */ /* 0x000fe4000000002f */
[----:B------:R-:W1:Y:S01]  /*6960*/  LDC R12, c[0x0][0x248] ;  /* 0x00009200ff0c7b82 */ /* 0x000e620000000800 */
[----:B------:R-:W-:Y:S01]  /*6970*/  PRMT R116, R46, 0x3340, R116 ;  /* 0x000033402e747816 */ /* 0x000fe20000000074 */
[----:B------:R4:W2:Y:S01]  /*6980*/  LDG.E.U8 R47, desc[UR60][R6.64] ;  /* 0x0000003c062f7981 */ /* 0x0008a2000c1e1100 */
[----:B------:R-:W-:-:S03]  /*6990*/  LEA.HI.X.SX32 R9, R5, R121, 0x1, P1 ;  /* 0x0000007905097211 */ /* 0x000fc600008f0eff */
[----:B------:R3:W2:Y:S01]  /*69a0*/  LDG.E.U8 R46, desc[UR60][R2.64] ;  /* 0x0000003c022e7981 */ /* 0x0006a2000c1e1100 */
[-C--:B------:R-:W-:Y:S01]  /*69b0*/  IADD3 R4, P2, R11, R120.reuse, RZ ;  /* 0x000000780b047210 */ /* 0x080fe20007f5e0ff */
[----:B------:R-:W5:Y:S02]  /*69c0*/  LDC R128, c[0x0][0x248] ;  /* 0x00009200ff807b82 */ /* 0x000f640000000800 */
[----:B------:R0:W2:Y:S01]  /*69d0*/  LDG.E.U8 R87, desc[UR60][R8.64] ;  /* 0x0000003c08577981 */ /* 0x0000a2000c1e1100 */
[----:B----4-:R-:W-:Y:S01]  /*69e0*/  IMAD R7, R13, 0x12d, RZ ;  /* 0x0000012d0d077824 */ /* 0x010fe200078e02ff */
[----:B---3--:R-:W-:-:S04]  /*69f0*/  IADD3 R2, P1, R10, R120, RZ ;  /* 0x000000780a027210 */ /* 0x008fc80007f3e0ff */
[----:B------:R-:W3:Y:S01]  /*6a00*/  LDC R13, c[0x0][0x248] ;  /* 0x00009200ff0d7b82 */ /* 0x000ee20000000800 */
[----:B------:R-:W-:Y:S02]  /*6a10*/  IADD3 R6, P0, R7, R120, RZ ;  /* 0x0000007807067210 */ /* 0x000fe40007f1e0ff */
[-C--:B------:R-:W-:Y:S02]  /*6a20*/  LEA.HI.X.SX32 R3, R10, R121.reuse, 0x1, P1 ;  /* 0x000000790a037211 */ /* 0x080fe400008f0eff */
[----:B------:R-:W-:-:S03]  /*6a30*/  LEA.HI.X.SX32 R5, R11, R121, 0x1, P2 ;  /* 0x000000790b057211 */ /* 0x000fc600010f0eff */
[----:B0-----:R-:W0:Y:S01]  /*6a40*/  LDC R9, c[0x0][0x248] ;  /* 0x00009200ff097b82 */ /* 0x001e220000000800 */
[----:B------:R-:W-:Y:S01]  /*6a50*/  PRMT R59, R59, 0x3340, R45 ;  /* 0x000033403b3b7816 */ /* 0x000fe2000000002d */
[----:B------:R4:W2:Y:S01]  /*6a60*/  LDG.E.U8 R86, desc[UR60][R4.64] ;  /* 0x0000003c04567981 */ /* 0x0008a2000c1e1100 */
[----:B------:R-:W-:-:S03]  /*6a70*/  LEA.HI.X.SX32 R7, R7, R121, 0x1, P0 ;  /* 0x0000007907077211 */ /* 0x000fc600000f0eff */
[----:B------:R1:W2:Y:S02]  /*6a80*/  LDG.E.U8 R45, desc[UR60][R2.64] ;  /* 0x0000003c022d7981 */ /* 0x0002a4000c1e1100 */
[----:B------:R-:W3:Y:S01]  /*6a90*/  LDC R10, c[0x0][0x248] ;  /* 0x00009200ff0a7b82 */ /* 0x000ee20000000800 */
[----:B------:R-:W-:Y:S01]  /*6aa0*/  IMAD R8, R17, 0x1a3, RZ ;  /* 0x000001a311087824 */ /* 0x000fe200078e02ff */
[----:B------:R1:W2:Y:S01]  /*6ab0*/  LDG.E.U8 R31, desc[UR60][R6.64] ;  /* 0x0000003c061f7981 */ /* 0x0002a2000c1e1100 */
[----:B----4-:R-:W-:Y:S02]  /*6ac0*/  IMAD R5, R15, 0x1a1, RZ ;  /* 0x000001a10f057824 */ /* 0x010fe400078e02ff */
[----:B-1----:R-:W-:Y:S01]  /*6ad0*/  IMAD R2, R14, 0x1a0, RZ ;  /* 0x000001a00e027824 */ /* 0x002fe200078e02ff */
[----:B------:R-:W-:Y:S01]  /*6ae0*/  PRMT R68, R68, 0x3340, R32 ;  /* 0x0000334044447816 */ /* 0x000fe20000000020 */
[----:B------:R-:W-:Y:S01]  /*6af0*/  IMAD R3, R16, 0x1a2, RZ ;  /* 0x000001a210037824 */ /* 0x000fe200078e02ff */
[----:B------:R-:W1:Y:S02]  /*6b00*/  LDC R11, c[0x0][0x248] ;  /* 0x00009200ff0b7b82 */ /* 0x000e640000000800 */
[----:B------:R-:W-:-:S02]  /*6b10*/  IADD3 R6, P0, R2, R120, RZ ;  /* 0x0000007802067210 */ /* 0x000fc40007f1e0ff */
[-C--:B------:R-:W-:Y:S02]  /*6b20*/  IADD3 R32, P1, R5, R120.reuse, RZ ;  /* 0x0000007805207210 */ /* 0x080fe40007f3e0ff */
[-C--:B------:R-:W-:Y:S02]  /*6b30*/  IADD3 R4, P2, R3, R120.reuse, RZ ;  /* 0x0000007803047210 */ /* 0x080fe40007f5e0ff */
[-C--:B------:R-:W-:Y:S01]  /*6b40*/  LEA.HI.X.SX32 R7, R2, R121.reuse, 0x1, P0 ;  /* 0x0000007902077211 */ /* 0x080fe200000f0eff */
[----:B------:R-:W4:Y:S01]  /*6b50*/  LDC R14, c[0x0][0x248] ;  /* 0x00009200ff0e7b82 */ /* 0x000f220000000800 */
[----:B------:R-:W-:Y:S02]  /*6b60*/  IADD3 R2, P0, R8, R120, RZ ;  /* 0x0000007808027210 */ /* 0x000fe40007f1e0ff */
[----:B------:R-:W-:Y:S02]  /*6b70*/  PRMT R112, R112, 0x3340, R33 ;  /* 0x0000334070707816 */ /* 0x000fe40000000021 */
[----:B------:R-:W-:-:S02]  /*6b80*/  LEA.HI.X.SX32 R33, R5, R121, 0x1, P1 ;  /* 0x0000007905217211 */ /* 0x000fc400008f0eff */
[-C--:B------:R-:W-:Y:S01]  /*6b90*/  LEA.HI.X.SX32 R5, R3, R121.reuse, 0x1, P2 ;  /* 0x0000007903057211 */ /* 0x080fe200010f0eff */
[----:B------:R-:W4:Y:S01]  /*6ba0*/  LDC R15, c[0x0][0x248] ;  /* 0x00009200ff0f7b82 */ /* 0x000f220000000800 */
[----:B------:R-:W-:Y:S01]  /*6bb0*/  LEA.HI.X.SX32 R3, R8, R121, 0x1, P0 ;  /* 0x0000007908037211 */ /* 0x000fe200000f0eff */
[----:B------:R-:W2:Y:S01]  /*6bc0*/  LDG.E.U8 R32, desc[UR60][R32.64] ;  /* 0x0000003c20207981 */ /* 0x000ea2000c1e1100 */
[----:B------:R-:W-:-:S03]  /*6bd0*/  PRMT R115, R115, 0x3340, R44 ;  /* 0x0000334073737816 */ /* 0x000fc6000000002c */
[----:B------:R0:W2:Y:S01]  /*6be0*/  LDG.E.U8 R44, desc[UR60][R2.64] ;  /* 0x0000003c022c7981 */ /* 0x0000a2000c1e1100 */
[----:B------:R-:W-:Y:S01]  /*6bf0*/  PRMT R56, R85, 0x3340, R84 ;  /* 0x0000334055387816 */ /* 0x000fe20000000054 */
[----:B------:R-:W4:Y:S02]  /*6c00*/  LDC R16, c[0x0][0x248] ;  /* 0x00009200ff107b82 */ /* 0x000f240000000800 */
[----:B------:R3:W2:Y:S01]  /*6c10*/  LDG.E.U8 R84, desc[UR60][R4.64] ;  /* 0x0000003c04547981 */ /* 0x0006a2000c1e1100 */
[----:B------:R-:W-:-:S03]  /*6c20*/  PRMT R119, R119, 0x3340, R83 ;  /* 0x0000334077777816 */ /* 0x000fc60000000053 */
[----:B------:R1:W2:Y:S01]  /*6c30*/  LDG.E.U8 R85, desc[UR60][R6.64] ;  /* 0x0000003c06557981 */ /* 0x0002a2000c1e1100 */
[----:B0-----:R-:W-:Y:S01]  /*6c40*/  IMAD R3, R9, 0x1a4, RZ ;  /* 0x000001a409037824 */ /* 0x001fe200078e02ff */
[----:B------:R-:W0:Y:S01]  /*6c50*/  LDC R17, c[0x0][0x248] ;  /* 0x00009200ff117b82 */ /* 0x000e220000000800 */
[----:B---3--:R-:W-:-:S03]  /*6c60*/  IMAD R5, R10, 0x1a5, RZ ;  /* 0x000001a50a057824 */ /* 0x008fc600078e02ff */
[----:B------:R-:W-:Y:S01]  /*6c70*/  IADD3 R2, P0, R3, R120, RZ ;  /* 0x0000007803027210 */ /* 0x000fe20007f1e0ff */
[----:B------:R-:W-:-:S03]  /*6c80*/  IMAD R10, R13, 0x1a8, RZ ;  /* 0x000001a80d0a7824 */ /* 0x000fc600078e02ff */
[-C--:B------:R-:W-:Y:S01]  /*6c90*/  LEA.HI.X.SX32 R3, R3, R121.reuse, 0x1, P0 ;  /* 0x0000007903037211 */ /* 0x080fe200000f0eff */
[----:B-1----:R-:W-:Y:S01]  /*6ca0*/  IMAD R7, R11, 0x1a6, RZ ;  /* 0x000001a60b077824 */ /* 0x002fe200078e02ff */
[CC--:B------:R-:W-:Y:S01]  /*6cb0*/  IADD3 R8, P1, R5.reuse, R120.reuse, RZ ;  /* 0x0000007805087210 */ /* 0x0c0fe20007f3e0ff */
[----:B------:R-:W-:Y:S01]  /*6cc0*/  IMAD R11, R12, 0x1a7, RZ ;  /* 0x000001a70c0b7824 */ /* 0x000fe200078e02ff */
[----:B------:R-:W-:Y:S01]  /*6cd0*/  PRMT R57, R80, 0x3340, R81 ;  /* 0x0000334050397816 */ /* 0x000fe20000000051 */
[----:B------:R1:W3:Y:S01]  /*6ce0*/  LDG.E.U8 R83, desc[UR60][R2.64] ;  /* 0x0000003c02537981 */ /* 0x0002e2000c1e1100 */
[----:B------:R-:W-:Y:S01]  /*6cf0*/  LEA.HI.X.SX32 R9, R5, R121, 0x1, P1 ;  /* 0x0000007905097211 */ /* 0x000fe200008f0eff */
[----:B------:R-:W0:Y:S01]  /*6d00*/  LDC R12, c[0x0][0x248] ;  /* 0x00009200ff0c7b82 */ /* 0x000e220000000800 */
[----:B------:R-:W-:-:S03]  /*6d10*/  IADD3 R4, P2, R11, R120, RZ ;  /* 0x000000780b047210 */ /* 0x000fc60007f5e0ff */
[----:B------:R4:W3:Y:S01]  /*6d20*/  LDG.E.U8 R33, desc[UR60][R8.64] ;  /* 0x0000003c08217981 */ /* 0x0008e2000c1e1100 */
[----:B-1----:R-:W-:-:S03]  /*6d30*/  IADD3 R2, P1, R10, R120, RZ ;  /* 0x000000780a027210 */ /* 0x002fc60007f3e0ff */
[----:B------:R-:W1:Y:S01]  /*6d40*/  LDC R13, c[0x0][0x248] ;  /* 0x00009200ff0d7b82 */ /* 0x000e620000000800 */
[-C--:B------:R-:W-:Y:S02]  /*6d50*/  LEA.HI.X.SX32 R3, R10, R121.reuse, 0x1, P1 ;  /* 0x000000790a037211 */ /* 0x080fe400008f0eff */
[----:B------:R-:W-:-:S05]  /*6d60*/  LEA.HI.X.SX32 R5, R11, R121, 0x1, P2 ;  /* 0x000000790b057211 */ /* 0x000fca00010f0eff */
[----:B----4-:R-:W4:Y:S01]  /*6d70*/  LDC R9, c[0x0][0x248] ;  /* 0x00009200ff097b82 */ /* 0x010f220000000800 */
[C---:B------:R-:W-:Y:S01]  /*6d80*/  IADD3 R6, P0, R7.reuse, R120, RZ ;  /* 0x0000007807067210 */ /* 0x040fe20007f1e0ff */
[----:B------:R0:W3:Y:S01]  /*6d90*/  LDG.E.U8 R81, desc[UR60][R2.64] ;  /* 0x0000003c02517981 */ /* 0x0000e2000c1e1100 */
[----:B------:R-:W-:Y:S02]  /*6da0*/  PRMT R60, R60, 0x3340, R43 ;  /* 0x000033403c3c7816 */ /* 0x000fe4000000002b */
[----:B------:R-:W-:Y:S01]  /*6db0*/  LEA.HI.X.SX32 R7, R7, R121, 0x1, P0 ;  /* 0x0000007907077211 */ /* 0x000fe200000f0eff */
[----:B------:R0:W3:Y:S02]  /*6dc0*/  LDG.E.U8 R43, desc[UR60][R4.64] ;  /* 0x0000003c042b7981 */ /* 0x0000e4000c1e1100 */
[----:B------:R-:W1:Y:S01]  /*6dd0*/  LDC R10, c[0x0][0x248] ;  /* 0x00009200ff0a7b82 */ /* 0x000e620000000800 */
[----:B0-----:R-:W-:Y:S01]  /*6de0*/  IMAD R2, R14, 0x1a9, RZ ;  /* 0x000001a90e027824 */ /* 0x001fe200078e02ff */
[----:B------:R-:W-:Y:S01]  /*6df0*/  PRMT R70, R28, 0x3340, R70 ;  /* 0x000033401c467816 */ /* 0x000fe20000000046 */
[----:B------:R-:W-:-:S02]  /*6e00*/  IMAD R3, R16, 0x1ab, RZ ;  /* 0x000001ab10037824 */ /* 0x000fc400078e02ff */
[----:B------:R-:W-:Y:S01]  /*6e10*/  IMAD R5, R15, 0x1aa, RZ ;  /* 0x000001aa0f057824 */ /* 0x000fe200078e02ff */
[-C--:B------:R-:W-:Y:S01]  /*6e20*/  IADD3 R28, P0, R2, R120.reuse, RZ ;  /* 0x00000078021c7210 */ /* 0x080fe20007f1e0ff */
[----:B------:R-:W-:Y:S01]  /*6e30*/  IMAD R8, R17, 0x1ac, RZ ;  /* 0x000001ac11087824 */ /* 0x000fe200078e02ff */
[----:B------:R-:W-:Y:S01]  /*6e40*/  PRMT R118, R118, 0x3340, R82 ;  /* 0x0000334076767816 */ /* 0x000fe20000000052 */
[----:B------:R-:W0:Y:S01]  /*6e50*/  LDC R11, c[0x0][0x248] ;  /* 0x00009200ff0b7b82 */ /* 0x000e220000000800 */
[----:B------:R4:W3:Y:S01]  /*6e60*/  LDG.E.U8 R82, desc[UR60][R6.64] ;  /* 0x0000003c06527981 */ /* 0x0008e2000c1e1100 */
[----:B------:R-:W-:Y:S02]  /*6e70*/  PRMT R110, R29, 0x3340, R110 ;  /* 0x000033401d6e7816 */ /* 0x000fe4000000006e */
[----:B------:R-:W-:Y:S02]  /*6e80*/  IADD3 R4, P2, R3, R120, RZ ;  /* 0x0000007803047210 */ /* 0x000fe40007f5e0ff */
[----:B------:R-:W-:-:S02]  /*6e90*/  LEA.HI.X.SX32 R29, R2, R121, 0x1, P0 ;  /* 0x00000079021d7211 */ /* 0x000fc400000f0eff */
[-C--:B------:R-:W-:Y:S01]  /*6ea0*/  IADD3 R2, P0, R8, R120.reuse, RZ ;  /* 0x0000007808027210 */ /* 0x080fe20007f1e0ff */
[----:B------:R-:W5:Y:S01]  /*6eb0*/  LDC R14, c[0x0][0x248] ;  /* 0x00009200ff0e7b82 */ /* 0x000f620000000800 */
[C---:B----4-:R-:W-:Y:S02]  /*6ec0*/  IADD3 R6, P1, R5.reuse, R120, RZ ;  /* 0x0000007805067210 */ /* 0x050fe40007f3e0ff */
[----:B------:R-:W-:Y:S01]  /*6ed0*/  PRMT R114, R114, 0x3340, R42 ;  /* 0x0000334072727816 */ /* 0x000fe2000000002a */
[----:B------:R-:W-:Y:S01]  /*6ee0*/  STL [R1+0x74], R143 ;  /* 0x0000748f01007387 */ /* 0x000fe20000100800 */
[-C--:B------:R-:W-:Y:S02]  /*6ef0*/  LEA.HI.X.SX32 R7, R5, R121.reuse, 0x1, P1 ;  /* 0x0000007905077211 */ /* 0x080fe400008f0eff */
[-C--:B------:R-:W-:Y:S01]  /*6f00*/  LEA.HI.X.SX32 R5, R3, R121.reuse, 0x1, P2 ;  /* 0x0000007903057211 */ /* 0x080fe200010f0eff */
[----:B------:R-:W4:Y:S01]  /*6f10*/  LDC R16, c[0x0][0x248] ;  /* 0x00009200ff107b82 */ /* 0x000f220000000800 */
[----:B------:R-:W-:Y:S01]  /*6f20*/  LEA.HI.X.SX32 R3, R8, R121, 0x1, P0 ;  /* 0x0000007908037211 */ /* 0x000fe200000f0eff */
[----:B------:R-:W3:Y:S04]  /*6f30*/  LDG.E.U8 R80, desc[UR60][R6.64] ;  /* 0x0000003c06507981 */ /* 0x000ee8000c1e1100 */
[----:B------:R1:W3:Y:S02]  /*6f40*/  LDG.E.U8 R79, desc[UR60][R2.64] ;  /* 0x0000003c024f7981 */ /* 0x0002e4000c1e1100 */
[----:B------:R-:W4:Y:S02]  /*6f50*/  LDC R15, c[0x0][0x248] ;  /* 0x00009200ff0f7b82 */ /* 0x000f240000000800 */
[----:B------:R1:W3:Y:S01]  /*6f60*/  LDG.E.U8 R42, desc[UR60][R4.64] ;  /* 0x0000003c042a7981 */ /* 0x0002e2000c1e1100 */
[----:B------:R-:W-:-:S03]  /*6f70*/  PRMT R64, R64, 0x3340, R22 ;  /* 0x0000334040407816 */ /* 0x000fc60000000016 */
[----:B------:R-:W3:Y:S01]  /*6f80*/  LDG.E.U8 R28, desc[UR60][R28.64] ;  /* 0x0000003c1c1c7981 */ /* 0x000ee2000c1e1100 */
[----:B-1----:R-:W-:Y:S01]  /*6f90*/  IMAD R3, R9, 0x1ad, RZ ;  /* 0x000001ad09037824 */ /* 0x002fe200078e02ff */
[----:B------:R-:W1:Y:S01]  /*6fa0*/  LDC R17, c[0x0][0x248] ;  /* 0x00009200ff117b82 */ /* 0x000e620000000800 */
[----:B------:R-:W-:-:S03]  /*6fb0*/  IMAD R5, R10, 0x1ae, RZ ;  /* 0x000001ae0a057824 */ /* 0x000fc600078e02ff */
[-C--:B------:R-:W-:Y:S01]  /*6fc0*/  IADD3 R2, P0, R3, R120.reuse, RZ ;  /* 0x0000007803027210 */ /* 0x080fe20007f1e0ff */
[----:B------:R-:W-:Y:S02]  /*6fd0*/  IMAD R9, R12, 0x1b0, RZ ;  /* 0x000001b00c097824 */ /* 0x000fe400078e02ff */
[----:B------:R-:W-:Y:S01]  /*6fe0*/  IMAD R8, R13, 0x1b1, RZ ;  /* 0x000001b10d087824 */ /* 0x000fe200078e02ff */
[-C--:B------:R-:W-:Y:S01]  /*6ff0*/  LEA.HI.X.SX32 R3, R3, R121.reuse, 0x1, P0 ;  /* 0x0000007903037211 */ /* 0x080fe200000f0eff */
[----:B------:R-:W-:Y:S01]  /*7000*/  STL [R1+0x70], R142 ;  /* 0x0000708e01007387 */ /* 0x000fe20000100800 */
[-C--:B------:R-:W-:Y:S01]  /*7010*/  IADD3 R6, P1, R5, R120.reuse, RZ ;  /* 0x0000007805067210 */ /* 0x080fe20007f3e0ff */
[----:B0-----:R-:W-:Y:S01]  /*7020*/  IMAD R10, R11, 0x1af, RZ ;  /* 0x000001af0b0a7824 */ /* 0x001fe200078e02ff */
[----:B------:R-:W-:Y:S01]  /*7030*/  IADD3 R22, P2, R9, R120, RZ ;  /* 0x0000007809167210 */ /* 0x000fe20007f5e0ff */
[----:B------:R0:W3:Y:S01]  /*7040*/  LDG.E.U8 R29, desc[UR60][R2.64] ;  /* 0x0000003c021d7981 */ /* 0x0000e2000c1e1100 */
[----:B------:R-:W-:Y:S01]  /*7050*/  LEA.HI.X.SX32 R7, R5, R121, 0x1, P1 ;  /* 0x0000007905077211 */ /* 0x000fe200008f0eff */
[----:B------:R-:W1:Y:S02]  /*7060*/  LDC R11, c[0x0][0x248] ;  /* 0x00009200ff0b7b82 */ /* 0x000e640000000800 */
[----:B------:R5:W-:Y:S01]  /*7070*/  STL [R1+0x6c], R141 ;  /* 0x00006c8d01007387 */ /* 0x000be20000100800 */
[----:B------:R-:W-:-:S03]  /*7080*/  PRMT R109, R109, 0x3340, R23 ;  /* 0x000033406d6d7816 */ /* 0x000fc60000000017 */
[----:B------:R-:W-:Y:S01]  /*7090*/  STL [R1+0x68], R140 ;  /* 0x0000688c01007387 */ /* 0x000fe20000100800 */
[-C--:B0-----:R-:W-:Y:S01]  /*70a0*/  IADD3 R2, P1, R8, R120.reuse, RZ ;  /* 0x0000007808027210 */ /* 0x081fe20007f3e0ff */
[----:B------:R-:W0:Y:S02]  /*70b0*/  LDC R12, c[0x0][0x248] ;  /* 0x00009200ff0c7b82 */ /* 0x000e240000000800 */
[----:B------:R-:W-:Y:S01]  /*70c0*/  STL [R1+0x64], R139 ;  /* 0x0000648b01007387 */ /* 0x000fe20000100800 */
[-C--:B------:R-:W-:Y:S02]  /*70d0*/  LEA.HI.X.SX32 R23, R9, R121.reuse, 0x1, P2 ;  /* 0x0000007909177211 */ /* 0x080fe400010f0eff */
[----:B------:R-:W-:Y:S01]  /*70e0*/  IADD3 R4, P0, R10, R120, RZ ;  /* 0x000000780a047210 */ /* 0x000fe20007f1e0ff */
[----:B-----5:R-:W-:Y:S01]  /*70f0*/  STL [R1+0x23b0], R236 ;  /* 0x0023b0ec01007387 */ /* 0x020fe20000100800 */
[-C--:B------:R-:W-:Y:S02]  /*7100*/  LEA.HI.X.SX32 R3, R8, R121.reuse, 0x1, P1 ;  /* 0x0000007908037211 */ /* 0x080fe400008f0eff */
[----:B------:R-:W-:Y:S01]  /*7110*/  PRMT R61, R61, 0x3340, R41 ;  /* 0x000033403d3d7816 */ /* 0x000fe20000000029 */
[----:B------:R-:W-:Y:S01]  /*7120*/  STL [R1+0x60], R138 ;  /* 0x0000608a01007387 */ /* 0x000fe20000100800 */
[----:B------:R-:W-:Y:S01]  /*7130*/  LEA.HI.X.SX32 R5, R10, R121, 0x1, P0 ;  /* 0x000000790a057211 */ /* 0x000fe200000f0eff */
[----:B------:R-:W5:Y:S02]  /*7140*/  LDC R141, c[0x0][0x248] ;  /* 0x00009200ff8d7b82 */ /* 0x000f640000000800 */
[----:B------:R-:W-:Y:S04]  /*7150*/  STL [R1+0x5c], R137 ;  /* 0x00005c8901007387 */ /* 0x000fe80000100800 */
[----:B------:R-:W-:Y:S01]  /*7160*/  STL [R1+0x58], R136 ;  /* 0x0000588801007387 */ /* 0x000fe20000100800 */
[----:B------:R-:W-:Y:S01]  /*7170*/  PRMT R65, R20, 0x3340, R65 ;  /* 0x0000334014417816 */ /* 0x000fe20000000041 */
[----:B------:R-:W5:Y:S02]  /*7180*/  LDC R142, c[0x0][0x248] ;  /* 0x00009200ff8e7b82 */ /* 0x000f640000000800 */
[----:B------:R-:W-:Y:S04]  /*7190*/  STL [R1+0x54], R134 ;  /* 0x0000548601007387 */ /* 0x000fe80000100800 */
[----:B------:R-:W-:Y:S01]  /*71a0*/  STL [R1+0x50], R132 ;  /* 0x0000508401007387 */ /* 0x000fe20000100800 */
[----:B------:R-:W-:Y:S01]  /*71b0*/  PRMT R107, R19, 0x3340, R107 ;  /* 0x00003340136b7816 */ /* 0x000fe2000000006b */
[----:B------:R-:W5:Y:S02]  /*71c0*/  LDC R143, c[0x0][0x248] ;  /* 0x00009200ff8f7b82 */ /* 0x000f640000000800 */
[----:B------:R-:W3:Y:S04]  /*71d0*/  LDG.E.U8 R22, desc[UR60][R22.64] ;  /* 0x0000003c16167981 */ /* 0x000ee8000c1e1100 */
[----:B------:R4:W-:Y:S04]  /*71e0*/  STL [R1+0x48], R78 ;  /* 0x0000484e01007387 */ /* 0x0009e80000100800 */
[----:B------:R1:W3:Y:S04]  /*71f0*/  LDG.E.U8 R41, desc[UR60][R4.64] ;  /* 0x0000003c04297981 */ /* 0x0002e8000c1e1100 */
[----:B------:R0:W3:Y:S04]  /*7200*/  LDG.E.U8 R23, desc[UR60][R2.64] ;  /* 0x0000003c02177981 */ /* 0x0000e8000c1e1100 */
[----:B----4-:R4:W3:Y:S01]  /*7210*/  LDG.E.U8 R78, desc[UR60][R6.64] ;  /* 0x0000003c064e7981 */ /* 0x0108e2000c1e1100 */
[----:B-1----:R-:W-:-:S02]  /*7220*/  IMAD R5, R15, 0x1b3, RZ ;  /* 0x000001b30f057824 */ /* 0x002fc400078e02ff */
[----:B------:R-:W1:Y:S01]  /*7230*/  LDC R15, c[0x0][0x248] ;  /* 0x00009200ff0f7b82 */ /* 0x000e620000000800 */
[----:B0-----:R-:W-:Y:S02]  /*7240*/  IMAD R3, R14, 0x1b2, RZ ;  /* 0x000001b20e037824 */ /* 0x001fe400078e02ff */
[----:B----4-:R-:W-:-:S05]  /*7250*/  IMAD R7, R16, 0x1b4, RZ ;  /* 0x000001b410077824 */ /* 0x010fca00078e02ff */
[----:B------:R-:W0:Y:S01]  /*7260*/  LDC R16, c[0x0][0x248] ;  /* 0x00009200ff107b82 */ /* 0x000e220000000800 */
[-C--:B------:R-:W-:Y:S02]  /*7270*/  IADD3 R8, P0, R3, R120.reuse, RZ ;  /* 0x0000007803087210 */ /* 0x080fe40007f1e0ff */
[-C--:B------:R-:W-:Y:S02]  /*7280*/  IADD3 R2, P2, R7, R120.reuse, RZ ;  /* 0x0000007807027210 */ /* 0x080fe40007f5e0ff */
[-C--:B------:R-:W-:Y:S01]  /*7290*/  LEA.HI.X.SX32 R9, R3, R121.reuse, 0x1, P0 ;  /* 0x0000007903097211 */ /* 0x080fe200000f0eff */
[----:B------:R-:W-:Y:S01]  /*72a0*/  IMAD R10, R17, 0x1b5, RZ ;  /* 0x000001b5110a7824 */ /* 0x000fe200078e02ff */
[-C--:B------:R-:W-:Y:S01]  /*72b0*/  LEA.HI.X.SX32 R3, R7, R121.reuse, 0x1, P2 ;  /* 0x0000007907037211 */ /* 0x080fe200010f0eff */
[----:B------:R-:W4:Y:S01]  /*72c0*/  LDC R14, c[0x0][0x248] ;  /* 0x00009200ff0e7b82 */ /* 0x000f220000000800 */
[CC--:B------:R-:W-:Y:S02]  /*72d0*/  IADD3 R4, P1, R5.reuse, R120.reuse, RZ ;  /* 0x0000007805047210 */ /* 0x0c0fe40007f3e0ff */
[----:B------:R-:W-:Y:S01]  /*72e0*/  IADD3 R6, P0, R10, R120, RZ ;  /* 0x000000780a067210 */ /* 0x000fe20007f1e0ff */
[----:B------:R5:W3:Y:S01]  /*72f0*/  LDG.E.U8 R20, desc[UR60][R2.64] ;  /* 0x0000003c02147981 */ /* 0x000ae2000c1e1100 */
[----:B------:R-:W-:-:S02]  /*7300*/  LEA.HI.X.SX32 R5, R5, R121, 0x1, P1 ;  /* 0x0000007905057211 */ /* 0x000fc400008f0eff */
[----:B------:R-:W-:-:S03]  /*7310*/  LEA.HI.X.SX32 R7, R10, R121, 0x1, P0 ;  /* 0x000000790a077211 */ /* 0x000fc600000f0eff */
[----:B------:R5:W3:Y:S02]  /*7320*/  LDG.E.U8 R13, desc[UR60][R4.64] ;  /* 0x0000003c040d7981 */ /* 0x000ae4000c1e1100 */
[----:B-----5:R-:W-:Y:S02]  /*7330*/  IMAD R3, R11, 0x1b6, RZ ;  /* 0x000001b60b037824 */ /* 0x020fe400078e02ff */
[----:B------:R0:W5:Y:S03]  /*7340*/  LDG.E.U8 R6, desc[UR60][R6.64] ;  /* 0x0000003c06067981 */ /* 0x000166000c1e1100 */
[----:B------:R-:W-:Y:S01]  /*7350*/  IADD3 R2, P0, R3, R120, RZ ;  /* 0x0000007803027210 */ /* 0x000fe20007f1e0ff */
[----:B------:R-:W-:-:S03]  /*7360*/  IMAD R5, R12, 0x1b7, RZ ;  /* 0x000001b70c057824 */ /* 0x000fc600078e02ff */
[-C--:B------:R-:W-:Y:S02]  /*7370*/  LEA.HI.X.SX32 R3, R3, R121.reuse, 0x1, P0 ;  /* 0x0000007903037211 */ /* 0x080fe400000f0eff */
[-C--:B------:R-:W-:Y:S01]  /*7380*/  IADD3 R10, P1, R5, R120.reuse, RZ ;  /* 0x00000078050a7210 */ /* 0x080fe20007f3e0ff */
[----:B0-----:R-:W-:Y:S02]  /*7390*/  IMAD R7, R16, 0x1ba, RZ ;  /* 0x000001ba10077824 */ /* 0x001fe400078e02ff */
[----:B-1----:R-:W-:Y:S01]  /*73a0*/  IMAD R12, R15, 0x1b9, RZ ;  /* 0x000001b90f0c7824 */ /* 0x002fe200078e02ff */
[----:B------:R-:W-:Y:S01]  /*73b0*/  LEA.HI.X.SX32 R11, R5, R121, 0x1, P1 ;  /* 0x00000079050b7211 */ /* 0x000fe200008f0eff */
[----:B------:R0:W5:Y:S01]  /*73c0*/  LDG.E.U8 R19, desc[UR60][R2.64] ;  /* 0x0000003c02137981 */ /* 0x000162000c1e1100 */
[----:B------:R-:W-:Y:S01]  /*73d0*/  PRMT R108, R108, 0x3340, R21 ;  /* 0x000033406c6c7816 */ /* 0x000fe20000000015 */
[----:B------:R-:W1:Y:S01]  /*73e0*/  LDC R15, c[0x0][0x248] ;  /* 0x00009200ff0f7b82 */ /* 0x000e620000000800 */
[-C--:B------:R-:W-:Y:S01]  /*73f0*/  IADD3 R4, P2, R12, R120.reuse, RZ ;  /* 0x000000780c047210 */ /* 0x080fe20007f5e0ff */
[----:B------:R4:W5:Y:S01]  /*7400*/  LDG.E.U8 R21, desc[UR60][R8.64] ;  /* 0x0000003c08157981 */ /* 0x000962000c1e1100 */
[----:B0-----:R-:W-:-:S05]  /*7410*/  IADD3 R2, P1, R7, R120, RZ ;  /* 0x0000007807027210 */ /* 0x001fca0007f3e0ff */
[----:B------:R-:W0:Y:S01]  /*7420*/  LDC R16, c[0x0][0x248] ;  /* 0x00009200ff107b82 */ /* 0x000e220000000800 */
[----:B----4-:R-:W-:Y:S01]  /*7430*/  IMAD R9, R14, 0x1b8, RZ ;  /* 0x000001b80e097824 */ /* 0x010fe200078e02ff */
[-C--:B------:R-:W-:Y:S02]  /*7440*/  LEA.HI.X.SX32 R3, R7, R121.reuse, 0x1, P1 ;  /* 0x0000007907037211 */ /* 0x080fe400008f0eff */
[-C--:B------:R-:W-:Y:S02]  /*7450*/  LEA.HI.X.SX32 R5, R12, R121.reuse, 0x1, P2 ;  /* 0x000000790c057211 */ /* 0x080fe400010f0eff */
[C---:B------:R-:W-:Y:S01]  /*7460*/  IADD3 R8, P0, R9.reuse, R120, RZ ;  /* 0x0000007809087210 */ /* 0x040fe20007f1e0ff */
[----:B------:R4:W5:Y:S03]  /*7470*/  LDG.E.U8 R17, desc[UR60][R2.64] ;  /* 0x0000003c02117981 */ /* 0x000966000c1e1100 */
[----:B------:R-:W-:Y:S01]  /*7480*/  LEA.HI.X.SX32 R9, R9, R121, 0x1, P0 ;  /* 0x0000007909097211 */ /* 0x000fe200000f0eff */
[----:B------:R4:W5:Y:S01]  /*7490*/  LDG.E.U8 R7, desc[UR60][R4.64] ;  /* 0x0000003c04077981 */ /* 0x000962000c1e1100 */
[----:B------:R-:W-:-:S02]  /*74a0*/  IMAD R14, R125, 0x132, RZ ;  /* 0x000001327d0e7824 */ /* 0x000fc400078e02ff */
[----:B------:R-:W2:Y:S01]  /*74b0*/  LDC R125, c[0x0][0x248] ;  /* 0x00009200ff7d7b82 */ /* 0x000ea20000000800 */
[----:B------:R4:W5:Y:S02]  /*74c0*/  LDG.E.U8 R12, desc[UR60][R10.64] ;  /* 0x0000003c0a0c7981 */ /* 0x000964000c1e1100 */
[----:B----4-:R-:W-:Y:S02]  /*74d0*/  IMAD R2, R122, 0x1bb, RZ ;  /* 0x000001bb7a027824 */ /* 0x010fe400078e02ff */
[----:B------:R-:W-:Y:S01]  /*74e0*/  IMAD R3, R124, 0x131, RZ ;  /* 0x000001317c037824 */ /* 0x000fe200078e02ff */
[----:B------:R4:W5:Y:S01]  /*74f0*/  LDG.E.U8 R18, desc[UR60][R8.64] ;  /* 0x0000003c08127981 */ /* 0x000962000c1e1100 */
[----:B------:R-:W-:Y:S01]  /*7500*/  IMAD R5, R123, 0x130, RZ ;  /* 0x000001307b057824 */ /* 0x000fe200078e02ff */
[----:B------:R-:W2:Y:S01]  /*7510*/  LDC R122, c[0x0][0x248] ;  /* 0x00009200ff7a7b82 */ /* 0x000ea20000000800 */
[----:B------:R-:W-:-:S07]  /*7520*/  IADD3 R10, P2, R2, R120, RZ ;  /* 0x00000078020a7210 */ /* 0x000fce0007f5e0ff */
[----:B------:R-:W2:Y:S01]  /*7530*/  LDC R123, c[0x0][0x248] ;  /* 0x00009200ff7b7b82 */ /* 0x000ea20000000800 */
[-C--:B----4-:R-:W-:Y:S02]  /*7540*/  IADD3 R8, P0, R5, R120.reuse, RZ ;  /* 0x0000007805087210 */ /* 0x090fe40007f1e0ff */
[----:B------:R-:W-:Y:S02]  /*7550*/  IADD3 R4, P1, R3, R120, RZ ;  /* 0x0000007803047210 */ /* 0x000fe40007f3e0ff */
[----:B------:R-:W-:-:S03]  /*7560*/  LEA.HI.X.SX32 R11, R2, R121, 0x1, P2 ;  /* 0x00000079020b7211 */ /* 0x000fc600010f0eff */
[----:B------:R-:W4:Y:S01]  /*7570*/  LDC R124, c[0x0][0x248] ;  /* 0x00009200ff7c7b82 */ /* 0x000f220000000800 */
[C---:B------:R-:W-:Y:S02]  /*7580*/  IADD3 R2, P2, R14.reuse, R120, RZ ;  /* 0x000000780e027210 */ /* 0x040fe40007f5e0ff */
[-C--:B------:R-:W-:Y:S01]  /*7590*/  LEA.HI.X.SX32 R9, R5, R121.reuse, 0x1, P0 ;  /* 0x0000007905097211 */ /* 0x080fe200000f0eff */
[----:B------:R-:W5:Y:S01]  /*75a0*/  LDG.E.U8 R11, desc[UR60][R10.64] ;  /* 0x0000003c0a0b7981 */ /* 0x000f62000c1e1100 */
[-C--:B------:R-:W-:Y:S02]  /*75b0*/  LEA.HI.X.SX32 R5, R3, R121.reuse, 0x1, P1 ;  /* 0x0000007903057211 */ /* 0x080fe400008f0eff */
[----:B------:R-:W-:Y:S01]  /*75c0*/  LEA.HI.X.SX32 R3, R14, R121, 0x1, P2 ;  /* 0x000000790e037211 */ /* 0x000fe200010f0eff */
[----:B------:R-:W3:Y:S04]  /*75d0*/  LDG.E.U8 R139, desc[UR60][R8.64] ;  /* 0x0000003c088b7981 */ /* 0x000ee8000c1e1100 */
[----:B------:R1:W5:Y:S04]  /*75e0*/  LDG.E.U8 R137, desc[UR60][R2.64] ;  /* 0x0000003c02897981 */ /* 0x000368000c1e1100 */
[----:B------:R0:W5:Y:S01]  /*75f0*/  LDG.E.U8 R138, desc[UR60][R4.64] ;  /* 0x0000003c048a7981 */ /* 0x000162000c1e1100 */
[----:B-1----:R-:W-:-:S02]  /*7600*/  IMAD R3, R15, 0x133, RZ ;  /* 0x000001330f037824 */ /* 0x002fc400078e02ff */
[----:B0-----:R-:W-:-:S03]  /*7610*/  IMAD R5, R16, 0x134, RZ ;  /* 0x0000013410057824 */ /* 0x001fc600078e02ff */
[-C--:B------:R-:W-:Y:S01]  /*7620*/  IADD3 R2, P0, R3, R120.reuse, RZ ;  /* 0x0000007803027210 */ /* 0x080fe20007f1e0ff */
[----:B--2---:R-:W-:Y:S02]  /*7630*/  IMAD R9, R122, 0x135, RZ ;  /* 0x000001357a097824 */ /* 0x004fe400078e02ff */
[----:B------:R-:W-:Y:S01]  /*7640*/  IMAD R16, R123, 0x136, RZ ;  /* 0x000001367b107824 */ /* 0x000fe200078e02ff */
[----:B------:R-:W-:Y:S01]  /*7650*/  LEA.HI.X.SX32 R3, R3, R121, 0x1, P0 ;  /* 0x0000007903037211 */ /* 0x000fe200000f0eff */
[----:B----4-:R-:W-:Y:S01]  /*7660*/  IMAD R10, R124, 0x137, RZ ;  /* 0x000001377c0a7824 */ /* 0x010fe200078e02ff */
[-C--:B------:R-:W-:Y:S01]  /*7670*/  IADD3 R14, P1, R5, R120.reuse, RZ ;  /* 0x00000078050e7210 */ /* 0x080fe20007f3e0ff */
[----:B------:R-:W0:Y:S01]  /*7680*/  LDC R122, c[0x0][0x248] ;  /* 0x00009200ff7a7b82 */ /* 0x000e220000000800 */
[-C--:B------:R-:W-:Y:S01]  /*7690*/  IADD3 R8, P0, R9, R120.reuse, RZ ;  /* 0x0000007809087210 */ /* 0x080fe20007f1e0ff */
[----:B------:R1:W2:Y:S01]  /*76a0*/  LDG.E.U8 R136, desc[UR60][R2.64] ;  /* 0x0000003c02887981 */ /* 0x0002a2000c1e1100 */
[----:B------:R-:W-:-:S02]  /*76b0*/  IADD3 R4, P2, R16, R120, RZ ;  /* 0x0000007810047210 */ /* 0x000fc40007f5e0ff */
[-C--:B------:R-:W-:Y:S02]  /*76c0*/  LEA.HI.X.SX32 R15, R5, R121.reuse, 0x1, P1 ;  /* 0x00000079050f7211 */ /* 0x080fe400008f0eff */
[-C--:B------:R-:W-:Y:S01]  /*76d0*/  LEA.HI.X.SX32 R9, R9, R121.reuse, 0x1, P0 ;  /* 0x0000007909097211 */ /* 0x080fe200000f0eff */
[----:B------:R-:W4:Y:S01]  /*76e0*/  LDC R123, c[0x0][0x248] ;  /* 0x00009200ff7b7b82 */ /* 0x000f220000000800 */
[----:B------:R-:W-:Y:S01]  /*76f0*/  LEA.HI.X.SX32 R5, R16, R121, 0x1, P2 ;  /* 0x0000007910057211 */ /* 0x000fe200010f0eff */
[----:B------:R-:W2:Y:S01]  /*7700*/  LDG.E.U8 R129, desc[UR60][R14.64] ;  /* 0x0000003c0e817981 */ /* 0x000ea2000c1e1100 */
[----:B-1----:R-:W-:-:S03]  /*7710*/  IADD3 R2, P1, R10, R120, RZ ;  /* 0x000000780a027210 */ /* 0x002fc60007f3e0ff */
[----:B------:R-:W2:Y:S01]  /*7720*/  LDG.E.U8 R135, desc[UR60][R8.64] ;  /* 0x0000003c08877981 */ /* 0x000ea2000c1e1100 */
[----:B------:R-:W-:Y:S01]  /*7730*/  LEA.HI.X.SX32 R3, R10, R121, 0x1, P1 ;  /* 0x000000790a037211 */ /* 0x000fe200008f0eff */
[----:B------:R-:W1:Y:S02]  /*7740*/  LDC R16, c[0x0][0x248] ;  /* 0x00009200ff107b82 */ /* 0x000e640000000800 */
[----:B------:R0:W2:Y:S04]  /*7750*/  LDG.E.U8 R134, desc[UR60][R4.64] ;  /* 0x0000003c04867981 */ /* 0x0000a8000c1e1100 */
[----:B------:R0:W2:Y:S02]  /*7760*/  LDG.E.U8 R132, desc[UR60][R2.64] ;  /* 0x0000003c02847981 */ /* 0x0000a4000c1e1100 */
[----:B------:R-:W1:Y:S01]  /*7770*/  LDC R124, c[0x0][0x248] ;  /* 0x00009200ff7c7b82 */ /* 0x000e620000000800 */
[----:B------:R-:W-:-:S02]  /*7780*/  IMAD R10, R128, 0x13b, RZ ;  /* 0x0000013b800a7824 */ /* 0x000fc400078e02ff */
[----:B0-----:R-:W-:Y:S02]  /*7790*/  IMAD R5, R126, 0x139, RZ ;  /* 0x000001397e057824 */ /* 0x001fe400078e02ff */
[----:B------:R-:W-:Y:S02]  /*77a0*/  IMAD R2, R125, 0x138, RZ ;  /* 0x000001387d027824 */ /* 0x000fe400078e02ff */
[----:B------:R-:W-:Y:S01]  /*77b0*/  IMAD R3, R127, 0x13a, RZ ;  /* 0x0000013a7f037824 */ /* 0x000fe200078e02ff */
[-C--:B------:R-:W-:Y:S01]  /*77c0*/  IADD3 R8, P1, R5, R120.reuse, RZ ;  /* 0x0000007805087210 */ /* 0x080fe20007f3e0ff */
[----:B------:R-:W0:Y:S01]  /*77d0*/  LDC R125, c[0x0][0x248] ;  /* 0x00009200ff7d7b82 */ /* 0x000e220000000800 */
[CC--:B------:R-:W-:Y:S02]  /*77e0*/  IADD3 R14, P0, R2.reuse, R120.reuse, RZ ;  /* 0x00000078020e7210 */ /* 0x0c0fe40007f1e0ff */
[----:B------:R-:W-:Y:S02]  /*77f0*/  IADD3 R4, P2, R3, R120, RZ ;  /* 0x0000007803047210 */ /* 0x000fe40007f5e0ff */
[----:B------:R-:W-:-:S02]  /*7800*/  LEA.HI.X.SX32 R15, R2, R121, 0x1, P0 ;  /* 0x00000079020f7211 */ /* 0x000fc400000f0eff */
[C---:B------:R-:W-:Y:S01]  /*7810*/  IADD3 R2, P0, R10.reuse, R120, RZ ;  /* 0x000000780a027210 */ /* 0x040fe20007f1e0ff */
[----:B------:R-:W1:Y:S01]  /*7820*/  LDC R127, c[0x0][0x248] ;  /* 0x00009200ff7f7b82 */ /* 0x000e620000000800 */
[-C--:B------:R-:W-:Y:S01]  /*7830*/  LEA.HI.X.SX32 R9, R5, R121.reuse, 0x1, P1 ;  /* 0x0000007905097211 */ /* 0x080fe200008f0eff */
[----:B------:R-:W2:Y:S01]  /*7840*/  LDG.E.U8 R140, desc[UR60][R14.64] ;  /* 0x0000003c0e8c7981 */ /* 0x000ea2000c1e1100 */
[-C--:B------:R-:W-:Y:S02]  /*7850*/  LEA.HI.X.SX32 R5, R3, R121.reuse, 0x1, P2 ;  /* 0x0000007903057211 */ /* 0x080fe400010f0eff */
[----:B------:R-:W-:-:S03]  /*7860*/  LEA.HI.X.SX32 R3, R10, R121, 0x1, P0 ;  /* 0x000000790a037211 */ /* 0x000fc600000f0eff */
[----:B------:R-:W1:Y:S08]  /*7870*/  LDC R126, c[0x0][0x248] ;  /* 0x00009200ff7e7b82 */ /* 0x000e700000000800 */
[----:B------:R-:W1:Y:S01]  /*7880*/  LDC R128, c[0x0][0x248] ;  /* 0x00009200ff807b82 */ /* 0x000e620000000800 */
[----:B---3--:R3:W-:Y:S04]  /*7890*/  STL [R1+0x44], R139 ;  /* 0x0000448b01007387 */ /* 0x0087e80000100800 */
[----:B-----5:R5:W-:Y:S04]  /*78a0*/  STL [R1+0x40], R138 ;  /* 0x0000408a01007387 */ /* 0x020be80000100800 */
[----:B------:R4:W-:Y:S04]  /*78b0*/  STL [R1+0x3c], R137 ;  /* 0x00003c8901007387 */ /* 0x0009e80000100800 */
[----:B---3--:R3:W2:Y:S04]  /*78c0*/  LDG.E.U8 R139, desc[UR60][R8.64] ;  /* 0x0000003c088b7981 */ /* 0x0086a8000c1e1100 */
[----:B-----5:R-:W5:Y:S04]  /*78d0*/  LDG.E.U8 R138, desc[UR60][R4.64] ;  /* 0x0000003c048a7981 */ /* 0x020f68000c1e1100 */
[----:B----4-:R1:W4:Y:S01]  /*78e0*/  LDG.E.U8 R137, desc[UR60][R2.64] ;  /* 0x0000003c02897981 */ /* 0x010322000c1e1100 */
[----:B---3--:R-:W-:-:S03]  /*78f0*/  IMAD R9, R123, 0x13e, RZ ;  /* 0x0000013e7b097824 */ /* 0x008fc600078e02ff */
[----:B--2---:R-:W-:Y:S01]  /*7900*/  STL [R1+0x38], R136 ;  /* 0x0000388801007387 */ /* 0x004fe20000100800 */
[----:B0-----:R-:W-:Y:S01]  /*7910*/  IMAD R10, R125, 0x1bc, RZ ;  /* 0x000001bc7d0a7824 */ /* 0x001fe200078e02ff */
[----:B------:R-:W0:Y:S01]  /*7920*/  LDC R123, c[0x0][0x248] ;  /* 0x00009200ff7b7b82 */ /* 0x000e220000000800 */
[----:B-1----:R-:W-:Y:S02]  /*7930*/  IMAD R3, R16, 0x13c, RZ ;  /* 0x0000013c10037824 */ /* 0x002fe400078e02ff */
[----:B------:R-:W-:Y:S02]  /*7940*/  IMAD R5, R122, 0x13d, RZ ;  /* 0x0000013d7a057824 */ /* 0x000fe400078e02ff */
[----:B------:R-:W-:Y:S01]  /*7950*/  IMAD R16, R124, 0x13f, RZ ;  /* 0x0000013f7c107824 */ /* 0x000fe200078e02ff */
[-C--:B------:R-:W-:Y:S01]  /*7960*/  IADD3 R2, P0, R3, R120.reuse, RZ ;  /* 0x0000007803027210 */ /* 0x080fe20007f1e0ff */
[----:B------:R1:W-:Y:S01]  /*7970*/  STL [R1+0x34], R129 ;  /* 0x0000348101007387 */ /* 0x0003e20000100800 */
[----:B------:R-:W-:Y:S01]  /*7980*/  IADD3 R14, P1, R5, R120, RZ ;  /* 0x00000078050e7210 */ /* 0x000fe20007f3e0ff */
[----:B------:R-:W2:Y:S01]  /*7990*/  LDC R122, c[0x0][0x248] ;  /* 0x00009200ff7a7b82 */ /* 0x000ea20000000800 */
[----:B------:R-:W-:-:S02]  /*79a0*/  LEA.HI.X.SX32 R3, R3, R121, 0x1, P0 ;  /* 0x0000007903037211 */ /* 0x000fc400000f0eff */
[-C--:B------:R-:W-:Y:S02]  /*79b0*/  IADD3 R8, P0, R9, R120.reuse, RZ ;  /* 0x0000007809087210 */ /* 0x080fe40007f1e0ff */
[C---:B------:R-:W-:Y:S01]  /*79c0*/  IADD3 R4, P2, R16.reuse, R120, RZ ;  /* 0x0000007810047210 */ /* 0x040fe20007f5e0ff */
[----:B------:R3:W-:Y:S01]  /*79d0*/  STL [R1+0x30], R135 ;  /* 0x0000308701007387 */ /* 0x0007e20000100800 */
[-C--:B------:R-:W-:Y:S01]  /*79e0*/  LEA.HI.X.SX32 R15, R5, R121.reuse, 0x1, P1 ;  /* 0x00000079050f7211 */ /* 0x080fe200008f0eff */
[----:B-1----:R-:W1:Y:S01]  /*79f0*/  LDC R129, c[0x0][0x248] ;  /* 0x00009200ff817b82 */ /* 0x002e620000000800 */
[-C--:B------:R-:W-:Y:S01]  /*7a00*/  LEA.HI.X.SX32 R9, R9, R121.reuse, 0x1, P0 ;  /* 0x0000007909097211 */ /* 0x080fe200000f0eff */
[----:B------:R-:W-:Y:S01]  /*7a10*/  STL [R1+0x2c], R134 ;  /* 0x00002c8601007387 */ /* 0x000fe20000100800 */
[----:B------:R-:W-:-:S03]  /*7a20*/  LEA.HI.X.SX32 R5, R16, R121, 0x1, P2 ;  /* 0x0000007910057211 */ /* 0x000fc600010f0eff */
[----:B------:R3:W-:Y:S02]  /*7a30*/  STL [R1+0x28], R132 ;  /* 0x0000288401007387 */ /* 0x0007e40000100800 */
[----:B------:R-:W0:Y:S02]  /*7a40*/  LDC R124, c[0x0][0x248] ;  /* 0x00009200ff7c7b82 */ /* 0x000e240000000800 */
[----:B------:R3:W4:Y:S04]  /*7a50*/  LDG.E.U8 R136, desc[UR60][R2.64] ;  /* 0x0000003c02887981 */ /* 0x000728000c1e1100 */
[----:B---3--:R-:W3:Y:S02]  /*7a60*/  LDG.E.U8 R135, desc[UR60][R8.64] ;  /* 0x0000003c08877981 */ /* 0x008ee4000c1e1100 */
[----:B------:R-:W0:Y:S02]  /*7a70*/  LDC R125, c[0x0][0x248] ;  /* 0x00009200ff7d7b82 */ /* 0x000e240000000800 */
[----:B------:R-:W3:Y:S04]  /*7a80*/  LDG.E.U8 R132, desc[UR60][R14.64] ;  /* 0x0000003c0e847981 */ /* 0x000ee8000c1e1100 */
[----:B------:R1:W3:Y:S01]  /*7a90*/  LDG.E.U8 R134, desc[UR60][R4.64] ;  /* 0x0000003c04867981 */ /* 0x0002e2000c1e1100 */
[----:B------:R-:W-:-:S04]  /*7aa0*/  IADD3 R2, P1, R10, R120, RZ ;  /* 0x000000780a027210 */ /* 0x000fc80007f3e0ff */
[----:B------:R-:W-:-:S05]  /*7ab0*/  LEA.HI.X.SX32 R3, R10, R121, 0x1, P1 ;  /* 0x000000790a037211 */ /* 0x000fca00008f0eff */
[----:B------:R1:W3:Y:S02]  /*7ac0*/  LDG.E.U8 R16, desc[UR60][R2.64] ;  /* 0x0000003c02107981 */ /* 0x0002e4000c1e1100 */
[----:B-1----:R-:W-:Y:S02]  /*7ad0*/  IMAD R5, R126, 0x1be, RZ ;  /* 0x000001be7e057824 */ /* 0x002fe400078e02ff */
[----:B------:R-:W-:Y:S01]  /*7ae0*/  IMAD R10, R129, 0x140, RZ ;  /* 0x00000140810a7824 */ /* 0x000fe200078e02ff */
[----:B------:R1:W-:Y:S01]  /*7af0*/  STL [R1+0x24], R140 ;  /* 0x0000248c01007387 */ /* 0x0003e20000100800 */
[----:B------:R-:W0:Y:S01]  /*7b00*/  LDC R126, c[0x0][0x248] ;  /* 0x00009200ff7e7b82 */ /* 0x000e220000000800 */
[----:B------:R-:W-:Y:S02]  /*7b10*/  IMAD R2, R127, 0x1bd, RZ ;  /* 0x000001bd7f027824 */ /* 0x000fe400078e02ff */
[----:B------:R-:W-:Y:S01]  /*7b20*/  IMAD R3, R128, 0x1bf, RZ ;  /* 0x000001bf80037824 */ /* 0x000fe200078e02ff */
[----:B------:R-:W-:-:S04]  /*7b30*/  IADD3 R14, P1, R5, R120, RZ ;  /* 0x00000078050e7210 */ /* 0x000fc80007f3e0ff */
[----:B------:R-:W3:Y:S01]  /*7b40*/  LDC R127, c[0x0][0x248] ;  /* 0x00009200ff7f7b82 */ /* 0x000ee20000000800 */
[CC--:B------:R-:W-:Y:S02]  /*7b50*/  IADD3 R8, P0, R2.reuse, R120.reuse, RZ ;  /* 0x0000007802087210 */ /* 0x0c0fe40007f1e0ff */
[-C--:B------:R-:W-:Y:S02]  /*7b60*/  IADD3 R4, P2, R3, R120.reuse, RZ ;  /* 0x0000007803047210 */ /* 0x080fe40007f5e0ff */
[-C--:B------:R-:W-:Y:S02]  /*7b70*/  LEA.HI.X.SX32 R9, R2, R121.reuse, 0x1, P0 ;  /* 0x0000007902097211 */ /* 0x080fe400000f0eff */
[----:B------:R-:W-:Y:S01]  /*7b80*/  IADD3 R2, P0, R10, R120, RZ ;  /* 0x000000780a027210 */ /* 0x000fe20007f1e0ff */
[----:B------:R-:W3:Y:S01]  /*7b90*/  LDC R129, c[0x0][0x248] ;  /* 0x00009200ff817b82 */ /* 0x000ee20000000800 */
[-C--:B------:R-:W-:Y:S01]  /*7ba0*/  LEA.HI.X.SX32 R15, R5, R121.reuse, 0x1, P1 ;  /* 0x00000079050f7211 */ /* 0x080fe200008f0eff */
[----:B------:R-:W3:Y:S01]  /*7bb0*/  LDG.E.U8 R8, desc[UR60][R8.64] ;  /* 0x0000003c08087981 */ /* 0x000ee2000c1e1100 */
[----:B------:R-:W-:-:S02]  /*7bc0*/  LEA.HI.X.SX32 R5, R3, R121, 0x1, P2 ;  /* 0x0000007903057211 */ /* 0x000fc400010f0eff */
[----:B------:R-:W-:Y:S02]  /*7bd0*/  LEA.HI.X.SX32 R3, R10, R121, 0x1, P0 ;  /* 0x000000790a037211 */ /* 0x000fe400000f0eff */
[----:B------:R-:W3:Y:S01]  /*7be0*/  LDG.E.U8 R15, desc[UR60][R14.64] ;  /* 0x0000003c0e0f7981 */ /* 0x000ee2000c1e1100 */
[----:B------:R-:W3:Y:S03]  /*7bf0*/  LDC R128, c[0x0][0x248] ;  /* 0x00009200ff807b82 */ /* 0x000ee60000000800 */
[----:B------:R2:W3:Y:S04]  /*7c00*/  LDG.E.U8 R236, desc[UR60][R2.64] ;  /* 0x0000003c02ec7981 */ /* 0x0004e8000c1e1100 */
[----:B------:R0:W3:Y:S01]  /*7c10*/  LDG.E.U8 R10, desc[UR60][R4.64] ;  /* 0x0000003c040a7981 */ /* 0x0000e2000c1e1100 */
[----:B-1----:R-:W1:Y:S01]  /*7c20*/  LDC R140, c[0x0][0x248] ;  /* 0x00009200ff8c7b82 */ /* 0x002e620000000800 */
[----:B--2---:R-:W-:-:S05]  /*7c30*/  IMAD R3, R122, 0x141, RZ ;  /* 0x000001417a037824 */ /* 0x004fca00078e02ff */
[----:B------:R-:W-:-:S04]  /*7c40*/  IADD3 R2, P0, R3, R120, RZ ;  /* 0x0000007803027210 */ /* 0x000fc80007f1e0ff */
[----:B------:R-:W-:Y:S01]  /*7c50*/  LEA.HI.X.SX32 R3, R3, R121, 0x1, P0 ;  /* 0x0000007903037211 */ /* 0x000fe200000f0eff */
[----:B------:R2:W-:Y:S04]  /*7c60*/  STL [R1+0x20], R139 ;  /* 0x0000208b01007387 */ /* 0x0005e80000100800 */
[----:B-----5:R-:W-:Y:S04]  /*7c70*/  STL [R1+0x1c], R138 ;  /* 0x00001c8a01007387 */ /* 0x020fe80000100800 */
[----:B----4-:R4:W-:Y:S01]  /*7c80*/  STL [R1+0x18], R137 ;  /* 0x0000188901007387 */ /* 0x0109e20000100800 */
[----:B0-----:R-:W-:Y:S01]  /*7c90*/  IMAD R5, R123, 0x142, RZ ;  /* 0x000001427b057824 */ /* 0x001fe200078e02ff */
[----:B--2---:R-:W0:Y:S01]  /*7ca0*/  LDC R139, c[0x0][0x248] ;  /* 0x00009200ff8b7b82 */ /* 0x004e220000000800 */
[----:B------:R-:W-:-:S02]  /*7cb0*/  IMAD R14, R124, 0x144, RZ ;  /* 0x000001447c0e7824 */ /* 0x000fc400078e02ff */
[----:B------:R-:W-:-:S05]  /*7cc0*/  IMAD R9, R126, 0x145, RZ ;  /* 0x000001457e097824 */ /* 0x000fca00078e02ff */
[----:B----4-:R-:W2:Y:S08]  /*7cd0*/  LDC R137, c[0x0][0x248] ;  /* 0x00009200ff897b82 */ /* 0x010eb00000000800 */
[----:B------:R-:W4:Y:S01]  /*7ce0*/  LDC R138, c[0x0][0x248] ;  /* 0x00009200ff8a7b82 */ /* 0x000f220000000800 */
[----:B------:R5:W-:Y:S01]  /*7cf0*/  STL [R1+0x14], R136 ;  /* 0x0000148801007387 */ /* 0x000be20000100800 */
[-C--:B------:R-:W-:Y:S01]  /*7d00*/  IADD3 R124, P1, R5, R120.reuse, RZ ;  /* 0x00000078057c7210 */ /* 0x080fe20007f3e0ff */
[----:B------:R-:W-:Y:S01]  /*7d10*/  IMAD R123, R125, 0x143, RZ ;  /* 0x000001437d7b7824 */ /* 0x000fe200078e02ff */
[----:B------:R-:W-:-:S04]  /*7d20*/  IADD3 R4, P2, R14, R120, RZ ;  /* 0x000000780e047210 */ /* 0x000fc80007f5e0ff */
[----:B------:R-:W1:Y:S01]  /*7d30*/  LDC R126, c[0x0][0x248] ;  /* 0x00009200ff7e7b82 */ /* 0x000e620000000800 */
[----:B---3--:R3:W-:Y:S04]  /*7d40*/  STL [R1+0x10], R132 ;  /* 0x0000108401007387 */ /* 0x0087e80000100800 */
[----:B------:R-:W-:Y:S03]  /*7d50*/  STL [R1+0xc], R135 ;  /* 0x00000c8701007387 */ /* 0x000fe60000100800 */
[----:B-----5:R-:W5:Y:S01]  /*7d60*/  LDC R136, c[0x0][0x248] ;  /* 0x00009200ff887b82 */ /* 0x020f620000000800 */
[----:B------:R0:W-:Y:S07]  /*7d70*/  STL [R1+0x8], R134 ;  /* 0x0000088601007387 */ /* 0x0001ee0000100800 */
[----:B---3--:R-:W3:Y:S01]  /*7d80*/  LDC R132, c[0x0][0x248] ;  /* 0x00009200ff847b82 */ /* 0x008ee20000000800 */
[----:B0-----:R0:W2:Y:S01]  /*7d90*/  LDG.E.U8 R134, desc[UR60][R2.64] ;  /* 0x0000003c02867981 */ /* 0x0010a2000c1e1100 */
[----:B------:R-:W-:-:S02]  /*7da0*/  LEA.HI.X.SX32 R125, R5, R121, 0x1, P1 ;  /* 0x00000079057d7211 */ /* 0x000fc400008f0eff */
[----:B------:R-:W-:-:S04]  /*7db0*/  IADD3 R122, P0, R123, R120, RZ ;  /* 0x000000787b7a7210 */ /* 0x000fc80007f1e0ff */
[----:B------:R-:W4:Y:S01]  /*7dc0*/  LDC R135, c[0x0][0x248] ;  /* 0x00009200ff877b82 */ /* 0x000f220000000800 */
[----:B------:R-:W-:Y:S01]  /*7dd0*/  LEA.HI.X.SX32 R5, R14, R121, 0x1, P2 ;  /* 0x000000790e057211 */ /* 0x000fe200010f0eff */
[----:B------:R1:W5:Y:S01]  /*7de0*/  LDG.E.U8 R252, desc[UR60][R124.64] ;  /* 0x0000003c7cfc7981 */ /* 0x000362000c1e1100 */
[----:B0-----:R-:W-:-:S03]  /*7df0*/  IADD3 R2, P1, R9, R120, RZ ;  /* 0x0000007809027210 */ /* 0x001fc60007f3e0ff */
[----:B------:R0:W5:Y:S02]  /*7e00*/  LDG.E.U8 R247, desc[UR60][R4.64] ;  /* 0x0000003c04f77981 */ /* 0x000164000c1e1100 */
[----:B------:R-:W4:Y:S01]  /*7e10*/  LDC R14, c[0x0][0x248] ;  /* 0x00009200ff0e7b82 */ /* 0x000f220000000800 */
[-C--:B------:R-:W-:Y:S02]  /*7e20*/  LEA.HI.X.SX32 R3, R9, R121.reuse, 0x1, P1 ;  /* 0x0000007909037211 */ /* 0x080fe400008f0eff */
[----:B------:R-:W-:-:S03]  /*7e30*/  LEA.HI.X.SX32 R123, R123, R121, 0x1, P0 ;  /* 0x000000797b7b7211 */ /* 0x000fc600000f0eff */
[----:B------:R0:W5:Y:S02]  /*7e40*/  LDG.E.U8 R246, desc[UR60][R2.64] ;  /* 0x0000003c02f67981 */ /* 0x000164000c1e1100 */
[----:B-1----:R-:W1:Y:S01]  /*7e50*/  LDC R124, c[0x0][0x248] ;  /* 0x00009200ff7c7b82 */ /* 0x002e620000000800 */
[----:B---3--:R-:W-:Y:S01]  /*7e60*/  IMAD R9, R132, 0x149, RZ ;  /* 0x0000014984097824 */ /* 0x008fe200078e02ff */
[----:B------:R3:W5:Y:S01]  /*7e70*/  LDG.E.U8 R251, desc[UR60][R122.64] ;  /* 0x0000003c7afb7981 */ /* 0x000762000c1e1100 */
[----:B0-----:R-:W-:-:S05]  /*7e80*/  IMAD R5, R128, 0x147, RZ ;  /* 0x0000014780057824 */ /* 0x001fca00078e02ff */
[----:B------:R-:W0:Y:S01]  /*7e90*/  LDC R125, c[0x0][0x248] ;  /* 0x00009200ff7d7b82 */ /* 0x000e220000000800 */
[----:B------:R-:W-:Y:S02]  /*7ea0*/  IMAD R2, R127, 0x146, RZ ;  /* 0x000001467f027824 */ /* 0x000fe400078e02ff */
[----:B------:R-:W-:-:S03]  /*7eb0*/  IMAD R3, R129, 0x148, RZ ;  /* 0x0000014881037824 */ /* 0x000fc600078e02ff */
[CC--:B---3--:R-:W-:Y:S02]  /*7ec0*/  IADD3 R122, P0, R2.reuse, R120.reuse, RZ ;  /* 0x00000078027a7210 */ /* 0x0c8fe40007f1e0ff */
[----:B------:R-:W3:Y:S01]  /*7ed0*/  LDC R127, c[0x0][0x248] ;  /* 0x00009200ff7f7b82 */ /* 0x000ee20000000800 */
[-C--:B------:R-:W-:Y:S02]  /*7ee0*/  IADD3 R242, P2, R3, R120.reuse, RZ ;  /* 0x0000007803f27210 */ /* 0x080fe40007f5e0ff */
[-C--:B------:R-:W-:Y:S02]  /*7ef0*/  LEA.HI.X.SX32 R123, R2, R121.reuse, 0x1, P0 ;  /* 0x00000079027b7211 */ /* 0x080fe400000f0eff */
[-C--:B------:R-:W-:Y:S02]  /*7f00*/  IADD3 R2, P0, R9, R120.reuse, RZ ;  /* 0x0000007809027210 */ /* 0x080fe40007f1e0ff */
[-C--:B------:R-:W-:Y:S01]  /*7f10*/  LEA.HI.X.SX32 R243, R3, R121.reuse, 0x1, P2 ;  /* 0x0000007903f37211 */ /* 0x080fe200010f0eff */
[----:B------:R-:W0:Y:S01]  /*7f20*/  LDC R128, c[0x0][0x248] ;  /* 0x00009200ff807b82 */ /* 0x000e220000000800 */
[----:B------:R-:W-:Y:S01]  /*7f30*/  LEA.HI.X.SX32 R3, R9, R121, 0x1, P0 ;  /* 0x0000007909037211 */ /* 0x000fe200000f0eff */
[----:B------:R-:W5:Y:S01]  /*7f40*/  LDG.E.U8 R245, desc[UR60][R122.64] ;  /* 0x0000003c7af57981 */ /* 0x000f62000c1e1100 */
[----:B------:R-:W-:-:S03]  /*7f50*/  IADD3 R4, P1, R5, R120, RZ ;  /* 0x0000007805047210 */ /* 0x000fc60007f3e0ff */
[----:B------:R4:W5:Y:S01]  /*7f60*/  LDG.E.U8 R237, desc[UR60][R2.64] ;  /* 0x0000003c02ed7981 */ /* 0x000962000c1e1100 */
[----:B------:R-:W-:Y:S01]  /*7f70*/  LEA.HI.X.SX32 R5, R5, R121, 0x1, P1 ;  /* 0x0000007905057211 */ /* 0x000fe200008f0eff */
[----:B------:R-:W0:Y:S02]  /*7f80*/  LDC R129, c[0x0][0x248] ;  /* 0x00009200ff817b82 */ /* 0x000e240000000800 */
[----:B------:R-:W5:Y:S04]  /*7f90*/  LDG.E.U8 R242, desc[UR60][R242.64] ;  /* 0x0000003cf2f27981 */ /* 0x000f68000c1e1100 */
[----:B------:R1:W5:Y:S01]  /*7fa0*/  LDG.E.U8 R244, desc[UR60][R4.64] ;  /* 0x0000003c04f47981 */ /* 0x000362000c1e1100 */
[----:B----4-:R-:W-:Y:S01]  /*7fb0*/  IMAD R3, R14, 0x14a, RZ ;  /* 0x0000014a0e037824 */ /* 0x010fe200078e02ff */
[----:B------:R-:W4:Y:S04]  /*7fc0*/  LDC R132, c[0x0][0x248] ;  /* 0x00009200ff847b82 */ /* 0x000f280000000800 */
[----:B------:R-:W-:Y:S01]  /*7fd0*/  IADD3 R2, P0, R3, R120, RZ ;  /* 0x0000007803027210 */ /* 0x000fe20007f1e0ff */
[----:B-1----:R-:W-:-:S03]  /*7fe0*/  IMAD R5, R124, 0x14b, RZ ;  /* 0x0000014b7c057824 */ /* 0x002fc600078e02ff */
[-C--:B------:R-:W-:Y:S01]  /*7ff0*/  LEA.HI.X.SX32 R3, R3, R121.reuse, 0x1, P0 ;  /* 0x0000007903037211 */ /* 0x080fe200000f0eff */
[----:B---3--:R-:W-:Y:S02]  /*8000*/  IMAD R9, R127, 0x14e, RZ ;  /* 0x0000014e7f097824 */ /* 0x008fe400078e02ff */
[----:B0-----:R-:W-:Y:S01]  /*8010*/  IMAD R124, R125, 0x14c, RZ ;  /* 0x0000014c7d7c7824 */ /* 0x001fe200078e02ff */
[CC--:B------:R-:W-:Y:S01]  /*8020*/  IADD3 R122, P1, R5.reuse, R120.reuse, RZ ;  /* 0x00000078057a7210 */ /* 0x0c0fe20007f3e0ff */
[----:B------:R-:W-:Y:S01]  /*8030*/  IMAD R14, R126, 0x14d, RZ ;  /* 0x0000014d7e0e7824 */ /* 0x000fe200078e02ff */
[----:B------:R0:W3:Y:S01]  /*8040*/  LDG.E.U8 R235, desc[UR60][R2.64] ;  /* 0x0000003c02eb7981 */ /* 0x0000e2000c1e1100 */
[----:B------:R-:W1:Y:S01]  /*8050*/  LDC R126, c[0x0][0x248] ;  /* 0x00009200ff7e7b82 */ /* 0x000e620000000800 */
[----:B------:R-:W-:Y:S02]  /*8060*/  LEA.HI.X.SX32 R123, R5, R121, 0x1, P1 ;  /* 0x00000079057b7211 */ /* 0x000fe400008f0eff */
[----:B------:R-:W-:-:S02]  /*8070*/  IADD3 R4, P0, R124, R120, RZ ;  /* 0x000000787c047210 */ /* 0x000fc40007f1e0ff */
[-C--:B------:R-:W-:Y:S01]  /*8080*/  IADD3 R228, P2, R14, R120.reuse, RZ ;  /* 0x000000780ee47210 */ /* 0x080fe20007f5e0ff */
[----:B------:R-:W3:Y:S02]  /*8090*/  LDG.E.U8 R234, desc[UR60][R122.64] ;  /* 0x0000003c7aea7981 */ /* 0x000ee4000c1e1100 */
[----:B------:R-:W1:Y:S01]  /*80a0*/  LDC R127, c[0x0][0x248] ;  /* 0x00009200ff7f7b82 */ /* 0x000e620000000800 */
[C---:B0-----:R-:W-:Y:S02]  /*80b0*/  IADD3 R2, P1, R9.reuse, R120, RZ ;  /* 0x0000007809027210 */ /* 0x041fe40007f3e0ff */
[-C--:B------:R-:W-:Y:S02]  /*80c0*/  LEA.HI.X.SX32 R5, R124, R121.reuse, 0x1, P0 ;  /* 0x000000797c057211 */ /* 0x080fe400000f0eff */
[-C--:B------:R-:W-:Y:S02]  /*80d0*/  LEA.HI.X.SX32 R3, R9, R121.reuse, 0x1, P1 ;  /* 0x0000007909037211 */ /* 0x080fe400008f0eff */
[----:B------:R-:W-:Y:S01]  /*80e0*/  LEA.HI.X.SX32 R229, R14, R121, 0x1, P2 ;  /* 0x000000790ee57211 */ /* 0x000fe200010f0eff */
[----:B------:R4:W3:Y:S01]  /*80f0*/  LDG.E.U8 R233, desc[UR60][R4.64] ;  /* 0x0000003c04e97981 */ /* 0x0008e2000c1e1100 */
[----:B------:R-:W-:-:S02]  /*8100*/  IMAD R9, R129, 0x1c0, RZ ;  /* 0x000001c081097824 */ /* 0x000fc400078e02ff */
[----:B------:R-:W0:Y:S01]  /*8110*/  LDC R129, c[0x0][0x248] ;  /* 0x00009200ff817b82 */ /* 0x000e220000000800 */
[----:B------:R4:W3:Y:S04]  /*8120*/  LDG.E.U8 R14, desc[UR60][R2.64] ;  /* 0x0000003c020e7981 */ /* 0x0008e8000c1e1100 */
[----:B------:R-:W3:Y:S01]  /*8130*/  LDG.E.U8 R228, desc[UR60][R228.64] ;  /* 0x0000003ce4e47981 */ /* 0x000ee2000c1e1100 */
[----:B----4-:R-:W-:Y:S02]  /*8140*/  IMAD R5, R132, 0x1c1, RZ ;  /* 0x000001c184057824 */ /* 0x010fe400078e02ff */
[----:B------:R-:W4:Y:S01]  /*8150*/  LDC R132, c[0x0][0x248] ;  /* 0x00009200ff847b82 */ /* 0x000f220000000800 */
[----:B------:R-:W-:Y:S01]  /*8160*/  IMAD R3, R128, 0x14f, RZ ;  /* 0x0000014f80037824 */ /* 0x000fe200078e02ff */
[----:B------:R-:W-:-:S04]  /*8170*/  IADD3 R2, P1, R9, R120, RZ ;  /* 0x0000007809027210 */ /* 0x000fc80007f3e0ff */
[C---:B------:R-:W-:Y:S02]  /*8180*/  IADD3 R124, P0, R3.reuse, R120, RZ ;  /* 0x00000078037c7210 */ /* 0x040fe40007f1e0ff */
[----:B------:R-:W4:Y:S02]  /*8190*/  LDC R128, c[0x0][0x248] ;  /* 0x00009200ff807b82 */ /* 0x000f240000000800 */
[-C--:B------:R-:W-:Y:S02]  /*81a0*/  LEA.HI.X.SX32 R125, R3, R121.reuse, 0x1, P0 ;  /* 0x00000079037d7211 */ /* 0x080fe400000f0eff */
[----:B------:R-:W-:-:S03]  /*81b0*/  LEA.HI.X.SX32 R3, R9, R121, 0x1, P1 ;  /* 0x0000007909037211 */ /* 0x000fc600008f0eff */
[----:B------:R-:W3:Y:S04]  /*81c0*/  LDG.E.U8 R9, desc[UR60][R124.64] ;  /* 0x0000003c7c097981 */ /* 0x000ee8000c1e1100 */
[----:B------:R1:W3:Y:S02]  /*81d0*/  LDG.E.U8 R250, desc[UR60][R2.64] ;  /* 0x0000003c02fa7981 */ /* 0x0002e4000c1e1100 */
[----:B-1----:R-:W-:Y:S02]  /*81e0*/  IMAD R2, R126, 0x1c3, RZ ;  /* 0x000001c37e027824 */ /* 0x002fe400078e02ff */
[----:B------:R-:W-:Y:S01]  /*81f0*/  IMAD R3, R127, 0x1c4, RZ ;  /* 0x000001c47f037824 */ /* 0x000fe200078e02ff */
[----:B------:R-:W-:Y:S01]  /*8200*/  IADD3 R4, P2, R5, R120, RZ ;  /* 0x0000007805047210 */ /* 0x000fe20007f5e0ff */
[----:B0-----:R-:W-:-:S02]  /*8210*/  IMAD R127, R129, 0x1c6, RZ ;  /* 0x000001c6817f7824 */ /* 0x001fc400078e02ff */
[----:B----4-:R-:W-:Y:S01]  /*8220*/  IMAD R126, R132, 0x1c7, RZ ;  /* 0x000001c7847e7824 */ /* 0x010fe200078e02ff */
[----:B------:R-:W-:Y:S01]  /*8230*/  LEA.HI.X.SX32 R5, R5, R121, 0x1, P2 ;  /* 0x0000007905057211 */ /* 0x000fe200010f0eff */
[----:B------:R-:W0:Y:S04]  /*8240*/  LDC R132, c[0x0][0x248] ;  /* 0x00009200ff847b82 */ /* 0x000e280000000800 */
[----:B------:R1:W4:Y:S04]  /*8250*/  LDG.E.U8 R249, desc[UR60][R4.64] ;  /* 0x0000003c04f97981 */ /* 0x000328000c1e1100 */
[----:B------:R-:W0:Y:S01]  /*8260*/  LDC R129, c[0x0][0x248] ;  /* 0x00009200ff817b82 */ /* 0x000e220000000800 */
[----:B-1----:R-:W-:-:S07]  /*8270*/  IMAD R5, R128, 0x1c5, RZ ;  /* 0x000001c580057824 */ /* 0x002fce00078e02ff */
[----:B------:R-:W1:Y:S01]  /*8280*/  LDC R128, c[0x0][0x248] ;  /* 0x00009200ff807b82 */ /* 0x000e620000000800 */
[----:B--2---:R2:W-:Y:S07]  /*8290*/  STL [R1], R134 ;  /* 0x0000008601007387 */ /* 0x0045ee0000100800 */
[----:B--2---:R-:W2:Y:S02]  /*82a0*/  LDC R134, c[0x0][0x248] ;  /* 0x00009200ff867b82 */ /* 0x004ea40000000800 */
[----:B--2---:R-:W-:-:S06]  /*82b0*/  IMAD R123, R134, 0x1c2, RZ ;  /* 0x000001c2867b7824 */ /* 0x004fcc00078e02ff */
[----:B------:R-:W2:Y:S01]  /*82c0*/  LDC R134, c[0x0][0x248] ;  /* 0x00009200ff867b82 */ /* 0x000ea20000000800 */
[----:B------:R-:W-:-:S04]  /*82d0*/  IADD3 R122, P0, R123, R120, RZ ;  /* 0x000000787b7a7210 */ /* 0x000fc80007f1e0ff */
[----:B------:R-:W-:Y:S02]  /*82e0*/  LEA.HI.X.SX32 R123, R123, R121, 0x1, P0 ;  /* 0x000000797b7b7211 */ /* 0x000fe400000f0eff */
[----:B------:R-:W-:-:S03]  /*82f0*/  IADD3 R124, P0, R2, R120, RZ ;  /* 0x00000078027c7210 */ /* 0x000fc60007f1e0ff */
[----:B------:R0:W4:Y:S01]  /*8300*/  LDG.E.U8 R248, desc[UR60][R122.64] ;  /* 0x0000003c7af87981 */ /* 0x000122000c1e1100 */
[----:B------:R-:W-:Y:S02]  /*8310*/  LEA.HI.X.SX32 R125, R2, R121, 0x1, P0 ;  /* 0x00000079027d7211 */ /* 0x000fe400000f0eff */
[----:B------:R-:W-:-:S03]  /*8320*/  IADD3 R2, P2, R127, R120, RZ ;  /* 0x000000787f027210 */ /* 0x000fc60007f5e0ff */
[----:B------:R1:W4:Y:S01]  /*8330*/  LDG.E.U8 R243, desc[UR60][R124.64] ;  /* 0x0000003c7cf37981 */ /* 0x000322000c1e1100 */
[----:B0-----:R-:W-:-:S04]  /*8340*/  IADD3 R122, P1, R3, R120, RZ ;  /* 0x00000078037a7210 */ /* 0x001fc80007f3e0ff */
[-C--:B------:R-:W-:Y:S02]  /*8350*/  LEA.HI.X.SX32 R123, R3, R121.reuse, 0x1, P1 ;  /* 0x00000079037b7211 */ /* 0x080fe400008f0eff */
[CC--:B-1----:R-:W-:Y:S02]  /*8360*/  IADD3 R124, P1, R126.reuse, R120.reuse, RZ ;  /* 0x000000787e7c7210 */ /* 0x0c2fe40007f3e0ff */
[-C--:B------:R-:W-:Y:S01]  /*8370*/  LEA.HI.X.SX32 R3, R127, R121.reuse, 0x1, P2 ;  /* 0x000000797f037211 */ /* 0x080fe200010f0eff */
[----:B------:R-:W4:Y:S01]  /*8380*/  LDG.E.U8 R241, desc[UR60][R122.64] ;  /* 0x0000003c7af17981 */ /* 0x000f22000c1e1100 */
[-C--:B------:R-:W-:Y:S01]  /*8390*/  LEA.HI.X.SX32 R125, R126, R121.reuse, 0x1, P1 ;  /* 0x000000797e7d7211 */ /* 0x080fe200008f0eff */
[----:B------:R-:W0:Y:S01]  /*83a0*/  LDC R127, c[0x0][0x248] ;  /* 0x00009200ff7f7b82 */ /* 0x000e220000000800 */
[C---:B------:R-:W-:Y:S01]  /*83b0*/  IADD3 R4, P0, R5.reuse, R120, RZ ;  /* 0x0000007805047210 */ /* 0x040fe20007f1e0ff */
[----:B------:R2:W4:Y:S06]  /*83c0*/  LDG.E.U8 R239, desc[UR60][R2.64] ;  /* 0x0000003c02ef7981 */ /* 0x00052c000c1e1100 */
[----:B------:R-:W1:Y:S01]  /*83d0*/  LDC R126, c[0x0][0x248] ;  /* 0x00009200ff7e7b82 */ /* 0x000e620000000800 */
[----:B------:R-:W-:Y:S01]  /*83e0*/  LEA.HI.X.SX32 R5, R5, R121, 0x1, P0 ;  /* 0x0000007905057211 */ /* 0x000fe200000f0eff */
[----:B------:R5:W4:Y:S01]  /*83f0*/  LDG.E.U8 R238, desc[UR60][R124.64] ;  /* 0x0000003c7cee7981 */ /* 0x000b22000c1e1100 */
[----:B--2---:R-:W-:-:S03]  /*8400*/  IMAD R3, R134, 0x1c8, RZ ;  /* 0x000001c886037824 */ /* 0x004fc600078e02ff */
[----:B------:R2:W4:Y:S02]  /*8410*/  LDG.E.U8 R240, desc[UR60][R4.64] ;  /* 0x0000003c04f07981 */ /* 0x000524000c1e1100 */
[----:B------:R-:W3:Y:S01]  /*8420*/  LDC R134, c[0x0][0x248] ;  /* 0x00009200ff867b82 */ /* 0x000ee20000000800 */
[----:B------:R-:W-:Y:S01]  /*8430*/  IADD3 R2, P0, R3, R120, RZ ;  /* 0x0000007803027210 */ /* 0x000fe20007f1e0ff */
[----:B-----5:R-:W-:-:S03]  /*8440*/  IMAD R125, R137, 0x1cb, RZ ;  /* 0x000001cb897d7824 */ /* 0x020fc600078e02ff */
[-C--:B------:R-:W-:Y:S01]  /*8450*/  LEA.HI.X.SX32 R3, R3, R121.reuse, 0x1, P0 ;  /* 0x0000007903037211 */ /* 0x080fe200000f0eff */
[----:B--2---:R-:W-:Y:S01]  /*8460*/  IMAD R5, R135, 0x1c9, RZ ;  /* 0x000001c987057824 */ /* 0x004fe200078e02ff */
[-C--:B------:R-:W-:Y:S01]  /*8470*/  IADD3 R124, P0, R125, R120.reuse, RZ ;  /* 0x000000787d7c7210 */ /* 0x080fe20007f1e0ff */
[----:B------:R-:W-:Y:S02]  /*8480*/  IMAD R123, R136, 0x1ca, RZ ;  /* 0x000001ca887b7824 */ /* 0x000fe400078e02ff */
[----:B------:R1:W2:Y:S01]  /*8490*/  LDG.E.U8 R232, desc[UR60][R2.64] ;  /* 0x0000003c02e87981 */ /* 0x0002a2000c1e1100 */
[----:B------:R-:W5:Y:S01]  /*84a0*/  LDC R135, c[0x0][0x248] ;  /* 0x00009200ff877b82 */ /* 0x000f620000000800 */
[----:B------:R-:W-:Y:S02]  /*84b0*/  IADD3 R4, P1, R5, R120, RZ ;  /* 0x0000007805047210 */ /* 0x000fe40007f3e0ff */
[-C--:B------:R-:W-:Y:S02]  /*84c0*/  LEA.HI.X.SX32 R125, R125, R121.reuse, 0x1, P0 ;  /* 0x000000797d7d7211 */ /* 0x080fe400000f0eff */
[----:B------:R-:W-:-:S03]  /*84d0*/  LEA.HI.X.SX32 R5, R5, R121, 0x1, P1 ;  /* 0x0000007905057211 */ /* 0x000fc600008f0eff */
[----:B------:R-:W5:Y:S01]  /*84e0*/  LDC R136, c[0x0][0x248] ;  /* 0x00009200ff887b82 */ /* 0x000f620000000800 */
[----:B-1----:R-:W-:Y:S01]  /*84f0*/  IMAD R2, R126, 0x1cc, RZ ;  /* 0x000001cc7e027824 */ /* 0x002fe200078e02ff */
[-C--:B------:R-:W-:Y:S01]  /*8500*/  IADD3 R122, P2, R123, R120.reuse, RZ ;  /* 0x000000787b7a7210 */ /* 0x080fe20007f5e0ff */
[----:B0-----:R-:W-:Y:S01]  /*8510*/  IMAD R3, R127, 0x1cd, RZ ;  /* 0x000001cd7f037824 */ /* 0x001fe200078e02ff */
[----:B------:R0:W2:Y:S04]  /*8520*/  LDG.E.U8 R229, desc[UR60][R124.64] ;  /* 0x0000003c7ce57981 */ /* 0x0000a8000c1e1100 */
[----:B------:R-:W1:Y:S01]  /*8530*/  LDC R137, c[0x0][0x248] ;  /* 0x00009200ff897b82 */ /* 0x000e620000000800 */
[-C--:B------:R-:W-:Y:S01]  /*8540*/  IADD3 R226, P0, R2, R120.reuse, RZ ;  /* 0x0000007802e27210 */ /* 0x080fe20007f1e0ff */
[----:B------:R-:W-:Y:S01]  /*8550*/  IMAD R126, R132, 0x1d0, RZ ;  /* 0x000001d0847e7824 */ /* 0x000fe200078e02ff */
[----:B------:R-:W-:Y:S01]  /*8560*/  LEA.HI.X.SX32 R123, R123, R121, 0x1, P2 ;  /* 0x000000797b7b7211 */ /* 0x000fe200010f0eff */
[----:B------:R3:W2:Y:S01]  /*8570*/  LDG.E.U8 R231, desc[UR60][R4.64] ;  /* 0x0000003c04e77981 */ /* 0x0006a2000c1e1100 */
[----:B0-----:R-:W-:-:S02]  /*8580*/  IADD3 R124, P1, R3, R120, RZ ;  /* 0x00000078037c7210 */ /* 0x001fc40007f3e0ff */
[-C--:B------:R-:W-:Y:S01]  /*8590*/  LEA.HI.X.SX32 R227, R2, R121.reuse, 0x1, P0 ;  /* 0x0000007902e37211 */ /* 0x080fe200000f0eff */
[----:B------:R0:W2:Y:S01]  /*85a0*/  LDG.E.U8 R230, desc[UR60][R122.64] ;  /* 0x0000003c7ae67981 */ /* 0x0000a2000c1e1100 */
[-C--:B------:R-:W-:Y:S01]  /*85b0*/  LEA.HI.X.SX32 R125, R3, R121.reuse, 0x1, P1 ;  /* 0x00000079037d7211 */ /* 0x080fe200008f0eff */
[----:B------:R-:W1:Y:S01]  /*85c0*/  LDC R127, c[0x0][0x248] ;  /* 0x00009200ff7f7b82 */ /* 0x000e620000000800 */
[CC--:B------:R-:W-:Y:S01]  /*85d0*/  IADD3 R2, P1, R126.reuse, R120.reuse, RZ ;  /* 0x000000787e027210 */ /* 0x0c0fe20007f3e0ff */
[----:B------:R-:W2:Y:S01]  /*85e0*/  LDG.E.U8 R226, desc[UR60][R226.64] ;  /* 0x0000003ce2e27981 */ /* 0x000ea2000c1e1100 */
[----:B---3--:R-:W-:Y:S02]  /*85f0*/  IMAD R5, R129, 0x1cf, RZ ;  /* 0x000001cf81057824 */ /* 0x008fe400078e02ff */
[----:B------:R-:W-:Y:S01]  /*8600*/  LEA.HI.X.SX32 R3, R126, R121, 0x1, P1 ;  /* 0x000000797e037211 */ /* 0x000fe200008f0eff */
[----:B------:R-:W3:Y:S01]  /*8610*/  LDG.E.U8 R225, desc[UR60][R124.64] ;  /* 0x0000003c7ce17981 */ /* 0x000ee2000c1e1100 */
[----:B0-----:R-:W-:Y:S01]  /*8620*/  IMAD R123, R128, 0x1ce, RZ ;  /* 0x000001ce807b7824 */ /* 0x001fe200078e02ff */
[----:B------:R-:W-:-:S02]  /*8630*/  IADD3 R4, P2, R5, R120, RZ ;  /* 0x0000007805047210 */ /* 0x000fc40007f5e0ff */
[----:B------:R0:W3:Y:S01]  /*8640*/  LDG.E.U8 R222, desc[UR60][R2.64] ;  /* 0x0000003c02de7981 */ /* 0x0000e2000c1e1100 */
[----:B------:R-:W1:Y:S01]  /*8650*/  LDC R128, c[0x0][0x248] ;  /* 0x00009200ff807b82 */ /* 0x000e620000000800 */
[----:B------:R-:W-:Y:S02]  /*8660*/  LEA.HI.X.SX32 R5, R5, R121, 0x1, P2 ;  /* 0x0000007905057211 */ /* 0x000fe400010f0eff */
[----:B------:R-:W-:-:S03]  /*8670*/  IADD3 R122, P0, R123, R120, RZ ;  /* 0x000000787b7a7210 */ /* 0x000fc60007f1e0ff */
[----:B------:R1:W3:Y:S02]  /*8680*/  LDG.E.U8 R223, desc[UR60][R4.64] ;  /* 0x0000003c04df7981 */ /* 0x0002e4000c1e1100 */
[----:B------:R-:W1:Y:S01]  /*8690*/  LDC R132, c[0x0][0x248] ;  /* 0x00009200ff847b82 */ /* 0x000e620000000800 */
[----:B0-----:R-:W-:Y:S01]  /*86a0*/  IMAD R2, R134, 0x1d1, RZ ;  /* 0x000001d186027824 */ /* 0x001fe200078e02ff */
[----:B------:R-:W-:Y:S01]  /*86b0*/  LEA.HI.X.SX32 R123, R123, R121, 0x1, P0 ;  /* 0x000000797b7b7211 */ /* 0x000fe200000f0eff */
[----:B-----5:R-:W-:Y:S02]  /*86c0*/  IMAD R3, R136, 0x1d3, RZ ;  /* 0x000001d388037824 */ /* 0x020fe400078e02ff */
[----:B-1----:R-:W-:Y:S01]  /*86d0*/  IMAD R126, R137, 0x1d4, RZ ;  /* 0x000001d4897e7824 */ /* 0x002fe200078e02ff */
[-C--:B------:R-:W-:Y:S01]  /*86e0*/  IADD3 R124, P0, R2, R120.reuse, RZ ;  /* 0x00000078027c7210 */ /* 0x080fe20007f1e0ff */
[----:B------:R0:W5:Y:S01]  /*86f0*/  LDG.E.U8 R224, desc[UR60][R122.64] ;  /* 0x0000003c7ae07981 */ /* 0x000162000c1e1100 */
[----:B------:R-:W1:Y:S01]  /*8700*/  LDC R134, c[0x0][0x248] ;  /* 0x00009200ff867b82 */ /* 0x000e620000000800 */
[----:B------:R-:W-:Y:S01]  /*8710*/  IMAD R5, R135, 0x1d2, RZ ;  /* 0x000001d287057824 */ /* 0x000fe200078e02ff */
[----:B------:R-:W-:-:S02]  /*8720*/  IADD3 R4, P2, R3, R120, RZ ;  /* 0x0000007803047210 */ /* 0x000fc40007f5e0ff */
[-C--:B------:R-:W-:Y:S02]  /*8730*/  LEA.HI.X.SX32 R125, R2, R121.reuse, 0x1, P0 ;  /* 0x00000079027d7211 */ /* 0x080fe400000f0eff */
[CC--:B------:R-:W-:Y:S02]  /*8740*/  IADD3 R2, P0, R126.reuse, R120.reuse, RZ ;  /* 0x000000787e027210 */ /* 0x0c0fe40007f1e0ff */
[----:B------:R-:W1:Y:S01]  /*8750*/  LDC R129, c[0x0][0x248] ;  /* 0x00009200ff817b82 */ /* 0x000e620000000800 */
[C---:B0-----:R-:W-:Y:S01]  /*8760*/  IADD3 R122, P1, R5.reuse, R120, RZ ;  /* 0x00000078057a7210 */ /* 0x041fe20007f3e0ff */
[----:B------:R-:W5:Y:S03]  /*8770*/  LDG.E.U8 R221, desc[UR60][R124.64] ;  /* 0x0000003c7cdd7981 */ /* 0x000f66000c1e1100 */
[-C--:B------:R-:W-:Y:S02]  /*8780*/  LEA.HI.X.SX32 R123, R5, R121.reuse, 0x1, P1 ;  /* 0x00000079057b7211 */ /* 0x080fe400008f0eff */
[-C--:B------:R-:W-:Y:S01]  /*8790*/  LEA.HI.X.SX32 R5, R3, R121.reuse, 0x1, P2 ;  /* 0x0000007903057211 */ /* 0x080fe200010f0eff */
[----:B------:R-:W0:Y:S01]  /*87a0*/  LDC R136, c[0x0][0x248] ;  /* 0x00009200ff887b82 */ /* 0x000e220000000800 */
[----:B------:R-:W-:Y:S01]  /*87b0*/  LEA.HI.X.SX32 R3, R126, R121, 0x1, P0 ;  /* 0x000000797e037211 */ /* 0x000fe200000f0eff */
[----:B------:R-:W5:Y:S04]  /*87c0*/  LDG.E.U8 R220, desc[UR60][R122.64] ;  /* 0x0000003c7adc7981 */ /* 0x000f68000c1e1100 */
[----:B------:R1:W5:Y:S02]  /*87d0*/  LDG.E.U8 R218, desc[UR60][R2.64] ;  /* 0x0000003c02da7981 */ /* 0x000364000c1e1100 */
[----:B------:R-:W0:Y:S02]  /*87e0*/  LDC R135, c[0x0][0x248] ;  /* 0x00009200ff877b82 */ /* 0x000e240000000800 */
[----:B------:R1:W5:Y:S02]  /*87f0*/  LDG.E.U8 R219, desc[UR60][R4.64] ;  /* 0x0000003c04db7981 */ /* 0x000364000c1e1100 */
[----:B-1----:R-:W-:-:S04]  /*8800*/  IMAD R3, R127, 0x1d5, RZ ;  /* 0x000001d57f037824 */ /* 0x002fc800078e02ff */
[----:B------:R-:W1:Y:S01]  /*8810*/  LDC R137, c[0x0][0x248] ;  /* 0x00009200ff897b82 */ /* 0x000e620000000800 */
[----:B------:R-:W-:Y:S01]  /*8820*/  IMAD R5, R128, 0x1d6, RZ ;  /* 0x000001d680057824 */ /* 0x000fe200078e02ff */
[----:B------:R-:W-:Y:S01]  /*8830*/  IADD3 R2, P0, R3, R120, RZ ;  /* 0x0000007803027210 */ /* 0x000fe20007f1e0ff */
[----:B------:R-:W-:-:S03]  /*8840*/  IMAD R126, R134, 0x1d9, RZ ;  /* 0x000001d9867e7824 */ /* 0x000fc600078e02ff */
[-C--:B------:R-:W-:Y:S01]  /*8850*/  LEA.HI.X.SX32 R3, R3, R121.reuse, 0x1, P0 ;  /* 0x0000007903037211 */ /* 0x080fe200000f0eff */
[----:B------:R-:W-:Y:S01]  /*8860*/  IMAD R127, R132, 0x1d8, RZ ;  /* 0x000001d8847f7824 */ /* 0x000fe200078e02ff */
[-C--:B------:R-:W-:Y:S01]  /*8870*/  IADD3 R124, P1, R5, R120.reuse, RZ ;  /* 0x00000078057c7210 */ /* 0x080fe20007f3e0ff */
[----:B------:R-:W-:Y:S01]  /*8880*/  IMAD R123, R129, 0x1d7, RZ ;  /* 0x000001d7817b7824 */ /* 0x000fe200078e02ff */
[----:B------:R-:W1:Y:S01]  /*8890*/  LDC R128, c[0x0][0x248] ;  /* 0x00009200ff807b82 */ /* 0x000e620000000800 */
[----:B------:R0:W5:Y:S01]  /*88a0*/  LDG.E.U8 R217, desc[UR60][R2.64] ;  /* 0x0000003c02d97981 */ /* 0x000162000c1e1100 */
[----:B------:R-:W-:Y:S02]  /*88b0*/  LEA.HI.X.SX32 R125, R5, R121, 0x1, P1 ;  /* 0x00000079057d7211 */ /* 0x000fe400008f0eff */
[-C--:B------:R-:W-:Y:S02]  /*88c0*/  IADD3 R4, P2, R127, R120.reuse, RZ ;  /* 0x000000787f047210 */ /* 0x080fe40007f5e0ff */
[-C--:B------:R-:W-:Y:S01]  /*88d0*/  IADD3 R122, P0, R123, R120.reuse, RZ ;  /* 0x000000787b7a7210 */ /* 0x080fe20007f1e0ff */
[----:B------:R-:W5:Y:S01]  /*88e0*/  LDG.E.U8 R215, desc[UR60][R124.64] ;  /* 0x0000003c7cd77981 */ /* 0x000f62000c1e1100 */
[----:B------:R-:W1:Y:S01]  /*88f0*/  LDC R134, c[0x0][0x248] ;  /* 0x00009200ff867b82 */ /* 0x000e620000000800 */
[----:B0-----:R-:W-:-:S02]  /*8900*/  IADD3 R2, P1, R126, R120, RZ ;  /* 0x000000787e027210 */ /* 0x001fc40007f3e0ff */
[-C--:B------:R-:W-:Y:S02]  /*8910*/  LEA.HI.X.SX32 R5, R127, R121.reuse, 0x1, P2 ;  /* 0x000000797f057211 */ /* 0x080fe400010f0eff */
[----:B------:R-:W-:-:S03]  /*8920*/  LEA.HI.X.SX32 R3, R126, R121, 0x1, P1 ;  /* 0x000000797e037211 */ /* 0x000fc600008f0eff */
[----:B------:R-:W0:Y:S01]  /*8930*/  LDC R127, c[0x0][0x248] ;  /* 0x00009200ff7f7b82 */ /* 0x000e220000000800 */
[----:B------:R-:W-:Y:S01]  /*8940*/  LEA.HI.X.SX32 R123, R123, R121, 0x1, P0 ;  /* 0x000000797b7b7211 */ /* 0x000fe200000f0eff */
[----:B------:R-:W5:Y:S04]  /*8950*/  LDG.E.U8 R213, desc[UR60][R4.64] ;  /* 0x0000003c04d57981 */ /* 0x000f68000c1e1100 */
[----:B------:R1:W5:Y:S01]  /*8960*/  LDG.E.U8 R212, desc[UR60][R2.64] ;  /* 0x0000003c02d47981 */ /* 0x000362000c1e1100 */
[----:B------:R-:W-:Y:S01]  /*8970*/  IMAD R126, R138, 0x151, RZ ;  /* 0x000001518a7e7824 */ /* 0x000fe200078e02ff */
[----:B------:R-:W0:Y:S02]  /*8980*/  LDC R129, c[0x0][0x248] ;  /* 0x00009200ff817b82 */ /* 0x000e240000000800 */
[----:B------:R1:W5:Y:S02]  /*8990*/  LDG.E.U8 R214, desc[UR60][R122.64] ;  /* 0x0000003c7ad67981 */ /* 0x000364000c1e1100 */
[----:B-1----:R-:W-:-:S04]  /*89a0*/  IMAD R2, R136, 0x1da, RZ ;  /* 0x000001da88027824 */ /* 0x002fc800078e02ff */
[----:B------:R-:W1:Y:S01]  /*89b0*/  LDC R132, c[0x0][0x248] ;  /* 0x00009200ff847b82 */ /* 0x000e620000000800 */
[----:B------:R-:W-:Y:S01]  /*89c0*/  IMAD R3, R135, 0x1db, RZ ;  /* 0x000001db87037824 */ /* 0x000fe200078e02ff */
[----:B------:R-:W-:-:S04]  /*89d0*/  IADD3 R124, P1, R2, R120, RZ ;  /* 0x00000078027c7210 */ /* 0x000fc80007f3e0ff */
[-C--:B------:R-:W-:Y:S02]  /*89e0*/  IADD3 R122, P2, R3, R120.reuse, RZ ;  /* 0x00000078037a7210 */ /* 0x080fe40007f5e0ff */
[-C--:B------:R-:W-:Y:S01]  /*89f0*/  LEA.HI.X.SX32 R125, R2, R121.reuse, 0x1, P1 ;  /* 0x00000079027d7211 */ /* 0x080fe200008f0eff */
[----:B------:R-:W-:Y:S01]  /*8a00*/  IMAD R5, R137, 0x150, RZ ;  /* 0x0000015089057824 */ /* 0x000fe200078e02ff */
[CC--:B------:R-:W-:Y:S01]  /*8a10*/  IADD3 R2, P1, R126.reuse, R120.reuse, RZ ;  /* 0x000000787e027210 */ /* 0x0c0fe20007f3e0ff */
[----:B------:R-:W1:Y:S01]  /*8a20*/  LDC R135, c[0x0][0x248] ;  /* 0x00009200ff877b82 */ /* 0x000e620000000800 */
[-C--:B------:R-:W-:Y:S01]  /*8a30*/  LEA.HI.X.SX32 R123, R3, R121.reuse, 0x1, P2 ;  /* 0x00000079037b7211 */ /* 0x080fe200010f0eff */
[----:B------:R-:W5:Y:S01]  /*8a40*/  LDG.E.U8 R209, desc[UR60][R124.64] ;  /* 0x0000003c7cd17981 */ /* 0x000f62000c1e1100 */
[-C--:B------:R-:W-:Y:S02]  /*8a50*/  LEA.HI.X.SX32 R3, R126, R121.reuse, 0x1, P1 ;  /* 0x000000797e037211 */ /* 0x080fe400008f0eff */
[C---:B------:R-:W-:Y:S01]  /*8a60*/  IADD3 R4, P0, R5.reuse, R120, RZ ;  /* 0x0000007805047210 */ /* 0x040fe20007f1e0ff */
[----:B------:R-:W5:Y:S02]  /*8a70*/  LDG.E.U8 R208, desc[UR60][R122.64] ;  /* 0x0000003c7ad07981 */ /* 0x000f64000c1e1100 */
[----:B------:R-:W1:Y:S02]  /*8a80*/  LDC R136, c[0x0][0x248] ;  /* 0x00009200ff887b82 */ /* 0x000e640000000800 */
[----:B------:R0:W5:Y:S01]  /*8a90*/  LDG.E.U8 R210, desc[UR60][R2.64] ;  /* 0x0000003c02d27981 */ /* 0x000162000c1e1100 */
[----:B------:R-:W-:-:S05]  /*8aa0*/  LEA.HI.X.SX32 R5, R5, R121, 0x1, P0 ;  /* 0x0000007905057211 */ /* 0x000fca00000f0eff */
[----:B------:R-:W1:Y:S01]  /*8ab0*/  LDC R137, c[0x0][0x248] ;  /* 0x00009200ff897b82 */ /* 0x000e620000000800 */
[----:B------:R-:W-:Y:S01]  /*8ac0*/  IMAD R126, R134, 0x156, RZ ;  /* 0x00000156867e7824 */ /* 0x000fe200078e02ff */
[----:B------:R0:W5:Y:S02]  /*8ad0*/  LDG.E.U8 R211, desc[UR60][R4.64] ;  /* 0x0000003c04d37981 */ /* 0x000164000c1e1100 */
[----:B0-----:R-:W-:Y:S02]  /*8ae0*/  IMAD R2, R127, 0x152, RZ ;  /* 0x000001527f027824 */ /* 0x001fe400078e02ff */
[----:B------:R-:W-:Y:S02]  /*8af0*/  IMAD R3, R128, 0x153, RZ ;  /* 0x0000015380037824 */ /* 0x000fe400078e02ff */
[----:B------:R-:W0:Y:S01]  /*8b00*/  LDC R138, c[0x0][0x248] ;  /* 0x00009200ff8a7b82 */ /* 0x000e220000000800 */
[CC--:B------:R-:W-:Y:S02]  /*8b10*/  IADD3 R206, P0, R2.reuse, R120.reuse, RZ ;  /* 0x0000007802ce7210 */ /* 0x0c0fe40007f1e0ff */
[----:B------:R-:W-:Y:S01]  /*8b20*/  IADD3 R124, P1, R3, R120, RZ ;  /* 0x00000078037c7210 */ /* 0x000fe20007f3e0ff */
[----:B------:R-:W-:Y:S01]  /*8b30*/  IMAD R5, R129, 0x155, RZ ;  /* 0x0000015581057824 */ /* 0x000fe200078e02ff */
[----:B------:R-:W-:-:S02]  /*8b40*/  LEA.HI.X.SX32 R207, R2, R121, 0x1, P0 ;  /* 0x0000007902cf7211 */ /* 0x000fc400000f0eff */
[-C--:B------:R-:W-:Y:S01]  /*8b50*/  LEA.HI.X.SX32 R125, R3, R121.reuse, 0x1, P1 ;  /* 0x00000079037d7211 */ /* 0x080fe200008f0eff */
[----:B-1----:R-:W-:Y:S01]  /*8b60*/  IMAD R123, R132, 0x154, RZ ;  /* 0x00000154847b7824 */ /* 0x002fe200078e02ff */
[CC--:B------:R-:W-:Y:S01]  /*8b70*/  IADD3 R2, P1, R126.reuse, R120.reuse, RZ ;  /* 0x000000787e027210 */ /* 0x0c0fe20007f3e0ff */
[----:B------:R-:W1:Y:S01]  /*8b80*/  LDC R129, c[0x0][0x248] ;  /* 0x00009200ff817b82 */ /* 0x000e620000000800 */
[CC--:B------:R-:W-:Y:S01]  /*8b90*/  IADD3 R4, P2, R5.reuse, R120.reuse, RZ ;  /* 0x0000007805047210 */ /* 0x0c0fe20007f5e0ff */
[----:B------:R0:W5:Y:S01]  /*8ba0*/  LDG.E.U8 R205, desc[UR60][R124.64] ;  /* 0x0000003c7ccd7981 */ /* 0x000162000c1e1100 */
[-C--:B------:R-:W-:Y:S02]  /*8bb0*/  LEA.HI.X.SX32 R3, R126, R121.reuse, 0x1, P1 ;  /* 0x000000797e037211 */ /* 0x080fe400008f0eff */
[-C--:B------:R-:W-:Y:S01]  /*8bc0*/  LEA.HI.X.SX32 R5, R5, R121.reuse, 0x1, P2 ;  /* 0x0000007905057211 */ /* 0x080fe200010f0eff */
[----:B------:R-:W5:Y:S01]  /*8bd0*/  LDG.E.U8 R206, desc[UR60][R206.64] ;  /* 0x0000003ccece7981 */ /* 0x000f62000c1e1100 */
[C---:B------:R-:W-:Y:S01]  /*8be0*/  IADD3 R122, P0, R123.reuse, R120, RZ ;  /* 0x000000787b7a7210 */ /* 0x040fe20007f1e0ff */
[----:B------:R-:W1:Y:S02]  /*8bf0*/  LDC R126, c[0x0][0x248] ;  /* 0x00009200ff7e7b82 */ /* 0x000e640000000800 */
[----:B------:R0:W5:Y:S06]  /*8c00*/  LDG.E.U8 R202, desc[UR60][R2.64] ;  /* 0x0000003c02ca7981 */ /* 0x00016c000c1e1100 */
[----:B0-----:R-:W0:Y:S01]  /*8c10*/  LDC R125, c[0x0][0x248] ;  /* 0x00009200ff7d7b82 */ /* 0x001e220000000800 */
[----:B------:R-:W-:Y:S01]  /*8c20*/  LEA.HI.X.SX32 R123, R123, R121, 0x1, P0 ;  /* 0x000000797b7b7211 */ /* 0x000fe200000f0eff */
[----:B------:R1:W5:Y:S01]  /*8c30*/  LDG.E.U8 R203, desc[UR60][R4.64] ;  /* 0x0000003c04cb7981 */ /* 0x000362000c1e1100 */
[----:B------:R-:W-:-:S02]  /*8c40*/  IMAD R2, R135, 0x157, RZ ;  /* 0x0000015787027824 */ /* 0x000fc400078e02ff */
[----:B------:R-:W-:Y:S01]  /*8c50*/  IMAD R3, R137, 0x159, RZ ;  /* 0x0000015989037824 */ /* 0x000fe200078e02ff */
[----:B------:R1:W5:Y:S01]  /*8c60*/  LDG.E.U8 R204, desc[UR60][R122.64] ;  /* 0x0000003c7acc7981 */ /* 0x000362000c1e1100 */
[----:B------:R-:W-:Y:S01]  /*8c70*/  IMAD R124, R138, 0x15a, RZ ;  /* 0x0000015a8a7c7824 */ /* 0x000fe200078e02ff */
[-C--:B------:R-:W-:Y:S01]  /*8c80*/  IADD3 R200, P0, R2, R120.reuse, RZ ;  /* 0x0000007802c87210 */ /* 0x080fe20007f1e0ff */
[----:B------:R-:W4:Y:S01]  /*8c90*/  LDC R127, c[0x0][0x248] ;  /* 0x00009200ff7f7b82 */ /* 0x000f220000000800 */
[----:B-1----:R-:W-:Y:S01]  /*8ca0*/  IMAD R5, R136, 0x158, RZ ;  /* 0x0000015888057824 */ /* 0x002fe200078e02ff */
[-C--:B------:R-:W-:Y:S02]  /*8cb0*/  IADD3 R4, P2, R3, R120.reuse, RZ ;  /* 0x0000007803047210 */ /* 0x080fe40007f5e0ff */
[----:B------:R-:W-:Y:S02]  /*8cc0*/  LEA.HI.X.SX32 R201, R2, R121, 0x1, P0 ;  /* 0x0000007902c97211 */ /* 0x000fe400000f0eff */
[----:B------:R-:W-:-:S02]  /*8cd0*/  IADD3 R122, P1, R5, R120, RZ ;  /* 0x00000078057a7210 */ /* 0x000fc40007f3e0ff */
[----:B------:R-:W1:Y:S01]  /*8ce0*/  LDC R128, c[0x0][0x248] ;  /* 0x00009200ff807b82 */ /* 0x000e620000000800 */
[C---:B------:R-:W-:Y:S01]  /*8cf0*/  IADD3 R2, P0, R124.reuse, R120, RZ ;  /* 0x000000787c027210 */ /* 0x040fe20007f1e0ff */
[----:B------:R-:W5:Y:S01]  /*8d00*/  LDG.E.U8 R200, desc[UR60][R200.64] ;  /* 0x0000003cc8c87981 */ /* 0x000f62000c1e1100 */
[-C--:B------:R-:W-:Y:S02]  /*8d10*/  LEA.HI.X.SX32 R123, R5, R121.reuse, 0x1, P1 ;  /* 0x00000079057b7211 */ /* 0x080fe400008f0eff */
[-C--:B------:R-:W-:Y:S02]  /*8d20*/  LEA.HI.X.SX32 R5, R3, R121.reuse, 0x1, P2 ;  /* 0x0000007903057211 */ /* 0x080fe400010f0eff */
[----:B------:R-:W-:Y:S01]  /*8d30*/  LEA.HI.X.SX32 R3, R124, R121, 0x1, P0 ;  /* 0x000000797c037211 */ /* 0x000fe200000f0eff */
[----:B------:R-:W2:Y:S01]  /*8d40*/  LDC R134, c[0x0][0x248] ;  /* 0x00009200ff867b82 */ /* 0x000ea20000000800 */
[----:B------:R-:W5:Y:S04]  /*8d50*/  LDG.E.U8 R199, desc[UR60][R122.64] ;  /* 0x0000003c7ac77981 */ /* 0x000f68000c1e1100 */
[----:B------:R0:W5:Y:S03]  /*8d60*/  LDG.E.U8 R197, desc[UR60][R2.64] ;  /* 0x0000003c02c57981 */ /* 0x000166000c1e1100 */
[----:B------:R-:W2:Y:S01]  /*8d70*/  LDC R132, c[0x0][0x248] ;  /* 0x00009200ff847b82 */ /* 0x000ea20000000800 */
[----:B------:R0:W5:Y:S02]  /*8d80*/  LDG.E.U8 R198, desc[UR60][R4.64] ;  /* 0x0000003c04c67981 */ /* 0x000164000c1e1100 */
[----:B0-----:R-:W-:-:S05]  /*8d90*/  IMAD R3, R125, 0x15b, RZ ;  /* 0x0000015b7d037824 */ /* 0x001fca00078e02ff */
[----:B------:R-:W0:Y:S01]  /*8da0*/  LDC R135, c[0x0][0x248] ;  /* 0x00009200ff877b82 */ /* 0x000e220000000800 */
[----:B------:R-:W-:Y:S01]  /*8db0*/  IMAD R5, R126, 0x15c, RZ ;  /* 0x0000015c7e057824 */ /* 0x000fe200078e02ff */
[----:B------:R-:W-:-:S06]  /*8dc0*/  IADD3 R2, P0, R3, R120, RZ ;  /* 0x0000007803027210 */ /* 0x000fcc0007f1e0ff */
[----:B------:R-:W0:Y:S01]  /*8dd0*/  LDC R126, c[0x0][0x248] ;  /* 0x00009200ff7e7b82 */ /* 0x000e220000000800 */
[-C--:B------:R-:W-:Y:S01]  /*8de0*/  LEA.HI.X.SX32 R3, R3, R121.reuse, 0x1, P0 ;  /* 0x0000007903037211 */ /* 0x080fe200000f0eff */
[----:B------:R-:W-:Y:S01]  /*8df0*/  IMAD R124, R129, 0x15f, RZ ;  /* 0x0000015f817c7824 */ /* 0x000fe200078e02ff */
[-C--:B------:R-:W-:Y:S01]  /*8e00*/  IADD3 R190, P1, R5, R120.reuse, RZ ;  /* 0x0000007805be7210 */ /* 0x080fe20007f3e0ff */
[----:B----4-:R-:W-:Y:S02]  /*8e10*/  IMAD R123, R127, 0x15d, RZ ;  /* 0x0000015d7f7b7824 */ /* 0x010fe400078e02ff */
[----:B------:R4:W5:Y:S01]  /*8e20*/  LDG.E.U8 R195, desc[UR60][R2.64] ;  /* 0x0000003c02c37981 */ /* 0x000962000c1e1100 */
[----:B------:R-:W-:Y:S01]  /*8e30*/  LEA.HI.X.SX32 R191, R5, R121, 0x1, P1 ;  /* 0x0000007905bf7211 */ /* 0x000fe200008f0eff */
[----:B-1----:R-:W-:Y:S01]  /*8e40*/  IMAD R125, R128, 0x15e, RZ ;  /* 0x0000015e807d7824 */ /* 0x002fe200078e02ff */
[-C--:B------:R-:W-:Y:S01]  /*8e50*/  IADD3 R122, P0, R123, R120.reuse, RZ ;  /* 0x000000787b7a7210 */ /* 0x080fe20007f1e0ff */
[----:B------:R-:W1:Y:S02]  /*8e60*/  LDC R127, c[0x0][0x248] ;  /* 0x00009200ff7f7b82 */ /* 0x000e640000000800 */
[----:B------:R-:W5:Y:S01]  /*8e70*/  LDG.E.U8 R190, desc[UR60][R190.64] ;  /* 0x0000003cbebe7981 */ /* 0x000f62000c1e1100 */
[----:B----4-:R-:W-:-:S02]  /*8e80*/  IADD3 R2, P1, R124, R120, RZ ;  /* 0x000000787c027210 */ /* 0x010fc40007f3e0ff */
[----:B------:R-:W-:-:S03]  /*8e90*/  IADD3 R4, P2, R125, R120, RZ ;  /* 0x000000787d047210 */ /* 0x000fc60007f5e0ff */
[----:B------:R-:W4:Y:S01]  /*8ea0*/  LDC R128, c[0x0][0x248] ;  /* 0x00009200ff807b82 */ /* 0x000f220000000800 */
[-C--:B------:R-:W-:Y:S02]  /*8eb0*/  LEA.HI.X.SX32 R3, R124, R121.reuse, 0x1, P1 ;  /* 0x000000797c037211 */ /* 0x080fe400008f0eff */
[-C--:B------:R-:W-:Y:S02]  /*8ec0*/  LEA.HI.X.SX32 R123, R123, R121.reuse, 0x1, P0 ;  /* 0x000000797b7b7211 */ /* 0x080fe400000f0eff */
[----:B------:R-:W-:Y:S01]  /*8ed0*/  LEA.HI.X.SX32 R5, R125, R121, 0x1, P2 ;  /* 0x000000797d057211 */ /* 0x000fe200010f0eff */
[----:B------:R0:W5:Y:S01]  /*8ee0*/  LDG.E.U8 R187, desc[UR60][R2.64] ;  /* 0x0000003c02bb7981 */ /* 0x000162000c1e1100 */
[----:B--2---:R-:W-:Y:S01]  /*8ef0*/  IMAD R125, R132, 0x1dd, RZ ;  /* 0x000001dd847d7824 */ /* 0x004fe200078e02ff */
[----:B------:R-:W2:Y:S02]  /*8f00*/  LDC R129, c[0x0][0x248] ;  /* 0x00009200ff817b82 */ /* 0x000ea40000000800 */
[----:B------:R0:W5:Y:S02]  /*8f10*/  LDG.E.U8 R189, desc[UR60][R122.64] ;  /* 0x0000003c7abd7981 */ /* 0x000164000c1e1100 */
[----:B0-----:R-:W-:-:S02]  /*8f20*/  IMAD R126, R126, 0x1df, RZ ;  /* 0x000001df7e7e7824 */ /* 0x001fc400078e02ff */
[----:B------:R0:W5:Y:S01]  /*8f30*/  LDG.E.U8 R188, desc[UR60][R4.64] ;  /* 0x0000003c04bc7981 */ /* 0x000162000c1e1100 */
[----:B------:R-:W-:Y:S01]  /*8f40*/  IMAD R3, R134, 0x1dc, RZ ;  /* 0x000001dc86037824 */ /* 0x000fe200078e02ff */
[----:B------:R-:W3:Y:S01]  /*8f50*/  LDC R132, c[0x0][0x248] ;  /* 0x00009200ff847b82 */ /* 0x000ee20000000800 */
[----:B------:R-:W-:Y:S01]  /*8f60*/  IMAD R123, R135, 0x1de, RZ ;  /* 0x000001de877b7824 */ /* 0x000fe200078e02ff */
[-C--:B------:R-:W-:Y:S02]  /*8f70*/  IADD3 R2, P1, R125, R120.reuse, RZ ;  /* 0x000000787d027210 */ /* 0x080fe40007f3e0ff */
[----:B0-----:R-:W-:-:S04]  /*8f80*/  IADD3 R4, P0, R3, R120, RZ ;  /* 0x0000007803047210 */ /* 0x001fc80007f1e0ff */
[----:B------:R-:W0:Y:S01]  /*8f90*/  LDC R134, c[0x0][0x248] ;  /* 0x00009200ff867b82 */ /* 0x000e220000000800 */
[-C--:B------:R-:W-:Y:S02]  /*8fa0*/  IADD3 R124, P2, R123, R120.reuse, RZ ;  /* 0x000000787b7c7210 */ /* 0x080fe40007f5e0ff */
[-C--:B------:R-:W-:Y:S02]  /*8fb0*/  LEA.HI.X.SX32 R5, R3, R121.reuse, 0x1, P0 ;  /* 0x0000007903057211 */ /* 0x080fe400000f0eff */
[C---:B------:R-:W-:Y:S02]  /*8fc0*/  IADD3 R122, P0, R126.reuse, R120, RZ ;  /* 0x000000787e7a7210 */ /* 0x040fe40007f1e0ff */
[-C--:B------:R-:W-:Y:S01]  /*8fd0*/  LEA.HI.X.SX32 R3, R125, R121.reuse, 0x1, P1 ;  /* 0x000000797d037211 */ /* 0x080fe200008f0eff */
[----:B------:R-:W0:Y:S01]  /*8fe0*/  LDC R135, c[0x0][0x248] ;  /* 0x00009200ff877b82 */ /* 0x000e220000000800 */
[-C--:B------:R-:W-:Y:S01]  /*8ff0*/  LEA.HI.X.SX32 R125, R123, R121.reuse, 0x1, P2 ;  /* 0x000000797b7d7211 */ /* 0x080fe200010f0eff */
[----:B------:R-:W5:Y:S01]  /*9000*/  LDG.E.U8 R5, desc[UR60][R4.64] ;  /* 0x0000003c04057981 */ /* 0x000f62000c1e1100 */
[----:B------:R-:W-:-:S03]  /*9010*/  LEA.HI.X.SX32 R123, R126, R121, 0x1, P0 ;  /* 0x000000797e7b7211 */ /* 0x000fc600000f0eff */
[----:B------:R-:W5:Y:S02]  /*9020*/  LDG.E.U8 R2, desc[UR60][R2.64] ;  /* 0x0000003c02027981 */ /* 0x000f64000c1e1100 */
[----:B------:R-:W0:Y:S01]  /*9030*/  LDC R136, c[0x0][0x248] ;  /* 0x00009200ff887b82 */ /* 0x000e220000000800 */
[----:B---3--:R-:W-:Y:S01]  /*9040*/  IMAD R132, R132, 0x164, RZ ;  /* 0x0000016484847824 */ /* 0x008fe200078e02ff */
[----:B------:R-:W3:Y:S04]  /*9050*/  LDG.E.U8 R4, desc[UR60][R124.64] ;  /* 0x0000003c7c047981 */ /* 0x000ee8000c1e1100 */
[----:B------:R1:W3:Y:S02]  /*9060*/  LDG.E.U8 R3, desc[UR60][R122.64] ;  /* 0x0000003c7a037981 */ /* 0x0002e4000c1e1100 */
[----:B------:R-:W0:Y:S08]  /*9070*/  LDC R137, c[0x0][0x248] ;  /* 0x00009200ff897b82 */ /* 0x000e300000000800 */
[----:B------:R-:W0:Y:S01]  /*9080*/  LDC R138, c[0x0][0x248] ;  /* 0x00009200ff8a7b82 */ /* 0x000e220000000800 */
[----:B-1----:R-:W-:-:S02]  /*9090*/  IMAD R122, R127, 0x160, RZ ;  /* 0x000001607f7a7824 */ /* 0x002fc400078e02ff */
[----:B----4-:R-:W-:-:S03]  /*90a0*/  IMAD R123, R128, 0x161, RZ ;  /* 0x00000161807b7824 */ /* 0x010fc600078e02ff */
[CC--:B------:R-:W-:Y:S01]  /*90b0*/  IADD3 R128, P0, R122.reuse, R120.reuse, RZ ;  /* 0x000000787a807210 */ /* 0x0c0fe20007f1e0ff */
[----:B--2---:R-:W-:Y:S01]  /*90c0*/  IMAD R125, R129, 0x162, RZ ;  /* 0x00000162817d7824 */ /* 0x004fe200078e02ff */
[C---:B------:R-:W-:Y:S01]  /*90d0*/  IADD3 R126, P1, R123.reuse, R120, RZ ;  /* 0x000000787b7e7210 */ /* 0x040fe20007f3e0ff */
[----:B------:R-:W1:Y:S01]  /*90e0*/  LDC R201, c[0x0][0x248] ;  /* 0x00009200ffc97b82 */ /* 0x000e620000000800 */
[-C--:B------:R-:W-:Y:S01]  /*90f0*/  LEA.HI.X.SX32 R129, R122, R121.reuse, 0x1, P0 ;  /* 0x000000797a817211 */ /* 0x080fe200000f0eff */
[----:B0-----:R-:W-:Y:S01]  /*9100*/  IMAD R134, R134, 0x163, RZ ;  /* 0x0000016386867824 */ /* 0x001fe200078e02ff */
[----:B------:R-:W-:-:S03]  /*9110*/  LEA.HI.X.SX32 R127, R123, R121, 0x1, P1 ;  /* 0x000000797b7f7211 */ /* 0x000fc600008f0eff */
[----:B------:R0:W2:Y:S01]  /*9120*/  LDG.E.U8 R196, desc[UR60][R128.64] ;  /* 0x0000003c80c47981 */ /* 0x0000a2000c1e1100 */
[-C--:B------:R-:W-:Y:S01]  /*9130*/  IADD3 R124, P0, R125, R120.reuse, RZ ;  /* 0x000000787d7c7210 */ /* 0x080fe20007f1e0ff */
[----:B------:R-:W4:Y:S01]  /*9140*/  LDC R207, c[0x0][0x248] ;  /* 0x00009200ffcf7b82 */ /* 0x000f220000000800 */
[-C--:B------:R-:W-:Y:S01]  /*9150*/  IADD3 R122, P2, R134, R120.reuse, RZ ;  /* 0x00000078867a7210 */ /* 0x080fe20007f5e0ff */
[----:B------:R0:W2:Y:S02]  /*9160*/  LDG.E.U8 R194, desc[UR60][R126.64] ;  /* 0x0000003c7ec27981 */ /* 0x0000a4000c1e1100 */
[----:B0-----:R-:W-:-:S04]  /*9170*/  IADD3 R128, P1, R132, R120, RZ ;  /* 0x0000007884807210 */ /* 0x001fc80007f3e0ff */
[----:B------:R-:W0:Y:S01]  /*9180*/  LDC R227, c[0x0][0x248] ;  /* 0x00009200ffe37b82 */ /* 0x000e220000000800 */
[-C--:B------:R-:W-:Y:S02]  /*9190*/  LEA.HI.X.SX32 R129, R132, R121.reuse, 0x1, P1 ;  /* 0x0000007984817211 */ /* 0x080fe400008f0eff */
[----:B------:R-:W-:-:S05]  /*91a0*/  LEA.HI.X.SX32 R125, R125, R121, 0x1, P0 ;  /* 0x000000797d7d7211 */ /* 0x000fca00000f0eff */
[----:B------:R-:W1:Y:S01]  /*91b0*/  LDC R132, c[0x0][0x248] ;  /* 0x00009200ff847b82 */ /* 0x000e620000000800 */
[----:B------:R-:W-:Y:S01]  /*91c0*/  LEA.HI.X.SX32 R123, R134, R121, 0x1, P2 ;  /* 0x00000079867b7211 */ /* 0x000fe200010f0eff */
[----:B------:R4:W2:Y:S01]  /*91d0*/  LDG.E.U8 R193, desc[UR60][R124.64] ;  /* 0x0000003c7cc17981 */ /* 0x0008a2000c1e1100 */
[----:B------:R-:W-:-:S03]  /*91e0*/  IMAD R127, R137, 0x167, RZ ;  /* 0x00000167897f7824 */ /* 0x000fc600078e02ff */
[----:B------:R4:W2:Y:S02]  /*91f0*/  LDG.E.U8 R192, desc[UR60][R122.64] ;  /* 0x0000003c7ac07981 */ /* 0x0008a4000c1e1100 */
[----:B------:R-:W0:Y:S02]  /*9200*/  LDC R134, c[0x0][0x248] ;  /* 0x00009200ff867b82 */ /* 0x000e240000000800 */
[----:B------:R4:W2:Y:S02]  /*9210*/  LDG.E.U8 R191, desc[UR60][R128.64] ;  /* 0x0000003c80bf7981 */ /* 0x0008a4000c1e1100 */
[----:B----4-:R-:W-:Y:S02]  /*9220*/  IMAD R125, R136, 0x166, RZ ;  /* 0x00000166887d7824 */ /* 0x010fe400078e02ff */
[----:B------:R-:W-:Y:S02]  /*9230*/  IMAD R123, R135, 0x165, RZ ;  /* 0x00000165877b7824 */ /* 0x000fe400078e02ff */
[----:B------:R-:W4:Y:S01]  /*9240*/  LDC R136, c[0x0][0x248] ;  /* 0x00009200ff887b82 */ /* 0x000f220000000800 */
[----:B------:R-:W-:-:S02]  /*9250*/  IMAD R129, R138, 0x168, RZ ;  /* 0x000001688a817824 */ /* 0x000fc400078e02ff */
[----:B------:R-:W-:-:S05]  /*9260*/  IADD3 R122, P0, R123, R120, RZ ;  /* 0x000000787b7a7210 */ /* 0x000fca0007f1e0ff */
[----:B------:R-:W4:Y:S01]  /*9270*/  LDC R137, c[0x0][0x248] ;  /* 0x00009200ff897b82 */ /* 0x000f220000000800 */
[-C--:B------:R-:W-:Y:S02]  /*9280*/  LEA.HI.X.SX32 R123, R123, R121.reuse, 0x1, P0 ;  /* 0x000000797b7b7211 */ /* 0x080fe400000f0eff */
[-C--:B------:R-:W-:Y:S02]  /*9290*/  IADD3 R128, P0, R129, R120.reuse, RZ ;  /* 0x0000007881807210 */ /* 0x080fe40007f1e0ff */
[----:B------:R-:W-:Y:S01]  /*92a0*/  IADD3 R126, P2, R127, R120, RZ ;  /* 0x000000787f7e7210 */ /* 0x000fe20007f5e0ff */
[----:B------:R1:W2:Y:S02]  /*92b0*/  LDG.E.U8 R186, desc[UR60][R122.64] ;  /* 0x0000003c7aba7981 */ /* 0x0002a4000c1e1100 */
[----:B------:R-:W4:Y:S01]  /*92c0*/  LDC R135, c[0x0][0x248] ;  /* 0x00009200ff877b82 */ /* 0x000f220000000800 */
[-C--:B------:R-:W-:Y:S02]  /*92d0*/  LEA.HI.X.SX32 R129, R129, R121.reuse, 0x1, P0 ;  /* 0x0000007981817211 */ /* 0x080fe400000f0eff */
[----:B------:R-:W-:-:S02]  /*92e0*/  LEA.HI.X.SX32 R127, R127, R121, 0x1, P2 ;  /* 0x000000797f7f7211 */ /* 0x000fc400010f0eff */
[CC--:B------:R-:W-:Y:S01]  /*92f0*/  IADD3 R124, P1, R125.reuse, R120.reuse, RZ ;  /* 0x000000787d7c7210 */ /* 0x0c0fe20007f3e0ff */
[----:B------:R0:W2:Y:S01]  /*9300*/  LDG.E.U8 R183, desc[UR60][R128.64] ;  /* 0x0000003c80b77981 */ /* 0x0000a2000c1e1100 */
[----:B-1----:R-:W-:Y:S01]  /*9310*/  IMAD R122, R132, 0x169, RZ ;  /* 0x00000169847a7824 */ /* 0x002fe200078e02ff */
[----:B------:R-:W1:Y:S01]  /*9320*/  LDC R138, c[0x0][0x248] ;  /* 0x00009200ff8a7b82 */ /* 0x000e620000000800 */
[----:B0-----:R-:W-:Y:S01]  /*9330*/  IMAD R123, R134, 0x16a, RZ ;  /* 0x0000016a867b7824 */ /* 0x001fe200078e02ff */
[-C--:B------:R-:W-:Y:S01]  /*9340*/  LEA.HI.X.SX32 R125, R125, R121.reuse, 0x1, P1 ;  /* 0x000000797d7d7211 */ /* 0x080fe200008f0eff */
[----:B------:R0:W2:Y:S01]  /*9350*/  LDG.E.U8 R184, desc[UR60][R126.64] ;  /* 0x0000003c7eb87981 */ /* 0x0000a2000c1e1100 */
[----:B------:R-:W-:Y:S01]  /*9360*/  IADD3 R128, P0, R122, R120, RZ ;  /* 0x000000787a807210 */ /* 0x000fe20007f1e0ff */
[----:B----4-:R-:W-:Y:S02]  /*9370*/  IMAD R132, R136, 0x16c, RZ ;  /* 0x0000016c88847824 */ /* 0x010fe400078e02ff */
[----:B------:R4:W2:Y:S01]  /*9380*/  LDG.E.U8 R185, desc[UR60][R124.64] ;  /* 0x0000003c7cb97981 */ /* 0x0008a2000c1e1100 */
[----:B------:R-:W-:Y:S01]  /*9390*/  IMAD R134, R137, 0x16d, RZ ;  /* 0x0000016d89867824 */ /* 0x000fe200078e02ff */
[----:B------:R-:W-:-:S02]  /*93a0*/  LEA.HI.X.SX32 R129, R122, R121, 0x1, P0 ;  /* 0x000000797a817211 */ /* 0x000fc400000f0eff */
[CC--:B0-----:R-:W-:Y:S02]  /*93b0*/  IADD3 R126, P1, R123.reuse, R120.reuse, RZ ;  /* 0x000000787b7e7210 */ /* 0x0c1fe40007f3e0ff */
[C---:B------:R-:W-:Y:S01]  /*93c0*/  IADD3 R122, P2, R132.reuse, R120, RZ ;  /* 0x00000078847a7210 */ /* 0x040fe20007f5e0ff */
[----:B------:R0:W2:Y:S01]  /*93d0*/  LDG.E.U8 R182, desc[UR60][R128.64] ;  /* 0x0000003c80b67981 */ /* 0x0000a2000c1e1100 */
[-C--:B------:R-:W-:Y:S01]  /*93e0*/  LEA.HI.X.SX32 R127, R123, R121.reuse, 0x1, P1 ;  /* 0x000000797b7f7211 */ /* 0x080fe200008f0eff */
[----:B----4-:R-:W-:Y:S01]  /*93f0*/  IMAD R125, R135, 0x16b, RZ ;  /* 0x0000016b877d7824 */ /* 0x010fe200078e02ff */
[----:B------:R-:W-:-:S03]  /*9400*/  LEA.HI.X.SX32 R123, R132, R121, 0x1, P2 ;  /* 0x00000079847b7211 */ /* 0x000fc600010f0eff */
[----:B------:R-:W4:Y:S01]  /*9410*/  LDG.E.U8 R132, desc[UR60][R126.64] ;  /* 0x0000003c7e847981 */ /* 0x000f22000c1e1100 */
[----:B0-----:R-:W-:-:S03]  /*9420*/  IADD3 R128, P1, R134, R120, RZ ;  /* 0x0000007886807210 */ /* 0x001fc60007f3e0ff */
[----:B------:R1:W4:Y:S01]  /*9430*/  LDG.E.U8 R135, desc[UR60][R122.64] ;  /* 0x0000003c7a877981 */ /* 0x000322000c1e1100 */
[----:B------:R-:W-:Y:S02]  /*9440*/  LEA.HI.X.SX32 R129, R134, R121, 0x1, P1 ;  /* 0x0000007986817211 */ /* 0x000fe400008f0eff */
[----:B------:R-:W-:-:S03]  /*9450*/  IADD3 R124, P0, R125, R120, RZ ;  /* 0x000000787d7c7210 */ /* 0x000fc60007f1e0ff */
[----:B------:R0:W4:Y:S01]  /*9460*/  LDG.E.U8 R136, desc[UR60][R128.64] ;  /* 0x0000003c80887981 */ /* 0x000122000c1e1100 */
[----:B-1----:R-:W-:Y:S01]  /*9470*/  IMAD R123, R138, 0x16e, RZ ;  /* 0x0000016e8a7b7824 */ /* 0x002fe200078e02ff */
[----:B------:R-:W-:Y:S01]  /*9480*/  LEA.HI.X.SX32 R125, R125, R121, 0x1, P0 ;  /* 0x000000797d7d7211 */ /* 0x000fe200000f0eff */
[----:B0-----:R-:W-:-:S03]  /*9490*/  IMAD R129, R145, 0x1e1, RZ ;  /* 0x000001e191817824 */ /* 0x001fc600078e02ff */
[CC--:B------:R-:W-:Y:S01]  /*94a0*/  IADD3 R122, P0, R123.reuse, R120.reuse, RZ ;  /* 0x000000787b7a7210 */ /* 0x0c0fe20007f1e0ff */
[----:B------:R-:W0:Y:S01]  /*94b0*/  LDC R145, c[0x0][0x248] ;  /* 0x00009200ff917b82 */ /* 0x000e220000000800 */
[----:B------:R1:W4:Y:S01]  /*94c0*/  LDG.E.U8 R134, desc[UR60][R124.64] ;  /* 0x0000003c7c867981 */ /* 0x000322000c1e1100 */
[----:B------:R-:W-:Y:S01]  /*94d0*/  IMAD R127, R140, 0x1e0, RZ ;  /* 0x000001e08c7f7824 */ /* 0x000fe200078e02ff */
[-C--:B------:R-:W-:Y:S02]  /*94e0*/  LEA.HI.X.SX32 R123, R123, R121.reuse, 0x1, P0 ;  /* 0x000000797b7b7211 */ /* 0x080fe400000f0eff */
[-C--:B------:R-:W-:Y:S01]  /*94f0*/  IADD3 R128, P0, R129, R120.reuse, RZ ;  /* 0x0000007881807210 */ /* 0x080fe20007f1e0ff */
[----:B-1----:R-:W-:Y:S01]  /*9500*/  IMAD R125, R139, 0x16f, RZ ;  /* 0x0000016f8b7d7824 */ /* 0x002fe200078e02ff */
[----:B------:R-:W-:Y:S01]  /*9510*/  IADD3 R126, P2, R127, R120, RZ ;  /* 0x000000787f7e7210 */ /* 0x000fe20007f5e0ff */
[----:B------:R1:W4:Y:S01]  /*9520*/  LDG.E.U8 R137, desc[UR60][R122.64] ;  /* 0x0000003c7a897981 */ /* 0x000322000c1e1100 */
[----:B------:R-:W-:-:S02]  /*9530*/  LEA.HI.X.SX32 R129, R129, R121, 0x1, P0 ;  /* 0x0000007981817211 */ /* 0x000fc400000f0eff */
[-C--:B------:R-:W-:Y:S02]  /*9540*/  IADD3 R124, P1, R125, R120.reuse, RZ ;  /* 0x000000787d7c7210 */ /* 0x080fe40007f3e0ff */
[-C--:B------:R-:W-:Y:S01]  /*9550*/  LEA.HI.X.SX32 R127, R127, R121.reuse, 0x1, P2 ;  /* 0x000000797f7f7211 */ /* 0x080fe200010f0eff */
[----:B------:R1:W4:Y:S01]  /*9560*/  LDG.E.U8 R140, desc[UR60][R128.64] ;  /* 0x0000003c808c7981 */ /* 0x000322000c1e1100 */
[----:B------:R-:W-:Y:S01]  /*9570*/  LEA.HI.X.SX32 R125, R125, R121, 0x1, P1 ;  /* 0x000000797d7d7211 */ /* 0x000fe200008f0eff */
[----:B-1----:R-:W-:Y:S02]  /*9580*/  IMAD R122, R141, 0x1e2, RZ ;  /* 0x000001e28d7a7824 */ /* 0x002fe400078e02ff */
[----:B------:R1:W4:Y:S01]  /*9590*/  LDG.E.U8 R139, desc[UR60][R126.64] ;  /* 0x0000003c7e8b7981 */ /* 0x000322000c1e1100 */
[----:B------:R-:W-:Y:S02]  /*95a0*/  IMAD R123, R142, 0x1e3, RZ ;  /* 0x000001e38e7b7824 */ /* 0x000fe400078e02ff */
[----:B------:R-:W-:Y:S01]  /*95b0*/  IMAD R142, R144, 0x1e5, RZ ;  /* 0x000001e5908e7824 */ /* 0x000fe200078e02ff */
[----:B------:R1:W4:Y:S01]  /*95c0*/  LDG.E.U8 R138, desc[UR60][R124.64] ;  /* 0x0000003c7c8a7981 */ /* 0x000322000c1e1100 */
[----:B------:R-:W-:-:S04]  /*95d0*/  IADD3 R128, P0, R122, R120, RZ ;  /* 0x000000787a807210 */ /* 0x000fc80007f1e0ff */
[-C--:B------:R-:W-:Y:S02]  /*95e0*/  LEA.HI.X.SX32 R129, R122, R121.reuse, 0x1, P0 ;  /* 0x000000797a817211 */ /* 0x080fe400000f0eff */
[-C--:B-1----:R-:W-:Y:S02]  /*95f0*/  IADD3 R126, P1, R123, R120.reuse, RZ ;  /* 0x000000787b7e7210 */ /* 0x082fe40007f3e0ff */
[C---:B------:R-:W-:Y:S01]  /*9600*/  IADD3 R122, P2, R142.reuse, R120, RZ ;  /* 0x000000788e7a7210 */ /* 0x040fe20007f5e0ff */
[----:B------:R-:W-:Y:S01]  /*9610*/  IMAD R125, R143, 0x1e4, RZ ;  /* 0x000001e48f7d7824 */ /* 0x000fe200078e02ff */
[----:B------:R1:W4:Y:S01]  /*9620*/  LDG.E.U8 R141, desc[UR60][R128.64] ;  /* 0x0000003c808d7981 */ /* 0x000322000c1e1100 */
[----:B0-----:R-:W-:Y:S01]  /*9630*/  IMAD R143, R145, 0x1e6, RZ ;  /* 0x000001e6918f7824 */ /* 0x001fe200078e02ff */
[-C--:B------:R-:W-:Y:S02]  /*9640*/  LEA.HI.X.SX32 R127, R123, R121.reuse, 0x1, P1 ;  /* 0x000000797b7f7211 */ /* 0x080fe400008f0eff */
[----:B------:R-:W-:-:S02]  /*9650*/  LEA.HI.X.SX32 R123, R142, R121, 0x1, P2 ;  /* 0x000000798e7b7211 */ /* 0x000fc400010f0eff */
[-C--:B------:R-:W-:Y:S01]  /*9660*/  IADD3 R124, P0, R125, R120.reuse, RZ ;  /* 0x000000787d7c7210 */ /* 0x080fe20007f1e0ff */
[----:B------:R-:W4:Y:S01]  /*9670*/  LDG.E.U8 R142, desc[UR60][R126.64] ;  /* 0x0000003c7e8e7981 */ /* 0x000f22000c1e1100 */
[----:B-1----:R-:W-:-:S03]  /*9680*/  IADD3 R128, P1, R143, R120, RZ ;  /* 0x000000788f807210 */ /* 0x002fc60007f3e0ff */
[----:B------:R0:W4:Y:S01]  /*9690*/  LDG.E.U8 R144, desc[UR60][R122.64] ;  /* 0x0000003c7a907981 */ /* 0x000122000c1e1100 */
[-C--:B------:R-:W-:Y:S02]  /*96a0*/  LEA.HI.X.SX32 R129, R143, R121.reuse, 0x1, P1 ;  /* 0x000000798f817211 */ /* 0x080fe400008f0eff */
[----:B------:R-:W-:-:S03]  /*96b0*/  LEA.HI.X.SX32 R125, R125, R121, 0x1, P0 ;  /* 0x000000797d7d7211 */ /* 0x000fc600000f0eff */
[----:B------:R1:W4:Y:S01]  /*96c0*/  LDG.E.U8 R145, desc[UR60][R128.64] ;  /* 0x0000003c80917981 */ /* 0x000322000c1e1100 */
[----:B0-----:R-:W-:-:S03]  /*96d0*/  IMAD R123, R146, 0x1e7, RZ ;  /* 0x000001e7927b7824 */ /* 0x001fc600078e02ff */
[----:B------:R0:W4:Y:S02]  /*96e0*/  LDG.E.U8 R143, desc[UR60][R124.64] ;  /* 0x0000003c7c8f7981 */ /* 0x000124000c1e1100 */
[----:B------:R-:W-:Y:S01]  /*96f0*/  IADD3 R122, P0, R123, R120, RZ ;  /* 0x000000787b7a7210 */ /* 0x000fe20007f1e0ff */
[----:B-1----:R-:W-:-:S03]  /*9700*/  IMAD R129, R149, 0x1ea, RZ ;  /* 0x000001ea95817824 */ /* 0x002fc600078e02ff */
[-C--:B------:R-:W-:Y:S01]  /*9710*/  LEA.HI.X.SX32 R123, R123, R121.reuse, 0x1, P0 ;  /* 0x000000797b7b7211 */ /* 0x080fe200000f0eff */
[----:B------:R-:W-:Y:S02]  /*9720*/  IMAD R127, R148, 0x1e9, RZ ;  /* 0x000001e9947f7824 */ /* 0x000fe400078e02ff */
[----:B0-----:R-:W-:Y:S01]  /*9730*/  IMAD R125, R147, 0x1e8, RZ ;  /* 0x000001e8937d7824 */ /* 0x001fe200078e02ff */
[-C--:B------:R-:W-:Y:S01]  /*9740*/  IADD3 R128, P0, R129, R120.reuse, RZ ;  /* 0x0000007881807210 */ /* 0x080fe20007f1e0ff */
[----:B------:R0:W4:Y:S01]  /*9750*/  LDG.E.U8 R146, desc[UR60][R122.64] ;  /* 0x0000003c7a927981 */ /* 0x000122000c1e1100 */
[-C--:B------:R-:W-:Y:S02]  /*9760*/  IADD3 R126, P2, R127, R120.reuse, RZ ;  /* 0x000000787f7e7210 */ /* 0x080fe40007f5e0ff */
[----:B------:R-:W-:Y:S02]  /*9770*/  IADD3 R124, P1, R125, R120, RZ ;  /* 0x000000787d7c7210 */ /* 0x000fe40007f3e0ff */
[----:B------:R-:W-:-:S02]  /*9780*/  LEA.HI.X.SX32 R129, R129, R121, 0x1, P0 ;  /* 0x0000007981817211 */ /* 0x000fc400000f0eff */
[-C--:B------:R-:W-:Y:S01]  /*9790*/  LEA.HI.X.SX32 R125, R125, R121.reuse, 0x1, P1 ;  /* 0x000000797d7d7211 */ /* 0x080fe200008f0eff */
[----:B0-----:R-:W-:Y:S01]  /*97a0*/  IMAD R122, R150, 0x1eb, RZ ;  /* 0x000001eb967a7824 */ /* 0x001fe200078e02ff */
[----:B------:R-:W-:Y:S01]  /*97b0*/  LEA.HI.X.SX32 R127, R127, R121, 0x1, P2 ;  /* 0x000000797f7f7211 */ /* 0x000fe200010f0eff */
[----:B------:R0:W4:Y:S01]  /*97c0*/  LDG.E.U8 R149, desc[UR60][R128.64] ;  /* 0x0000003c80957981 */ /* 0x000122000c1e1100 */
[----:B------:R-:W-:Y:S02]  /*97d0*/  IMAD R123, R151, 0x1ec, RZ ;  /* 0x000001ec977b7824 */ /* 0x000fe400078e02ff */
[----:B------:R-:W-:Y:S01]  /*97e0*/  IMAD R151, R153, 0x1ee, RZ ;  /* 0x000001ee99977824 */ /* 0x000fe200078e02ff */
[----:B------:R1:W4:Y:S04]  /*97f0*/  LDG.E.U8 R147, desc[UR60][R124.64] ;  /* 0x0000003c7c937981 */ /* 0x000328000c1e1100 */
[----:B------:R5:W4:Y:S01]  /*9800*/  LDG.E.U8 R148, desc[UR60][R126.64] ;  /* 0x0000003c7e947981 */ /* 0x000b22000c1e1100 */
[----:B0-----:R-:W-:Y:S01]  /*9810*/  IADD3 R128, P0, R122, R120, RZ ;  /* 0x000000787a807210 */ /* 0x001fe20007f1e0ff */
[----:B-1----:R-:W-:-:S03]  /*9820*/  IMAD R125, R152, 0x1ed, RZ ;  /* 0x000001ed987d7824 */ /* 0x002fc600078e02ff */
[-C--:B------:R-:W-:Y:S01]  /*9830*/  LEA.HI.X.SX32 R129, R122, R121.reuse, 0x1, P0 ;  /* 0x000000797a817211 */ /* 0x080fe200000f0eff */
[----:B------:R-:W-:Y:S01]  /*9840*/  IMAD R152, R154, 0x1ef, RZ ;  /* 0x000001ef9a987824 */ /* 0x000fe200078e02ff */
[-C--:B------:R-:W-:Y:S02]  /*9850*/  IADD3 R122, P2, R151, R120.reuse, RZ ;  /* 0x00000078977a7210 */ /* 0x080fe40007f5e0ff */
[C---:B-----5:R-:W-:Y:S01]  /*9860*/  IADD3 R126, P1, R123.reuse, R120, RZ ;  /* 0x000000787b7e7210 */ /* 0x060fe20007f3e0ff */
[----:B------:R0:W5:Y:S03]  /*9870*/  LDG.E.U8 R150, desc[UR60][R128.64] ;  /* 0x0000003c80967981 */ /* 0x000166000c1e1100 */
[-C--:B------:R-:W-:Y:S02]  /*9880*/  LEA.HI.X.SX32 R127, R123, R121.reuse, 0x1, P1 ;  /* 0x000000797b7f7211 */ /* 0x080fe400008f0eff */
[----:B------:R-:W-:-:S02]  /*9890*/  LEA.HI.X.SX32 R123, R151, R121, 0x1, P2 ;  /* 0x00000079977b7211 */ /* 0x000fc400010f0eff */
[-C--:B------:R-:W-:Y:S01]  /*98a0*/  IADD3 R124, P0, R125, R120.reuse, RZ ;  /* 0x000000787d7c7210 */ /* 0x080fe20007f1e0ff */
[----:B------:R-:W5:Y:S01]  /*98b0*/  LDG.E.U8 R151, desc[UR60][R126.64] ;  /* 0x0000003c7e977981 */ /* 0x000f62000c1e1100 */
[----:B0-----:R-:W-:-:S03]  /*98c0*/  IADD3 R128, P1, R152, R120, RZ ;  /* 0x0000007898807210 */ /* 0x001fc60007f3e0ff */
[----:B------:R0:W5:Y:S01]  /*98d0*/  LDG.E.U8 R153, desc[UR60][R122.64] ;  /* 0x0000003c7a997981 */ /* 0x000162000c1e1100 */
[-C--:B------:R-:W-:Y:S02]  /*98e0*/  LEA.HI.X.SX32 R129, R152, R121.reuse, 0x1, P1 ;  /* 0x0000007998817211 */ /* 0x080fe400008f0eff */
[----:B------:R-:W-:-:S03]  /*98f0*/  LEA.HI.X.SX32 R125, R125, R121, 0x1, P0 ;  /* 0x000000797d7d7211 */ /* 0x000fc600000f0eff */
[----:B------:R1:W5:Y:S01]  /*9900*/  LDG.E.U8 R154, desc[UR60][R128.64] ;  /* 0x0000003c809a7981 */ /* 0x000362000c1e1100 */
[----:B0-----:R-:W-:-:S03]  /*9910*/  IMAD R123, R155, 0x1f0, RZ ;  /* 0x000001f09b7b7824 */ /* 0x001fc600078e02ff */
[----:B------:R0:W5:Y:S02]  /*9920*/  LDG.E.U8 R152, desc[UR60][R124.64] ;  /* 0x0000003c7c987981 */ /* 0x000164000c1e1100 */
[-C--:B------:R-:W-:Y:S01]  /*9930*/  IADD3 R122, P0, R123, R120.reuse, RZ ;  /* 0x000000787b7a7210 */ /* 0x080fe20007f1e0ff */
[----:B-1----:R-:W-:Y:S02]  /*9940*/  IMAD R129, R158, 0x1f3, RZ ;  /* 0x000001f39e817824 */ /* 0x002fe400078e02ff */
[----:B------:R-:W-:Y:S01]  /*9950*/  IMAD R127, R157, 0x1f2, RZ ;  /* 0x000001f29d7f7824 */ /* 0x000fe200078e02ff */
[----:B------:R-:W-:Y:S01]  /*9960*/  LEA.HI.X.SX32 R123, R123, R121, 0x1, P0 ;  /* 0x000000797b7b7211 */ /* 0x000fe200000f0eff */
[----:B0-----:R-:W-:Y:S01]  /*9970*/  IMAD R125, R156, 0x1f1, RZ ;  /* 0x000001f19c7d7824 */ /* 0x001fe200078e02ff */
[-C--:B------:R-:W-:Y:S02]  /*9980*/  IADD3 R128, P0, R129, R120.reuse, RZ ;  /* 0x0000007881807210 */ /* 0x080fe40007f1e0ff */
[-C--:B------:R-:W-:Y:S01]  /*9990*/  IADD3 R126, P2, R127, R120.reuse, RZ ;  /* 0x000000787f7e7210 */ /* 0x080fe20007f5e0ff */
[----:B------:R0:W5:Y:S01]  /*99a0*/  LDG.E.U8 R155, desc[UR60][R122.64] ;  /* 0x0000003c7a9b7981 */ /* 0x000162000c1e1100 */
[----:B------:R-:W-:-:S02]  /*99b0*/  IADD3 R124, P1, R125, R120, RZ ;  /* 0x000000787d7c7210 */ /* 0x000fc40007f3e0ff */
[-C--:B------:R-:W-:Y:S02]  /*99c0*/  LEA.HI.X.SX32 R129, R129, R121.reuse, 0x1, P0 ;  /* 0x0000007981817211 */ /* 0x080fe400000f0eff */
[-C--:B------:R-:W-:Y:S02]  /*99d0*/  LEA.HI.X.SX32 R125, R125, R121.reuse, 0x1, P1 ;  /* 0x000000797d7d7211 */ /* 0x080fe400008f0eff */
[----:B------:R-:W-:Y:S01]  /*99e0*/  LEA.HI.X.SX32 R127, R127, R121, 0x1, P2 ;  /* 0x000000797f7f7211 */ /* 0x000fe200010f0eff */
[----:B------:R1:W5:Y:S01]  /*99f0*/  LDG.E.U8 R158, desc[UR60][R128.64] ;  /* 0x0000003c809e7981 */ /* 0x000362000c1e1100 */
[----:B0-----:R-:W-:Y:S02]  /*9a00*/  IMAD R122, R159, 0x1f4, RZ ;  /* 0x000001f49f7a7824 */ /* 0x001fe400078e02ff */
[----:B------:R-:W-:Y:S01]  /*9a10*/  IMAD R123, R160, 0x1f5, RZ ;  /* 0x000001f5a07b7824 */ /* 0x000fe200078e02ff */
[----:B------:R0:W5:Y:S01]  /*9a20*/  LDG.E.U8 R156, desc[UR60][R124.64] ;  /* 0x0000003c7c9c7981 */ /* 0x000162000c1e1100 */
[----:B------:R-:W-:-:S03]  /*9a30*/  IMAD R160, R162, 0x1f7, RZ ;  /* 0x000001f7a2a07824 */ /* 0x000fc600078e02ff */
[----:B------:R3:W5:Y:S01]  /*9a40*/  LDG.E.U8 R157, desc[UR60][R126.64] ;  /* 0x0000003c7e9d7981 */ /* 0x000762000c1e1100 */
[----:B-1----:R-:W-:-:S04]  /*9a50*/  IADD3 R128, P0, R122, R120, RZ ;  /* 0x000000787a807210 */ /* 0x002fc80007f1e0ff */
[-C--:B------:R-:W-:Y:S01]  /*9a60*/  LEA.HI.X.SX32 R129, R122, R121.reuse, 0x1, P0 ;  /* 0x000000797a817211 */ /* 0x080fe200000f0eff */
[----:B0-----:R-:W-:Y:S01]  /*9a70*/  IMAD R125, R161, 0x1f6, RZ ;  /* 0x000001f6a17d7824 */ /* 0x001fe200078e02ff */
[CC--:B------:R-:W-:Y:S01]  /*9a80*/  IADD3 R122, P2, R160.reuse, R120.reuse, RZ ;  /* 0x00000078a07a7210 */ /* 0x0c0fe20007f5e0ff */
[----:B------:R-:W-:Y:S01]  /*9a90*/  IMAD R161, R163, 0x1f8, RZ ;  /* 0x000001f8a3a17824 */ /* 0x000fe200078e02ff */
[C---:B---3--:R-:W-:Y:S01]  /*9aa0*/  IADD3 R126, P1, R123.reuse, R120, RZ ;  /* 0x000000787b7e7210 */ /* 0x048fe20007f3e0ff */
[----:B------:R0:W3:Y:S03]  /*9ab0*/  LDG.E.U8 R159, desc[UR60][R128.64] ;  /* 0x0000003c809f7981 */ /* 0x0000e6000c1e1100 */
[-C--:B------:R-:W-:Y:S02]  /*9ac0*/  LEA.HI.X.SX32 R127, R123, R121.reuse, 0x1, P1 ;  /* 0x000000797b7f7211 */ /* 0x080fe400008f0eff */
[----:B------:R-:W-:-:S02]  /*9ad0*/  LEA.HI.X.SX32 R123, R160, R121, 0x1, P2 ;  /* 0x00000079a07b7211 */ /* 0x000fc400010f0eff */
[-C--:B------:R-:W-:Y:S01]  /*9ae0*/  IADD3 R124, P0, R125, R120.reuse, RZ ;  /* 0x000000787d7c7210 */ /* 0x080fe20007f1e0ff */
[----:B------:R-:W3:Y:S01]  /*9af0*/  LDG.E.U8 R160, desc[UR60][R126.64] ;  /* 0x0000003c7ea07981 */ /* 0x000ee2000c1e1100 */
[----:B0-----:R-:W-:-:S03]  /*9b00*/  IADD3 R128, P1, R161, R120, RZ ;  /* 0x00000078a1807210 */ /* 0x001fc60007f3e0ff */
[----:B------:R0:W3:Y:S01]  /*9b10*/  LDG.E.U8 R162, desc[UR60][R122.64] ;  /* 0x0000003c7aa27981 */ /* 0x0000e2000c1e1100 */
[-C--:B------:R-:W-:Y:S02]  /*9b20*/  LEA.HI.X.SX32 R129, R161, R121.reuse, 0x1, P1 ;  /* 0x00000079a1817211 */ /* 0x080fe400008f0eff */
[----:B------:R-:W-:-:S03]  /*9b30*/  LEA.HI.X.SX32 R125, R125, R121, 0x1, P0 ;  /* 0x000000797d7d7211 */ /* 0x000fc600000f0eff */
[----:B------:R1:W3:Y:S01]  /*9b40*/  LDG.E.U8 R163, desc[UR60][R128.64] ;  /* 0x0000003c80a37981 */ /* 0x0002e2000c1e1100 */
[----:B0-----:R-:W-:-:S03]  /*9b50*/  IMAD R123, R165, 0x1f9, RZ ;  /* 0x000001f9a57b7824 */ /* 0x001fc600078e02ff */
[----:B------:R0:W3:Y:S02]  /*9b60*/  LDG.E.U8 R161, desc[UR60][R124.64] ;  /* 0x0000003c7ca17981 */ /* 0x0000e4000c1e1100 */
[-C--:B------:R-:W-:Y:S01]  /*9b70*/  IADD3 R122, P0, R123, R120.reuse, RZ ;  /* 0x000000787b7a7210 */ /* 0x080fe20007f1e0ff */
[----:B-1----:R-:W-:Y:S02]  /*9b80*/  IMAD R129, R167, 0x170, RZ ;  /* 0x00000170a7817824 */ /* 0x002fe400078e02ff */
[----:B------:R-:W-:Y:S01]  /*9b90*/  IMAD R127, R166, 0x1fb, RZ ;  /* 0x000001fba67f7824 */ /* 0x000fe200078e02ff */
[----:B------:R-:W-:Y:S01]  /*9ba0*/  LEA.HI.X.SX32 R123, R123, R121, 0x1, P0 ;  /* 0x000000797b7b7211 */ /* 0x000fe200000f0eff */
[----:B0-----:R-:W-:Y:S01]  /*9bb0*/  IMAD R125, R164, 0x1fa, RZ ;  /* 0x000001faa47d7824 */ /* 0x001fe200078e02ff */
[-C--:B------:R-:W-:Y:S02]  /*9bc0*/  IADD3 R128, P0, R129, R120.reuse, RZ ;  /* 0x0000007881807210 */ /* 0x080fe40007f1e0ff */
[-C--:B------:R-:W-:Y:S01]  /*9bd0*/  IADD3 R126, P2, R127, R120.reuse, RZ ;  /* 0x000000787f7e7210 */ /* 0x080fe20007f5e0ff */
[----:B------:R0:W3:Y:S01]  /*9be0*/  LDG.E.U8 R164, desc[UR60][R122.64] ;  /* 0x0000003c7aa47981 */ /* 0x0000e2000c1e1100 */
[----:B------:R-:W-:-:S02]  /*9bf0*/  IADD3 R124, P1, R125, R120, RZ ;  /* 0x000000787d7c7210 */ /* 0x000fc40007f3e0ff */
[-C--:B------:R-:W-:Y:S02]  /*9c00*/  LEA.HI.X.SX32 R129, R129, R121.reuse, 0x1, P0 ;  /* 0x0000007981817211 */ /* 0x080fe400000f0eff */
[-C--:B------:R-:W-:Y:S02]  /*9c10*/  LEA.HI.X.SX32 R125, R125, R121.reuse, 0x1, P1 ;  /* 0x000000797d7d7211 */ /* 0x080fe400008f0eff */
[----:B------:R-:W-:Y:S01]  /*9c20*/  LEA.HI.X.SX32 R127, R127, R121, 0x1, P2 ;  /* 0x000000797f7f7211 */ /* 0x000fe200010f0eff */
[----:B------:R1:W3:Y:S01]  /*9c30*/  LDG.E.U8 R167, desc[UR60][R128.64] ;  /* 0x0000003c80a77981 */ /* 0x0002e2000c1e1100 */
[----:B0-----:R-:W-:Y:S02]  /*9c40*/  IMAD R122, R168, 0x171, RZ ;  /* 0x00000171a87a7824 */ /* 0x001fe400078e02ff */
[----:B------:R-:W-:Y:S01]  /*9c50*/  IMAD R123, R169, 0x172, RZ ;  /* 0x00000172a97b7824 */ /* 0x000fe200078e02ff */
[----:B------:R0:W3:Y:S01]  /*9c60*/  LDG.E.U8 R165, desc[UR60][R124.64] ;  /* 0x0000003c7ca57981 */ /* 0x0000e2000c1e1100 */
[----:B------:R-:W-:-:S03]  /*9c70*/  IMAD R169, R170, 0x174, RZ ;  /* 0x00000174aaa97824 */ /* 0x000fc600078e02ff */
[----:B------:R0:W3:Y:S01]  /*9c80*/  LDG.E.U8 R166, desc[UR60][R126.64] ;  /* 0x0000003c7ea67981 */ /* 0x0000e2000c1e1100 */
[----:B-1----:R-:W-:Y:S01]  /*9c90*/  IADD3 R128, P0, R122, R120, RZ ;  /* 0x000000787a807210 */ /* 0x002fe20007f1e0ff */
[----:B------:R-:W-:-:S03]  /*9ca0*/  IMAD R170, R172, 0x175, RZ ;  /* 0x00000175acaa7824 */ /* 0x000fc600078e02ff */
[-C--:B------:R-:W-:Y:S01]  /*9cb0*/  LEA.HI.X.SX32 R129, R122, R121.reuse, 0x1, P0 ;  /* 0x000000797a817211 */ /* 0x080fe200000f0eff */
[----:B0-----:R-:W-:Y:S01]  /*9cc0*/  IMAD R125, R171, 0x173, RZ ;  /* 0x00000173ab7d7824 */ /* 0x001fe200078e02ff */
[-C--:B------:R-:W-:Y:S02]  /*9cd0*/  IADD3 R122, P2, R169, R120.reuse, RZ ;  /* 0x00000078a97a7210 */ /* 0x080fe40007f5e0ff */
[-C--:B------:R-:W-:Y:S01]  /*9ce0*/  IADD3 R126, P1, R123, R120.reuse, RZ ;  /* 0x000000787b7e7210 */ /* 0x080fe20007f3e0ff */
[----:B------:R0:W3:Y:S01]  /*9cf0*/  LDG.E.U8 R168, desc[UR60][R128.64] ;  /* 0x0000003c80a87981 */ /* 0x0000e2000c1e1100 */
[----:B------:R-:W-:Y:S02]  /*9d00*/  IADD3 R124, P0, R125, R120, RZ ;  /* 0x000000787d7c7210 */ /* 0x000fe40007f1e0ff */
[-C--:B------:R-:W-:Y:S02]  /*9d10*/  LEA.HI.X.SX32 R127, R123, R121.reuse, 0x1, P1 ;  /* 0x000000797b7f7211 */ /* 0x080fe400008f0eff */
[----:B------:R-:W-:-:S02]  /*9d20*/  LEA.HI.X.SX32 R123, R169, R121, 0x1, P2 ;  /* 0x00000079a97b7211 */ /* 0x000fc400010f0eff */
[----:B------:R-:W-:Y:S01]  /*9d30*/  LEA.HI.X.SX32 R125, R125, R121, 0x1, P0 ;  /* 0x000000797d7d7211 */ /* 0x000fe200000f0eff */
[----:B------:R1:W3:Y:S01]  /*9d40*/  LDG.E.U8 R169, desc[UR60][R126.64] ;  /* 0x0000003c7ea97981 */ /* 0x0002e2000c1e1100 */
[----:B0-----:R-:W-:-:S03]  /*9d50*/  IADD3 R128, P1, R170, R120, RZ ;  /* 0x00000078aa807210 */ /* 0x001fc60007f3e0ff */
[----:B------:R0:W3:Y:S01]  /*9d60*/  LDG.E.U8 R171, desc[UR60][R122.64] ;  /* 0x0000003c7aab7981 */ /* 0x0000e2000c1e1100 */
[----:B------:R-:W-:-:S03]  /*9d70*/  LEA.HI.X.SX32 R129, R170, R121, 0x1, P1 ;  /* 0x00000079aa817211 */ /* 0x000fc600008f0eff */
[----:B------:R2:W3:Y:S01]  /*9d80*/  LDG.E.U8 R170, desc[UR60][R124.64] ;  /* 0x0000003c7caa7981 */ /* 0x0004e2000c1e1100 */
[----:B-1----:R-:W-:-:S03]  /*9d90*/  IMAD R127, R176, 0x178, RZ ;  /* 0x00000178b07f7824 */ /* 0x002fc600078e02ff */
[----:B------:R1:W3:Y:S01]  /*9da0*/  LDG.E.U8 R172, desc[UR60][R128.64] ;  /* 0x0000003c80ac7981 */ /* 0x0002e2000c1e1100 */
[----:B0-----:R-:W-:Y:S02]  /*9db0*/  IMAD R123, R173, 0x176, RZ ;  /* 0x00000176ad7b7824 */ /* 0x001fe400078e02ff */
[----:B--2---:R-:W-:-:S03]  /*9dc0*/  IMAD R125, R174, 0x177, RZ ;  /* 0x00000177ae7d7824 */ /* 0x004fc600078e02ff */
[-C--:B------:R-:W-:Y:S01]  /*9dd0*/  IADD3 R122, P0, R123, R120.reuse, RZ ;  /* 0x000000787b7a7210 */ /* 0x080fe20007f1e0ff */
[----:B-1----:R-:W-:Y:S01]  /*9de0*/  IMAD R129, R175, 0x179, RZ ;  /* 0x00000179af817824 */ /* 0x002fe200078e02ff */
[-C--:B------:R-:W-:Y:S02]  /*9df0*/  IADD3 R124, P1, R125, R120.reuse, RZ ;  /* 0x000000787d7c7210 */ /* 0x080fe40007f3e0ff */
[-C--:B------:R-:W-:Y:S02]  /*9e00*/  LEA.HI.X.SX32 R123, R123, R121.reuse, 0x1, P0 ;  /* 0x000000797b7b7211 */ /* 0x080fe400000f0eff */
[-C--:B------:R-:W-:Y:S02]  /*9e10*/  IADD3 R126, P0, R127, R120.reuse, RZ ;  /* 0x000000787f7e7210 */ /* 0x080fe40007f1e0ff */
[----:B------:R-:W-:Y:S01]  /*9e20*/  IADD3 R128, P2, R129, R120, RZ ;  /* 0x0000007881807210 */ /* 0x000fe20007f5e0ff */
[----:B------:R0:W2:Y:S01]  /*9e30*/  LDG.E.U8 R173, desc[UR60][R122.64] ;  /* 0x0000003c7aad7981 */ /* 0x0000a2000c1e1100 */
[----:B------:R-:W-:-:S02]  /*9e40*/  LEA.HI.X.SX32 R125, R125, R121, 0x1, P1 ;  /* 0x000000797d7d7211 */ /* 0x000fc400008f0eff */
[-C--:B------:R-:W-:Y:S02]  /*9e50*/  LEA.HI.X.SX32 R127, R127, R121.reuse, 0x1, P0 ;  /* 0x000000797f7f7211 */ /* 0x080fe400000f0eff */
[----:B------:R-:W-:Y:S01]  /*9e60*/  LEA.HI.X.SX32 R129, R129, R121, 0x1, P2 ;  /* 0x0000007981817211 */ /* 0x000fe200010f0eff */
[----:B------:R1:W2:Y:S01]  /*9e70*/  LDG.E.U8 R174, desc[UR60][R124.64] ;  /* 0x0000003c7cae7981 */ /* 0x0002a2000c1e1100 */
[----:B0-----:R-:W-:-:S03]  /*9e80*/  IMAD R123, R177, 0x17a, RZ ;  /* 0x0000017ab17b7824 */ /* 0x001fc600078e02ff */
[----:B------:R0:W2:Y:S04]  /*9e90*/  LDG.E.U8 R175, desc[UR60][R126.64] ;  /* 0x0000003c7eaf7981 */ /* 0x0000a8000c1e1100 */
[----:B------:R0:W2:Y:S01]  /*9ea0*/  LDG.E.U8 R176, desc[UR60][R128.64] ;  /* 0x0000003c80b07981 */ /* 0x0000a2000c1e1100 */
[----:B-1----:R-:W-:Y:S01]  /*9eb0*/  IMAD R125, R178, 0x17b, RZ ;  /* 0x0000017bb27d7824 */ /* 0x002fe200078e02ff */
[----:B0-----:R-:W-:Y:S01]  /*9ec0*/  IADD3 R126, P0, R123, R120, RZ ;  /* 0x000000787b7e7210 */ /* 0x001fe20007f1e0ff */
[----:B------:R-:W-:-:S03]  /*9ed0*/  IMAD R129, R179, 0x17c, RZ ;  /* 0x0000017cb3817824 */ /* 0x000fc600078e02ff */
[-C--:B------:R-:W-:Y:S02]  /*9ee0*/  IADD3 R122, P1, R125, R120.reuse, RZ ;  /* 0x000000787d7a7210 */ /* 0x080fe40007f3e0ff */
[-C--:B------:R-:W-:Y:S02]  /*9ef0*/  LEA.HI.X.SX32 R127, R123, R121.reuse, 0x1, P0 ;  /* 0x000000797b7f7211 */ /* 0x080fe400000f0eff */
[----:B------:R-:W-:Y:S02]  /*9f00*/  IADD3 R124, P0, R129, R120, RZ ;  /* 0x00000078817c7210 */ /* 0x000fe40007f1e0ff */
[-C--:B------:R-:W-:Y:S01]  /*9f10*/  LEA.HI.X.SX32 R123, R125, R121.reuse, 0x1, P1 ;  /* 0x000000797d7b7211 */ /* 0x080fe200008f0eff */
[----:B------:R-:W-:Y:S01]  /*9f20*/  IMAD R179, R201, 0x17d, RZ ;  /* 0x0000017dc9b37824 */ /* 0x000fe200078e02ff */
[----:B------:R-:W-:Y:S01]  /*9f30*/  LEA.HI.X.SX32 R125, R129, R121, 0x1, P0 ;  /* 0x00000079817d7211 */ /* 0x000fe200000f0eff */
[----:B------:R-:W0:Y:S01]  /*9f40*/  LDC R201, c[0x0][0x248] ;  /* 0x00009200ffc97b82 */ /* 0x000e220000000800 */
[----:B------:R1:W2:Y:S01]  /*9f50*/  LDG.E.U8 R177, desc[UR60][R126.64] ;  /* 0x0000003c7eb17981 */ /* 0x0002a2000c1e1100 */
[----:B------:R-:W-:-:S03]  /*9f60*/  IMAD R128, R181, 0x17e, RZ ;  /* 0x0000017eb5807824 */ /* 0x000fc600078e02ff */
[----:B------:R1:W2:Y:S03]  /*9f70*/  LDG.E.U8 R178, desc[UR60][R122.64] ;  /* 0x0000003c7ab27981 */ /* 0x0002a6000c1e1100 */
[----:B------:R-:W0:Y:S01]  /*9f80*/  LDC R129, c[0x0][0x248] ;  /* 0x00009200ff817b82 */ /* 0x000e220000000800 */
[CC--:B-1----:R-:W-:Y:S02]  /*9f90*/  IADD3 R126, P1, R179.reuse, R120.reuse, RZ ;  /* 0x00000078b37e7210 */ /* 0x0c2fe40007f3e0ff */
[C---:B------:R-:W-:Y:S02]  /*9fa0*/  IADD3 R122, P0, R128.reuse, R120, RZ ;  /* 0x00000078807a7210 */ /* 0x040fe40007f1e0ff */
[-C--:B------:R-:W-:Y:S02]  /*9fb0*/  LEA.HI.X.SX32 R127, R179, R121.reuse, 0x1, P1 ;  /* 0x00000079b37f7211 */ /* 0x080fe400008f0eff */
[----:B------:R1:W2:Y:S01]  /*9fc0*/  LDG.E.U8 R179, desc[UR60][R124.64] ;  /* 0x0000003c7cb37981 */ /* 0x0002a2000c1e1100 */
[----:B------:R-:W-:-:S02]  /*9fd0*/  LEA.HI.X.SX32 R123, R128, R121, 0x1, P0 ;  /* 0x00000079807b7211 */ /* 0x000fc400000f0eff */
[----:B------:R-:W-:Y:S01]  /*9fe0*/  PRMT R65, R108, 0x5410, R65 ;  /* 0x000054106c417816 */ /* 0x000fe20000000041 */
[----:B0-----:R-:W-:Y:S02]  /*9ff0*/  IMAD R201, R201, 0x1ff, RZ ;  /* 0x000001ffc9c97824 */ /* 0x001fe400078e02ff */
[----:B------:R0:W2:Y:S01]  /*a000*/  LDG.E.U8 R181, desc[UR60][R122.64] ;  /* 0x0000003c7ab57981 */ /* 0x0000a2000c1e1100 */
[----:B-1----:R-:W-:Y:S01]  /*a010*/  IMAD R125, R180, 0x17f, RZ ;  /* 0x0000017fb47d7824 */ /* 0x002fe200078e02ff */
[----:B------:R-:W-:Y:S02]  /*a020*/  PRMT R64, R109, 0x5410, R64 ;  /* 0x000054106d407816 */ /* 0x000fe40000000040 */
[----:B------:R1:W2:Y:S01]  /*a030*/  LDG.E.U8 R180, desc[UR60][R126.64] ;  /* 0x0000003c7eb47981 */ /* 0x0002a2000c1e1100 */
[----:B------:R-:W-:Y:S01]  /*a040*/  IMAD R129, R129, 0x1fe, RZ ;  /* 0x000001fe81817824 */ /* 0x000fe200078e02ff */
[-C--:B0-----:R-:W-:Y:S02]  /*a050*/  IADD3 R122, P0, R125, R120.reuse, RZ ;  /* 0x000000787d7a7210 */ /* 0x081fe40007f1e0ff */
[----:B------:R-:W4:Y:S01]  /*a060*/  LDL.LU R108, [R1+0xe0] ;  /* 0x0000e000016c7983 */ /* 0x000f220000300800 */
[----:B-1----:R-:W-:Y:S01]  /*a070*/  IMAD R127, R207, 0x1fc, RZ ;  /* 0x000001fccf7f7824 */ /* 0x002fe200078e02ff */
[----:B------:R-:W-:Y:S01]  /*a080*/  LEA.HI.X.SX32 R123, R125, R121, 0x1, P0 ;  /* 0x000000797d7b7211 */ /* 0x000fe200000f0eff */
[----:B------:R-:W-:Y:S01]  /*a090*/  IMAD R207, R227, 0x1fd, RZ ;  /* 0x000001fde3cf7824 */ /* 0x000fe200078e02ff */
[----:B------:R-:W-:Y:S01]  /*a0a0*/  PRMT R70, R110, 0x5410, R70 ;  /* 0x000054106e467816 */ /* 0x000fe20000000046 */
[----:B------:R-:W4:Y:S01]  /*a0b0*/  LDL.LU R109, [R1+0xe4] ;  /* 0x0000e400016d7983 */ /* 0x000f220000300800 */
[----:B------:R-:W-:-:S02]  /*a0c0*/  IADD3 R124, P1, R127, R120, RZ ;  /* 0x000000787f7c7210 */ /* 0x000fc40007f3e0ff */
[-C--:B------:R-:W-:Y:S01]  /*a0d0*/  IADD3 R126, P0, R207, R120.reuse, RZ ;  /* 0x00000078cf7e7210 */ /* 0x080fe20007f1e0ff */
[----:B------:R-:W5:Y:S01]  /*a0e0*/  LDL.LU R110, [R1+0xd4] ;  /* 0x0000d400016e7983 */ /* 0x000f620000300800 */
[-C--:B------:R-:W-:Y:S02]  /*a0f0*/  IADD3 R128, P2, R129, R120.reuse, RZ ;  /* 0x0000007881807210 */ /* 0x080fe40007f5e0ff */
[----:B------:R-:W-:Y:S01]  /*a100*/  LEA.HI.X.SX32 R125, R127, R121, 0x1, P1 ;  /* 0x000000797f7d7211 */ /* 0x000fe200008f0eff */
[----:B------:R-:W2:Y:S01]  /*a110*/  LDG.E.U8 R122, desc[UR60][R122.64] ;  /* 0x0000003c7a7a7981 */ /* 0x000ea2000c1e1100 */
[----:B------:R-:W-:Y:S02]  /*a120*/  PRMT R69, R111, 0x5410, R69 ;  /* 0x000054106f457816 */ /* 0x000fe40000000045 */
[----:B------:R-:W-:Y:S01]  /*a130*/  IADD3 R120, P1, R201, R120, RZ ;  /* 0x00000078c9787210 */ /* 0x000fe20007f3e0ff */
[----:B------:R-:W5:Y:S01]  /*a140*/  LDL.LU R111, [R1+0xdc] ;  /* 0x0000dc00016f7983 */ /* 0x000f620000300800 */
[----:B------:R-:W-:-:S02]  /*a150*/  PRMT R68, R112, 0x5410, R68 ;  /* 0x0000541070447816 */ /* 0x000fc40000000044 */
[----:B------:R-:W-:Y:S01]  /*a160*/  PRMT R62, R113, 0x5410, R62 ;  /* 0x00005410713e7816 */ /* 0x000fe2000000003e */
[----:B------:R-:W3:Y:S01]  /*a170*/  LDL.LU R112, [R1+0xc0] ;  /* 0x0000c00001707983 */ /* 0x000ee20000300800 */
[----:B------:R-:W-:Y:S02]  /*a180*/  PRMT R61, R114, 0x5410, R61 ;  /* 0x00005410723d7816 */ /* 0x000fe4000000003d */
[-C--:B------:R-:W-:Y:S01]  /*a190*/  LEA.HI.X.SX32 R127, R207, R121.reuse, 0x1, P0 ;  /* 0x00000079cf7f7211 */ /* 0x080fe200000f0eff */
[----:B------:R-:W3:Y:S01]  /*a1a0*/  LDL.LU R113, [R1+0xc4] ;  /* 0x0000c40001717983 */ /* 0x000ee20000300800 */
[-C--:B------:R-:W-:Y:S02]  /*a1b0*/  LEA.HI.X.SX32 R129, R129, R121.reuse, 0x1, P2 ;  /* 0x0000007981817211 */ /* 0x080fe400010f0eff */
[----:B------:R-:W-:Y:S01]  /*a1c0*/  PRMT R60, R115, 0x5410, R60 ;  /* 0x00005410733c7816 */ /* 0x000fe2000000003c */
[----:B------:R-:W2:Y:S01]  /*a1d0*/  LDL.LU R114, [R1+0xbc] ;  /* 0x0000bc0001727983 */ /* 0x000ea20000300800 */
[----:B------:R-:W-:-:S02]  /*a1e0*/  LEA.HI.X.SX32 R121, R201, R121, 0x1, P1 ;  /* 0x00000079c9797211 */ /* 0x000fc400008f0eff */
[----:B------:R-:W-:Y:S01]  /*a1f0*/  PRMT R59, R116, 0x5410, R59 ;  /* 0x00005410743b7816 */ /* 0x000fe2000000003b */
[----:B------:R-:W2:Y:S01]  /*a200*/  LDL.LU R115, [R1+0xf4] ;  /* 0x0000f40001737983 */ /* 0x000ea20000300800 */
[----:B------:R-:W-:Y:S02]  /*a210*/  PRMT R58, R117, 0x5410, R58 ;  /* 0x00005410753a7816 */ /* 0x000fe4000000003a */
[----:B------:R-:W-:Y:S01]  /*a220*/  PRMT R57, R118, 0x5410, R57 ;  /* 0x0000541076397816 */ /* 0x000fe20000000039 */
[----:B------:R-:W2:Y:S01]  /*a230*/  LDL.LU R116, [R1+0xb0] ;  /* 0x0000b00001747983 */ /* 0x000ea20000300800 */
[----:B------:R-:W-:-:S03]  /*a240*/  PRMT R56, R56, 0x5410, R119 ;  /* 0x0000541038387816 */ /* 0x000fc60000000077 */
[----:B------:R-:W2:Y:S01]  /*a250*/  LDL.LU R117, [R1+0xb4] ;  /* 0x0000b40001757983 */ /* 0x000ea20000300800 */
[----:B------:R-:W-:-:S03]  /*a260*/  PRMT R63, R63, 0x5410, R130 ;  /* 0x000054103f3f7816 */ /* 0x000fc60000000082 */
[----:B------:R-:W2:Y:S01]  /*a270*/  LDL.LU R118, [R1+0xac] ;  /* 0x0000ac0001767983 */ /* 0x000ea20000300800 */
[----:B------:R-:W-:-:S03]  /*a280*/  IMAD.IADD R227, R0, 0x1, R216 ;  /* 0x0000000100e37824 */ /* 0x000fc600078e02d8 */
[----:B------:R-:W2:Y:S04]  /*a290*/  LDL.LU R119, [R1+0xf8] ;  /* 0x0000f80001777983 */ /* 0x000ea80000300800 */
[----:B------:R-:W2:Y:S04]  /*a2a0*/  LDG.E.U8 R120, desc[UR60][R120.64] ;  /* 0x0000003c78787981 */ /* 0x000ea8000c1e1100 */
[----:B------:R-:W2:Y:S04]  /*a2b0*/  LDL.LU R130, [R1+0xa4] ;  /* 0x0000a40001827983 */ /* 0x000ea80000300800 */
[----:B------:R-:W2:Y:S04]  /*a2c0*/  LDG.E.U8 R128, desc[UR60][R128.64] ;  /* 0x0000003c80807981 */ /* 0x000ea8000c1e1100 */
[----:B------:R-:W2:Y:S04]  /*a2d0*/  LDL.LU R121, [R1+0xa8] ;  /* 0x0000a80001797983 */ /* 0x000ea80000300800 */
[----:B------:R-:W2:Y:S04]  /*a2e0*/  LDG.E.U8 R126, desc[UR60][R126.64] ;  /* 0x0000003c7e7e7981 */ /* 0x000ea8000c1e1100 */
[----:B------:R-:W2:Y:S04]  /*a2f0*/  LDL.LU R129, [R1+0xa0] ;  /* 0x0000a00001817983 */ /* 0x000ea80000300800 */
[----:B------:R-:W2:Y:S04]  /*a300*/  LDG.E.U8 R124, desc[UR60][R124.64] ;  /* 0x0000003c7c7c7981 */ /* 0x000ea8000c1e1100 */
[----:B------:R-:W2:Y:S04]  /*a310*/  LDL.LU R127, [R1+0xfc] ;  /* 0x0000fc00017f7983 */ /* 0x000ea80000300800 */
[----:B------:R-:W2:Y:S04]  /*a320*/  LDL.LU R201, [R1+0x100] ;  /* 0x0001000001c97983 */ /* 0x000ea80000300800 */
[----:B------:R-:W2:Y:S04]  /*a330*/  LDL.LU R125, [R1+0x108] ;  /* 0x00010800017d7983 */ /* 0x000ea80000300800 */
[----:B------:R-:W-:Y:S04]  /*a340*/  STS.128 [R227+0x4000], R56 ;  /* 0x00400038e3007388 */ /* 0x000fe80000000c00 */
[----:B------:R-:W2:Y:S04]  /*a350*/  LDL.LU R207, [R1+0x118] ;  /* 0x0001180001cf7983 */ /* 0x000ea80000300800 */
[----:B------:R0:W-:Y:S04]  /*a360*/  STS.128 [R227+0x8000], R60 ;  /* 0x0080003ce3007388 */ /* 0x0001e80000000c00 */
[----:B------:R-:W2:Y:S04]  /*a370*/  LDL.LU R123, [R1+0x11c] ;  /* 0x00011c00017b7983 */ /* 0x000ea80000300800 */
[----:B0-----:R-:W2:Y:S01]  /*a380*/  LDL.LU R227, [R1+0x124] ;  /* 0x0001240001e37983 */ /* 0x001ea20000300800 */
[----:B------:R-:W-:-:S02]  /*a390*/  PRMT R30, R89, 0x3340, R30 ;  /* 0x00003340591e7816 */ /* 0x000fc4000000001e */
[----:B------:R-:W-:Y:S01]  /*a3a0*/  PRMT R67, R67, 0x5410, R106 ;  /* 0x0000541043437816 */ /* 0x000fe2000000006a */
[----:B------:R-:W2:Y:S01]  /*a3b0*/  LDL.LU R89, [R1+0x40] ;  /* 0x0000400001597983 */ /* 0x000ea20000300800 */
[----:B------:R-:W-:Y:S02]  /*a3c0*/  PRMT R47, R90, 0x3340, R47 ;  /* 0x000033405a2f7816 */ /* 0x000fe4000000002f */
[----:B------:R-:W-:Y:S01]  /*a3d0*/  LOP3.LUT R106, R0, 0x10, RZ, 0x3c, !PT ;  /* 0x00000010006a7812 */ /* 0x000fe200078e3cff */
[----:B------:R-:W2:Y:S01]  /*a3e0*/  LDL.LU R90, [R1+0x44] ;  /* 0x00004400015a7983 */ /* 0x000ea20000300800 */
[----:B------:R-:W-:Y:S02]  /*a3f0*/  PRMT R37, R91, 0x3340, R37 ;  /* 0x000033405b257816 */ /* 0x000fe40000000025 */
[----:B------:R-:W-:Y:S01]  /*a400*/  PRMT R48, R92, 0x3340, R48 ;  /* 0x000033405c307816 */ /* 0x000fe20000000030 */
[----:B------:R-:W2:Y:S01]  /*a410*/  LDL.LU R91, [R1+0x38] ;  /* 0x00003800015b7983 */ /* 0x000ea20000300800 */
[----:B------:R-:W-:-:S02]  /*a420*/  PRMT R36, R93, 0x3340, R36 ;  /* 0x000033405d247816 */ /* 0x000fc40000000024 */
[----:B------:R-:W-:Y:S01]  /*a430*/  PRMT R49, R94, 0x3340, R49 ;  /* 0x000033405e317816 */ /* 0x000fe20000000031 */
[----:B------:R-:W2:Y:S01]  /*a440*/  LDL.LU R92, [R1+0x3c] ;  /* 0x00003c00015c7983 */ /* 0x000ea20000300800 */
[----:B------:R-:W-:Y:S01]  /*a450*/  PRMT R73, R103, 0x5410, R73 ;  /* 0x0000541067497816 */ /* 0x000fe20000000049 */
[----:B------:R-:W-:Y:S01]  /*a460*/  IMAD.IADD R103, R216, 0x1, R106 ;  /* 0x00000001d8677824 */ /* 0x000fe200078e026a */
[----:B------:R-:W-:Y:S01]  /*a470*/  PRMT R35, R95, 0x3340, R35 ;  /* 0x000033405f237816 */ /* 0x000fe20000000023 */
[----:B------:R-:W2:Y:S01]  /*a480*/  LDL.LU R93, [R1+0x30] ;  /* 0x00003000015d7983 */ /* 0x000ea20000300800 */
[----:B------:R-:W-:Y:S02]  /*a490*/  PRMT R72, R104, 0x5410, R72 ;  /* 0x0000541068487816 */ /* 0x000fe40000000048 */
[----:B------:R-:W-:Y:S01]  /*a4a0*/  PRMT R74, R102, 0x5410, R74 ;  /* 0x00005410664a7816 */ /* 0x000fe2000000004a */
[----:B------:R-:W2:Y:S01]  /*a4b0*/  LDL.LU R94, [R1+0x34] ;  /* 0x00003400015e7983 */ /* 0x000ea20000300800 */
[----:B------:R-:W-:-:S02]  /*a4c0*/  PRMT R75, R101, 0x5410, R75 ;  /* 0x00005410654b7816 */ /* 0x000fc4000000004b */
[----:B------:R-:W-:Y:S01]  /*a4d0*/  PRMT R50, R96, 0x3340, R50 ;  /* 0x0000334060327816 */ /* 0x000fe20000000032 */
[----:B------:R-:W2:Y:S01]  /*a4e0*/  LDL.LU R95, [R1+0x28] ;  /* 0x00002800015f7983 */ /* 0x000ea20000300800 */
[----:B------:R-:W-:Y:S02]  /*a4f0*/  PRMT R34, R97, 0x3340, R34 ;  /* 0x0000334061227816 */ /* 0x000fe40000000022 */
[----:B------:R-:W-:Y:S01]  /*a500*/  PRMT R51, R98, 0x3340, R51 ;  /* 0x0000334062337816 */ /* 0x000fe20000000033 */
[----:B------:R-:W2:Y:S01]  /*a510*/  LDL.LU R96, [R1+0x2c] ;  /* 0x00002c0001607983 */ /* 0x000ea20000300800 */
[----:B------:R-:W-:-:S03]  /*a520*/  PRMT R52, R100, 0x3340, R52 ;  /* 0x0000334064347816 */ /* 0x000fc60000000034 */
[----:B------:R-:W2:Y:S01]  /*a530*/  LDL.LU R97, [R1+0x20] ;  /* 0x0000200001617983 */ /* 0x000ea20000300800 */
[----:B------:R-:W-:Y:S02]  /*a540*/  PRMT R71, R105, 0x5410, R71 ;  /* 0x0000541069477816 */ /* 0x000fe40000000047 */
[----:B------:R-:W-:Y:S01]  /*a550*/  PRMT R131, R133, 0x3340, R131 ;  /* 0x0000334085837816 */ /* 0x000fe20000000083 */
[----:B------:R-:W2:Y:S04]  /*a560*/  LDL.LU R98, [R1+0x24] ;  /* 0x0000240001627983 */ /* 0x000ea80000300800 */
[----:B------:R-:W2:Y:S01]  /*a570*/  LDL.LU R100, [R1+0x18] ;  /* 0x0000180001647983 */ /* 0x000ea20000300800 */
[----:B------:R-:W-:-:S03]  /*a580*/  PRMT R66, R107, 0x5410, R66 ;  /* 0x000054106b427816 */ /* 0x000fc60000000042 */
[----:B------:R0:W-:Y:S04]  /*a590*/  STS.128 [R103], R72 ;  /* 0x0000004867007388 */ /* 0x0001e80000000c00 */
[----:B------:R-:W2:Y:S04]  /*a5a0*/  LDL.LU R133, [R1+0x1c] ;  /* 0x00001c0001857983 */ /* 0x000ea80000300800 */
[----:B------:R1:W-:Y:S04]  /*a5b0*/  STS.128 [R103+0xc000], R68 ;  /* 0x00c0004467007388 */ /* 0x0003e80000000c00 */
[----:B0-----:R-:W2:Y:S04]  /*a5c0*/  LDL.LU R72, [R1+0x10] ;  /* 0x0000100001487983 */ /* 0x001ea80000300800 */
[----:B------:R-:W2:Y:S04]  /*a5d0*/  LDL.LU R73, [R1+0x14] ;  /* 0x0000140001497983 */ /* 0x000ea80000300800 */
[----:B------:R-:W2:Y:S04]  /*a5e0*/  LDL.LU R74, [R1+0x8] ;  /* 0x00000800014a7983 */ /* 0x000ea80000300800 */
[----:B------:R-:W2:Y:S04]  /*a5f0*/  LDL.LU R75, [R1+0xc] ;  /* 0x00000c00014b7983 */ /* 0x000ea80000300800 */
[----:B-1----:R-:W2:Y:S04]  /*a600*/  LDL.LU R68, [R1+0x18c] ;  /* 0x00018c0001447983 */ /* 0x002ea80000300800 */
[----:B------:R-:W2:Y:S04]  /*a610*/  LDL.LU R69, [R1+0x190] ;  /* 0x0001900001457983 */ /* 0x000ea80000300800 */
[----:B------:R-:W2:Y:S04]  /*a620*/  LDL.LU R70, [R1+0x184] ;  /* 0x0001840001467983 */ /* 0x000ea80000300800 */
[----:B------:R0:W-:Y:S04]  /*a630*/  STS.128 [R103+0x8000], R64 ;  /* 0x0080004067007388 */ /* 0x0001e80000000c00 */
[----:B------:R-:W2:Y:S04]  /*a640*/  LDL.LU R71, [R1+0x188] ;  /* 0x0001880001477983 */ /* 0x000ea80000300800 */
[----:B0-----:R-:W2:Y:S04]  /*a650*/  LDL.LU R66, [R1+0x17c] ;  /* 0x00017c0001427983 */ /* 0x001ea80000300800 */
[----:B------:R-:W2:Y:S04]  /*a660*/  LDL.LU R67, [R1+0x180] ;  /* 0x0001800001437983 */ /* 0x000ea80000300800 */
[----:B------:R-:W2:Y:S04]  /*a670*/  LDL.LU R101, [R1+0x174] ;  /* 0x0001740001657983 */ /* 0x000ea80000300800 */
[----:B------:R-:W2:Y:S04]  /*a680*/  LDL.LU R102, [R1+0x178] ;  /* 0x0001780001667983 */ /* 0x000ea80000300800 */
[----:B------:R-:W2:Y:S04]  /*a690*/  LDL.LU R106, [R1+0x168] ;  /* 0x00016800016a7983 */ /* 0x000ea80000300800 */
[----:B------:R-:W2:Y:S04]  /*a6a0*/  LDL.LU R104, [R1+0x318] ;  /* 0x0003180001687983 */ /* 0x000ea80000300800 */
[----:B------:R-:W2:Y:S04]  /*a6b0*/  LDL.LU R105, [R1+0x30c] ;  /* 0x00030c0001697983 */ /* 0x000ea80000300800 */
[----:B------:R-:W2:Y:S01]  /*a6c0*/  LDL.LU R107, [R1+0x314] ;  /* 0x00031400016b7983 */ /* 0x000ea20000300800 */
[----:B------:R-:W-:-:S02]  /*a6d0*/  PRMT R65, R53, 0x3340, R38 ;  /* 0x0000334035417816 */ /* 0x000fc40000000026 */
[----:B----4-:R-:W-:Y:S02]  /*a6e0*/  PRMT R56, R109, 0x3340, R108 ;  /* 0x000033406d387816 */ /* 0x010fe4000000006c */
[----:B------:R-:W4:Y:S04]  /*a6f0*/  LDL.LU R108, [R1+0x300] ;  /* 0x00030000016c7983 */ /* 0x000f280000300800 */
[----:B------:R-:W4:Y:S01]  /*a700*/  LDL.LU R109, [R1+0x308] ;  /* 0x00030800016d7983 */ /* 0x000f220000300800 */
[----:B-----5:R-:W-:-:S03]  /*a710*/  PRMT R57, R111, 0x3340, R110 ;  /* 0x000033406f397816 */ /* 0x020fc6000000006e */
[----:B------:R-:W5:Y:S04]  /*a720*/  LDL.LU R110, [R1+0x2f0] ;  /* 0x0002f000016e7983 */ /* 0x000f680000300800 */
[----:B------:R-:W5:Y:S01]  /*a730*/  LDL.LU R111, [R1+0x2f8] ;  /* 0x0002f800016f7983 */ /* 0x000f620000300800 */
[----:B---3--:R-:W-:-:S03]  /*a740*/  PRMT R58, R113, 0x3340, R112 ;  /* 0x00003340713a7816 */ /* 0x008fc60000000070 */
[----:B------:R-:W3:Y:S04]  /*a750*/  LDL.LU R112, [R1+0x2e0] ;  /* 0x0002e00001707983 */ /* 0x000ee80000300800 */
[----:B------:R-:W3:Y:S01]  /*a760*/  LDL.LU R113, [R1+0x2e8] ;  /* 0x0002e80001717983 */ /* 0x000ee20000300800 */
[----:B--2---:R-:W-:-:S03]  /*a770*/  PRMT R59, R115, 0x3340, R114 ;  /* 0x00003340733b7816 */ /* 0x004fc60000000072 */
[----:B------:R-:W2:Y:S04]  /*a780*/  LDL.LU R114, [R1+0x2d4] ;  /* 0x0002d40001727983 */ /* 0x000ea80000300800 */
[----:B------:R-:W2:Y:S01]  /*a790*/  LDL.LU R115, [R1+0x2dc] ;  /* 0x0002dc0001737983 */ /* 0x000ea20000300800 */
[----:B------:R-:W-:-:S03]  /*a7a0*/  PRMT R60, R117, 0x3340, R116 ;  /* 0x00003340753c7816 */ /* 0x000fc60000000074 */
        /* <DEDUP_REMOVED lines=18> */
[----:B------:R-:W2:Y:S01]  /*a8d0*/  LDL.LU R227, [R1] ;  /* 0x0000000001e37983 */ /* 0x000ea20000300800 */
[----:B------:R-:W-:Y:S02]  /*a8e0*/  PRMT R79, R79, 0x3340, R29 ;  /* 0x000033404f4f7816 */ /* 0x000fe4000000001d */
[----:B------:R-:W-:Y:S02]  /*a8f0*/  PRMT R41, R78, 0x3340, R41 ;  /* 0x000033404e297816 */ /* 0x000fe40000000029 */
[----:B------:R-:W-:Y:S02]  /*a900*/  PRMT R76, R76, 0x3340, R27 ;  /* 0x000033404c4c7816 */ /* 0x000fe4000000001b */
[----:B------:R-:W-:-:S02]  /*a910*/  PRMT R27, R35, 0x5410, R49 ;  /* 0x00005410231b7816 */ /* 0x000fc40000000031 */
[----:B------:R-:W-:Y:S02]  /*a920*/  PRMT R35, R79, 0x5410, R41 ;  /* 0x000054104f237816 */ /* 0x000fe40000000029 */
[----:B------:R-:W-:Y:S02]  /*a930*/  PRMT R99, R99, 0x3340, R24 ;  /* 0x0000334063637816 */ /* 0x000fe40000000018 */
[----:B------:R-:W-:Y:S02]  /*a940*/  PRMT R32, R85, 0x3340, R32 ;  /* 0x0000334055207816 */ /* 0x000fe40000000020 */
[----:B------:R-:W-:Y:S02]  /*a950*/  PRMT R44, R84, 0x3340, R44 ;  /* 0x00003340542c7816 */ /* 0x000fe4000000002c */
[----:B------:R-:W-:Y:S02]  /*a960*/  LOP3.LUT R41, R0, 0x20, RZ, 0x3c, !PT ;  /* 0x0000002000297812 */ /* 0x000fe400078e3cff */
[----:B------:R-:W-:-:S02]  /*a970*/  PRMT R46, R88, 0x3340, R46 ;  /* 0x00003340582e7816 */ /* 0x000fc4000000002e */
[----:B------:R-:W-:Y:S02]  /*a980*/  PRMT R31, R87, 0x3340, R31 ;  /* 0x00003340571f7816 */ /* 0x000fe4000000001f */
[----:B------:R-:W-:Y:S02]  /*a990*/  PRMT R45, R86, 0x3340, R45 ;  /* 0x00003340562d7816 */ /* 0x000fe4000000002d */
        /* <DEDUP_REMOVED lines=8> */
[----:B------:R-:W-:Y:S02]  /*aa20*/  PRMT R26, R34, 0x5410, R50 ;  /* 0x00005410221a7816 */ /* 0x000fe40000000032 */
[----:B------:R-:W-:Y:S01]  /*aa30*/  PRMT R32, R32, 0x5410, R44 ;  /* 0x0000541020207816 */ /* 0x000fe2000000002c */
[----:B------:R-:W-:Y:S01]  /*aa40*/  IMAD.IADD R44, R216, 0x1, R41 ;  /* 0x00000001d82c7824 */ /* 0x000fe200078e0229 */
[----:B------:R-:W-:-:S02]  /*aa50*/  PRMT R28, R36, 0x5410, R48 ;  /* 0x00005410241c7816 */ /* 0x000fc40000000030 */
[----:B------:R-:W-:Y:S02]  /*aa60*/  PRMT R29, R37, 0x5410, R47 ;  /* 0x00005410251d7816 */ /* 0x000fe4000000002f */
[----:B------:R-:W-:Y:S02]  /*aa70*/  PRMT R30, R30, 0x5410, R46 ;  /* 0x000054101e1e7816 */ /* 0x000fe4000000002e */
[----:B------:R-:W-:Y:S02]  /*aa80*/  PRMT R31, R31, 0x5410, R45 ;  /* 0x000054101f1f7816 */ /* 0x000fe4000000002d */
[----:B------:R-:W-:Y:S02]  /*aa90*/  PRMT R55, R55, 0x3340, R39 ;  /* 0x0000334037377816 */ /* 0x000fe40000000027 */
[----:B------:R-:W-:Y:S02]  /*aaa0*/  PRMT R33, R33, 0x5410, R43 ;  /* 0x0000541021217816 */ /* 0x000fe4000000002b */
[----:B------:R-:W-:Y:S01]  /*aab0*/  PRMT R34, R81, 0x5410, R42 ;  /* 0x0000541051227816 */ /* 0x000fe2000000002a */
[----:B------:R0:W-:Y:S01]  /*aac0*/  STS.128 [R103+0x4000], R24 ;  /* 0x0040001867007388 */ /* 0x0001e20000000c00 */
[----:B------:R-:W-:-:S02]  /*aad0*/  PRMT R36, R56, 0x5410, R57 ;  /* 0x0000541038247816 */ /* 0x000fc40000000039 */
[----:B------:R-:W-:Y:S01]  /*aae0*/  PRMT R37, R58, 0x5410, R59 ;  /* 0x000054103a257816 */ /* 0x000fe2000000003b */
[----:B------:R-:W-:Y:S01]  /*aaf0*/  STS.128 [R44+0x8000], R28 ;  /* 0x0080001c2c007388 */ /* 0x000fe20000000c00 */
[----:B------:R-:W-:Y:S02]  /*ab00*/  PRMT R38, R60, 0x5410, R61 ;  /* 0x000054103c267816 */ /* 0x000fe4000000003d */
[----:B------:R-:W-:Y:S01]  /*ab10*/  PRMT R39, R62, 0x5410, R63 ;  /* 0x000054103e277816 */ /* 0x000fe2000000003f */
[----:B------:R1:W-:Y:S01]  /*ab20*/  STS.128 [R44+0xc000], R32 ;  /* 0x00c000202c007388 */ /* 0x0003e20000000c00 */
[----:B------:R-:W-:Y:S02]  /*ab30*/  PRMT R40, R77, 0x5410, R40 ;  /* 0x000054104d287816 */ /* 0x000fe40000000028 */
[----:B------:R-:W-:Y:S02]  /*ab40*/  PRMT R41, R76, 0x5410, R55 ;  /* 0x000054104c297816 */ /* 0x000fe40000000037 */
[----:B------:R-:W-:-:S02]  /*ab50*/  PRMT R42, R54, 0x5410, R65 ;  /* 0x00005410362a7816 */ /* 0x000fc40000000041 */
[----:B------:R-:W-:Y:S01]  /*ab60*/  PRMT R43, R53, 0x5410, R64 ;  /* 0x00005410352b7816 */ /* 0x000fe20000000040 */
[----:B------:R1:W-:Y:S01]  /*ab70*/  STS.128 [R44], R36 ;  /* 0x000000242c007388 */ /* 0x0003e20000000c00 */
[----:B0-----:R-:W-:-:S03]  /*ab80*/  PRMT R27, R69, 0x3340, R68 ;  /* 0x00003340451b7816 */ /* 0x001fc60000000044 */
[----:B------:R0:W-:Y:S01]  /*ab90*/  STS.128 [R44+0x4000], R40 ;  /* 0x004000282c007388 */ /* 0x0001e20000000c00 */
[----:B-1----:R-:W-:Y:S02]  /*aba0*/  PRMT R33, R71, 0x3340, R70 ;  /* 0x0000334047217816 */ /* 0x002fe40000000046 */
[----:B------:R-:W-:Y:S02]  /*abb0*/  PRMT R36, R67, 0x3340, R66 ;  /* 0x0000334043247816 */ /* 0x000fe40000000042 */
[----:B0-----:R-:W-:Y:S02]  /*abc0*/  PRMT R41, R102, 0x3340, R101 ;  /* 0x0000334066297816 */ /* 0x001fe40000000065 */
[----:B------:R-:W-:Y:S02]  /*abd0*/  PRMT R43, R104, 0x3340, R106 ;  /* 0x00003340682b7816 */ /* 0x000fe4000000006a */
[----:B------:R-:W-:Y:S02]  /*abe0*/  PRMT R42, R107, 0x3340, R105 ;  /* 0x000033406b2a7816 */ /* 0x000fe40000000069 */
[----:B----4-:R-:W-:-:S02]  /*abf0*/  PRMT R39, R109, 0x3340, R108 ;  /* 0x000033406d277816 */ /* 0x010fc4000000006c */
[----:B-----5:R-:W-:Y:S02]  /*ac00*/  PRMT R40, R111, 0x3340, R110 ;  /* 0x000033406f287816 */ /* 0x020fe4000000006e */
[----:B---3--:R-:W-:Y:S02]  /*ac10*/  PRMT R37, R113, 0x3340, R112 ;  /* 0x0000334071257816 */ /* 0x008fe40000000070 */
[----:B--2---:R-:W-:Y:S02]  /*ac20*/  PRMT R38, R115, 0x3340, R114 ;  /* 0x0000334073267816 */ /* 0x004fe40000000072 */
[----:B------:R-:W-:Y:S02]  /*ac30*/  PRMT R34, R117, 0x3340, R116 ;  /* 0x0000334075227816 */ /* 0x000fe40000000074 */
[----:B------:R-:W-:Y:S02]  /*ac40*/  PRMT R35, R119, 0x3340, R118 ;  /* 0x0000334077237816 */ /* 0x000fe40000000076 */
[----:B------:R-:W-:-:S02]  /*ac50*/  PRMT R31, R236, 0x3340, R227 ;  /* 0x00003340ec1f7816 */ /* 0x000fc400000000e3 */
[----:B------:R-:W2:Y:S04]  /*ac60*/  LDL.LU R236, [R1+0x23b0] ;  /* 0x0023b00001ec7983 */ /* 0x000ea80000300800 */
[----:B------:R-:W3:Y:S04]  /*ac70*/  LDL.LU R69, [R1+0x304] ;  /* 0x0003040001457983 */ /* 0x000ee80000300800 */
[----:B------:R-:W3:Y:S04]  /*ac80*/  LDL.LU R70, [R1+0x310] ;  /* 0x0003100001467983 */ /* 0x000ee80000300800 */
[----:B------:R-:W4:Y:S04]  /*ac90*/  LDL.LU R71, [R1+0x2f4] ;  /* 0x0002f40001477983 */ /* 0x000f280000300800 */
[----:B------:R-:W4:Y:S04]  /*aca0*/  LDL.LU R66, [R1+0x2fc] ;  /* 0x0002fc0001427983 */ /* 0x000f280000300800 */
[----:B------:R-:W5:Y:S04]  /*acb0*/  LDL.LU R67, [R1+0x2e4] ;  /* 0x0002e40001437983 */ /* 0x000f680000300800 */
[----:B------:R-:W5:Y:S04]  /*acc0*/  LDL.LU R101, [R1+0x2ec] ;  /* 0x0002ec0001657983 */ /* 0x000f680000300800 */
[----:B------:R-:W2:Y:S04]  /*acd0*/  LDL.LU R102, [R1+0x2d0] ;  /* 0x0002d00001667983 */ /* 0x000ea80000300800 */
[----:B------:R-:W2:Y:S04]  /*ace0*/  LDL.LU R106, [R1+0x2d8] ;  /* 0x0002d800016a7983 */ /* 0x000ea80000300800 */
[----:B------:R-:W3:Y:S04]  /*acf0*/  LDL.LU R104, [R1+0x2bc] ;  /* 0x0002bc0001687983 */ /* 0x000ee80000300800 */
[----:B------:R-:W3:Y:S04]  /*ad00*/  LDL.LU R105, [R1+0x2c8] ;  /* 0x0002c80001697983 */ /* 0x000ee80000300800 */
[----:B------:R-:W3:Y:S04]  /*ad10*/  LDL.LU R107, [R1+0x2ac] ;  /* 0x0002ac00016b7983 */ /* 0x000ee80000300800 */
[----:B------:R-:W3:Y:S04]  /*ad20*/  LDL.LU R108, [R1+0x2b4] ;  /* 0x0002b400016c7983 */ /* 0x000ee80000300800 */
        /* <DEDUP_REMOVED lines=9> */
[----:B------:R-:W3:Y:S01]  /*adc0*/  LDL.LU R118, [R1+0x26c] ;  /* 0x00026c0001767983 */ /* 0x000ee20000300800 */
[----:B------:R-:W-:-:S03]  /*add0*/  PRMT R32, R121, 0x3340, R130 ;  /* 0x0000334079207816 */ /* 0x000fc60000000082 */
        /* <DEDUP_REMOVED lines=9> */
[----:B------:R-:W-:Y:S02]  /*ae70*/  PRMT R6, R20, 0x3340, R6 ;  /* 0x0000334014067816 */ /* 0x000fe40000000006 */
[----:B------:R-:W-:Y:S01]  /*ae80*/  PRMT R19, R19, 0x3340, R12 ;  /* 0x0000334013137816 */ /* 0x000fe2000000000c */
[----:B------:R-:W3:Y:S01]  /*ae90*/  LDL.LU R201, [R1+0x240] ;  /* 0x0002400001c97983 */ /* 0x000ee20000300800 */
[----:B------:R-:W-:-:S03]  /*aea0*/  PRMT R29, R123, 0x3340, R207 ;  /* 0x000033407b1d7816 */ /* 0x000fc600000000cf */
[----:B------:R-:W3:Y:S01]  /*aeb0*/  LDL.LU R125, [R1+0x228] ;  /* 0x00022800017d7983 */ /* 0x000ee20000300800 */
[----:B------:R-:W-:-:S03]  /*aec0*/  PRMT R12, R22, 0x5410, R13 ;  /* 0x00005410160c7816 */ /* 0x000fc6000000000d */
[----:B------:R-:W3:Y:S01]  /*aed0*/  LDL.LU R207, [R1+0x230] ;  /* 0x0002300001cf7983 */ /* 0x000ee20000300800 */
[----:B------:R-:W-:-:S03]  /*aee0*/  PRMT R13, R6, 0x5410, R19 ;  /* 0x00005410060d7816 */ /* 0x000fc60000000013 */
[----:B------:R-:W3:Y:S01]  /*aef0*/  LDL.LU R123, [R1+0x218] ;  /* 0x00021800017b7983 */ /* 0x000ee20000300800 */
[----:B------:R-:W-:-:S03]  /*af00*/  LOP3.LUT R6, R0, 0x30, RZ, 0x3c, !PT ;  /* 0x0000003000067812 */ /* 0x000fc600078e3cff */
[----:B------:R-:W3:Y:S01]  /*af10*/  LDL.LU R227, [R1+0x220] ;  /* 0x0002200001e37983 */ /* 0x000ee20000300800 */
        /* <DEDUP_REMOVED lines=13> */
[----:B------:R-:W-:-:S02]  /*aff0*/  PRMT R18, R43, 0x5410, R42 ;  /* 0x000054102b127816 */ /* 0x000fc4000000002a */
[----:B------:R-:W-:Y:S01]  /*b000*/  PRMT R19, R39, 0x5410, R40 ;  /* 0x0000541027137816 */ /* 0x000fe20000000028 */
[----:B------:R4:W-:Y:S04]  /*b010*/  STS.128 [R6+0xc000], R12 ;  /* 0x00c0000c06007388 */ /* 0x0009e80000000c00 */
[----:B------:R5:W-:Y:S01]  /*b020*/  STS.128 [R6], R16 ;  /* 0x0000001006007388 */ /* 0x000be20000000c00 */
[----:B----4-:R-:W-:-:S03]  /*b030*/  PRMT R15, R112, 0x3340, R111 ;  /* 0x00003340700f7816 */ /* 0x010fc6000000006f */
[----:B------:R-:W4:Y:S04]  /*b040*/  LDL.LU R111, [R1+0x25c] ;  /* 0x00025c00016f7983 */ /* 0x000f280000300800 */
[----:B------:R-:W4:Y:S01]  /*b050*/  LDL.LU R112, [R1+0x264] ;  /* 0x0002640001707983 */ /* 0x000f220000300800 */
[----:B-----5:R-:W-:-:S03]  /*b060*/  PRMT R16, R114, 0x3340, R113 ;  /* 0x0000334072107816 */ /* 0x020fc60000000071 */
[----:B------:R-:W5:Y:S04]  /*b070*/  LDL.LU R113, [R1+0x24c] ;  /* 0x00024c0001717983 */ /* 0x000f680000300800 */
[----:B------:R-:W5:Y:S01]  /*b080*/  LDL.LU R114, [R1+0x254] ;  /* 0x0002540001727983 */ /* 0x000f620000300800 */
[----:B--2---:R-:W-:-:S03]  /*b090*/  PRMT R17, R116, 0x3340, R115 ;  /* 0x0000334074117816 */ /* 0x004fc60000000073 */
[----:B------:R-:W2:Y:S04]  /*b0a0*/  LDL.LU R115, [R1+0x23c] ;  /* 0x00023c0001737983 */ /* 0x000ea80000300800 */
[----:B------:R-:W2:Y:S01]  /*b0b0*/  LDL.LU R116, [R1+0x244] ;  /* 0x0002440001747983 */ /* 0x000ea20000300800 */
[----:B---3--:R-:W-:-:S03]  /*b0c0*/  PRMT R18, R118, 0x3340, R117 ;  /* 0x0000334076127816 */ /* 0x008fc60000000075 */
[----:B------:R-:W3:Y:S04]  /*b0d0*/  LDL.LU R117, [R1+0x22c] ;  /* 0x00022c0001757983 */ /* 0x000ee80000300800 */
[----:B------:R-:W3:Y:S01]  /*b0e0*/  LDL.LU R118, [R1+0x234] ;  /* 0x0002340001767983 */ /* 0x000ee20000300800 */
        /* <DEDUP_REMOVED lines=11> */
[----:B------:R-:W-:Y:S01]  /*b1a0*/  PRMT R25, R73, 0x3340, R72 ;  /* 0x0000334049197816 */ /* 0x000fe20000000048 */
[----:B------:R0:W-:Y:S01]  /*b1b0*/  STS.128 [R6+0x4000], R20 ;  /* 0x0040001406007388 */ /* 0x0001e20000000c00 */
[----:B------:R-:W-:-:S03]  /*b1c0*/  PRMT R26, R75, 0x3340, R74 ;  /* 0x000033404b1a7816 */ /* 0x000fc6000000004a */
[----:B------:R-:W3:Y:S01]  /*b1d0*/  LDL.LU R119, [R1+0x21c] ;  /* 0x00021c0001777983 */ /* 0x000ee20000300800 */
[----:B------:R-:W-:-:S03]  /*b1e0*/  PRMT R11, R25, 0x5410, R26 ;  /* 0x00005410190b7816 */ /* 0x000fc6000000001a */
[----:B------:R-:W3:Y:S01]  /*b1f0*/  LDL.LU R130, [R1+0x224] ;  /* 0x0002240001827983 */ /* 0x000ee20000300800 */
[----:B0-----:R-:W-:-:S03]  /*b200*/  PRMT R20, R129, 0x3340, R121 ;  /* 0x0000334081147816 */ /* 0x001fc60000000079 */
[----:B------:R-:W3:Y:S01]  /*b210*/  LDL.LU R121, [R1+0x210] ;  /* 0x0002100001797983 */ /* 0x000ee20000300800 */
[----:B------:R-:W-:-:S03]  /*b220*/  PRMT R21, R201, 0x3340, R127 ;  /* 0x00003340c9157816 */ /* 0x000fc6000000007f */
[----:B------:R-:W3:Y:S01]  /*b230*/  LDL.LU R129, [R1+0x214] ;  /* 0x0002140001817983 */ /* 0x000ee20000300800 */
[----:B------:R-:W-:-:S03]  /*b240*/  PRMT R22, R207, 0x3340, R125 ;  /* 0x00003340cf167816 */ /* 0x000fc6000000007d */
[----:B------:R-:W3:Y:S01]  /*b250*/  LDL.LU R127, [R1+0x208] ;  /* 0x00020800017f7983 */ /* 0x000ee20000300800 */
[----:B------:R-:W-:-:S03]  /*b260*/  PRMT R23, R227, 0x3340, R123 ;  /* 0x00003340e3177816 */ /* 0x000fc6000000007b */
[----:B------:R-:W3:Y:S04]  /*b270*/  LDL.LU R201, [R1+0x20c] ;  /* 0x00020c0001c97983 */ /* 0x000ee80000300800 */
[----:B------:R-:W3:Y:S04]  /*b280*/  LDL.LU R125, [R1+0x200] ;  /* 0x00020000017d7983 */ /* 0x000ee80000300800 */
[----:B------:R-:W3:Y:S01]  /*b290*/  LDL.LU R207, [R1+0x204] ;  /* 0x0002040001cf7983 */ /* 0x000ee20000300800 */
[----:B------:R-:W-:-:S03]  /*b2a0*/  LOP3.LUT R28, R0, 0x40, RZ, 0x3c, !PT ;  /* 0x00000040001c7812 */ /* 0x000fc600078e3cff */
[----:B------:R-:W3:Y:S01]  /*b2b0*/  LDL.LU R123, [R1+0x1f8] ;  /* 0x0001f800017b7983 */ /* 0x000ee20000300800 */
[----:B------:R-:W-:-:S03]  /*b2c0*/  PRMT R251, R252, 0x3340, R251 ;  /* 0x00003340fcfb7816 */ /* 0x000fc600000000fb */
[----:B------:R0:W-:Y:S01]  /*b2d0*/  STS.128 [R6+0x8000], R8 ;  /* 0x0080000806007388 */ /* 0x0001e20000000c00 */
[----:B------:R-:W-:-:S03]  /*b2e0*/  PRMT R246, R247, 0x3340, R246 ;  /* 0x00003340f7f67816 */ /* 0x000fc600000000f6 */
[----:B------:R-:W3:Y:S01]  /*b2f0*/  LDL.LU R227, [R1+0x1fc] ;  /* 0x0001fc0001e37983 */ /* 0x000ee20000300800 */
[----:B------:R-:W-:Y:S02]  /*b300*/  PRMT R244, R245, 0x3340, R244 ;  /* 0x00003340f5f47816 */ /* 0x000fe400000000f4 */
[----:B------:R-:W-:Y:S02]  /*b310*/  PRMT R237, R242, 0x3340, R237 ;  /* 0x00003340f2ed7816 */ /* 0x000fe400000000ed */
[----:B------:R-:W-:Y:S02]  /*b320*/  PRMT R234, R235, 0x3340, R234 ;  /* 0x00003340ebea7816 */ /* 0x000fe400000000ea */
[----:B------:R-:W-:Y:S02]  /*b330*/  PRMT R228, R233, 0x3340, R228 ;  /* 0x00003340e9e47816 */ /* 0x000fe400000000e4 */
[----:B0-----:R-:W-:Y:S02]  /*b340*/  PRMT R9, R66, 0x3340, R71 ;  /* 0x0000334042097816 */ /* 0x001fe40000000047 */
[----:B------:R-:W3:Y:S01]  /*b350*/  LDL.LU R71, [R1+0x1f0] ;  /* 0x0001f00001477983 */ /* 0x000ee20000300800 */
[----:B------:R-:W-:-:S03]  /*b360*/  PRMT R10, R101, 0x3340, R67 ;  /* 0x00003340650a7816 */ /* 0x000fc60000000043 */
[----:B------:R-:W3:Y:S01]  /*b370*/  LDL.LU R66, [R1+0x1f4] ;  /* 0x0001f40001427983 */ /* 0x000ee20000300800 */
[----:B------:R-:W-:-:S03]  /*b380*/  PRMT R11, R106, 0x3340, R102 ;  /* 0x000033406a0b7816 */ /* 0x000fc60000000066 */
[----:B------:R-:W3:Y:S01]  /*b390*/  LDL.LU R67, [R1+0x1e8] ;  /* 0x0001e80001437983 */ /* 0x000ee20000300800 */
[----:B------:R-:W-:Y:S01]  /*b3a0*/  PRMT R24, R31, 0x5410, R251 ;  /* 0x000054101f187816 */ /* 0x000fe200000000fb */
[----:B------:R-:W-:Y:S02]  /*b3b0*/  IMAD.IADD R28, R216, 0x1, R28 ;  /* 0x00000001d81c7824 */ /* 0x000fe400078e021c */
[----:B------:R-:W3:Y:S01]  /*b3c0*/  LDL.LU R101, [R1+0x1ec] ;  /* 0x0001ec0001657983 */ /* 0x000ee20000300800 */
[----:B------:R-:W-:Y:S02]  /*b3d0*/  PRMT R25, R246, 0x5410, R244 ;  /* 0x00005410f6197816 */ /* 0x000fe400000000f4 */
[----:B------:R-:W-:Y:S01]  /*b3e0*/  PRMT R26, R237, 0x5410, R234 ;  /* 0x00005410ed1a7816 */ /* 0x000fe200000000ea */
[----:B------:R-:W3:Y:S01]  /*b3f0*/  LDL.LU R102, [R1+0x1e0] ;  /* 0x0001e00001667983 */ /* 0x000ee20000300800 */
[----:B------:R-:W-:Y:S02]  /*b400*/  PRMT R27, R228, 0x5410, R44 ;  /* 0x00005410e41b7816 */ /* 0x000fe4000000002c */
[----:B------:R-:W-:Y:S01]  /*b410*/  PRMT R12, R105, 0x3340, R104 ;  /* 0x00003340690c7816 */ /* 0x000fe20000000068 */
[----:B------:R-:W3:Y:S01]  /*b420*/  LDL.LU R106, [R1+0x1e4] ;  /* 0x0001e400016a7983 */ /* 0x000ee20000300800 */
[----:B------:R-:W-:-:S03]  /*b430*/  PRMT R13, R108, 0x3340, R107 ;  /* 0x000033406c0d7816 */ /* 0x000fc6000000006b */
[----:B------:R-:W3:Y:S01]  /*b440*/  LDL.LU R104, [R1+0x1d8] ;  /* 0x0001d80001687983 */ /* 0x000ee20000300800 */
[----:B------:R-:W-:-:S03]  /*b450*/  PRMT R14, R110, 0x3340, R109 ;  /* 0x000033406e0e7816 */ /* 0x000fc6000000006d */
[----:B------:R-:W3:Y:S04]  /*b460*/  LDL.LU R105, [R1+0x1dc] ;  /* 0x0001dc0001697983 */ /* 0x000ee80000300800 */
[----:B------:R-:W3:Y:S04]  /*b470*/  LDL.LU R107, [R1+0x1d0] ;  /* 0x0001d000016b7983 */ /* 0x000ee80000300800 */
[----:B------:R-:W3:Y:S04]  /*b480*/  LDL.LU R108, [R1+0x1d4] ;  /* 0x0001d400016c7983 */ /* 0x000ee80000300800 */
[----:B------:R4:W-:Y:S04]  /*b490*/  STS.128 [R28+0x8000], R24 ;  /* 0x008000181c007388 */ /* 0x0009e80000000c00 */
[----:B------:R-:W3:Y:S04]  /*b4a0*/  LDL.LU R109, [R1+0x1c8] ;  /* 0x0001c800016d7983 */ /* 0x000ee80000300800 */
[----:B------:R-:W3:Y:S01]  /*b4b0*/  LDL.LU R110, [R1+0x1cc] ;  /* 0x0001cc00016e7983 */ /* 0x000ee20000300800 */
        /* <DEDUP_REMOVED lines=30> */
[----:B------:R-:W4:Y:S01]  /*b6a0*/  LDL.LU R119, [R1+0x1a0] ;  /* 0x0001a00001777983 */ /* 0x000f220000300800 */
[----:B------:R-:W-:Y:S02]  /*b6b0*/  PRMT R10, R12, 0x5410, R13 ;  /* 0x000054100c0a7816 */ /* 0x000fe4000000000d */
[----:B------:R-:W-:Y:S01]  /*b6c0*/  PRMT R11, R14, 0x5410, R15 ;  /* 0x000054100e0b7816 */ /* 0x000fe2000000000f */
[----:B------:R-:W4:Y:S01]  /*b6d0*/  LDL.LU R130, [R1+0x1a4] ;  /* 0x0001a40001827983 */ /* 0x000f220000300800 */
[----:B------:R-:W-:-:S03]  /*b6e0*/  PRMT R34, R129, 0x3340, R121 ;  /* 0x0000334081227816 */ /* 0x000fc60000000079 */
[----:B------:R0:W-:Y:S04]  /*b6f0*/  STS.128 [R28+0xc000], R4 ;  /* 0x00c000041c007388 */ /* 0x0001e80000000c00 */
[----:B------:R-:W4:Y:S04]  /*b700*/  LDL.LU R121, [R1+0x198] ;  /* 0x0001980001797983 */ /* 0x000f280000300800 */
[----:B------:R-:W4:Y:S01]  /*b710*/  LDL.LU R129, [R1+0x19c] ;  /* 0x00019c0001817983 */ /* 0x000f220000300800 */
[----:B------:R-:W-:-:S03]  /*b720*/  PRMT R36, R207, 0x3340, R125 ;  /* 0x00003340cf247816 */ /* 0x000fc6000000007d */
[----:B------:R1:W-:Y:S01]  /*b730*/  STS.128 [R28], R8 ;  /* 0x000000081c007388 */ /* 0x0003e20000000c00 */
[----:B0-----:R-:W-:-:S03]  /*b740*/  PRMT R7, R201, 0x3340, R127 ;  /* 0x00003340c9077816 */ /* 0x001fc6000000007f */
[----:B------:R-:W4:Y:S04]  /*b750*/  LDL.LU R127, [R1+0x158] ;  /* 0x00015800017f7983 */ /* 0x000f280000300800 */
[----:B------:R-:W4:Y:S04]  /*b760*/  LDL.LU R201, [R1+0x194] ;  /* 0x0001940001c97983 */ /* 0x000f280000300800 */
[----:B------:R-:W4:Y:S01]  /*b770*/  LDL.LU R125, [R1+0x148] ;  /* 0x00014800017d7983 */ /* 0x000f220000300800 */
[----:B-1----:R-:W-:-:S03]  /*b780*/  PRMT R8, R227, 0x3340, R123 ;  /* 0x00003340e3087816 */ /* 0x002fc6000000007b */
[----:B------:R-:W4:Y:S04]  /*b790*/  LDL.LU R207, [R1+0x150] ;  /* 0x0001500001cf7983 */ /* 0x000f280000300800 */
[----:B------:R-:W4:Y:S04]  /*b7a0*/  LDL.LU R123, [R1+0x138] ;  /* 0x00013800017b7983 */ /* 0x000f280000300800 */
[----:B------:R-:W4:Y:S01]  /*b7b0*/  LDL.LU R227, [R1+0x140] ;  /* 0x0001400001e37983 */ /* 0x000f220000300800 */
[----:B------:R-:W-:Y:S02]  /*b7c0*/  LOP3.LUT R3, R0, 0x50, RZ, 0x3c, !PT ;  /* 0x0000005000037812 */ /* 0x000fe400078e3cff */
[----:B------:R-:W-:-:S02]  /*b7d0*/  PRMT R221, R222, 0x3340, R221 ;  /* 0x00003340dedd7816 */ /* 0x000fc400000000dd */
        /* <DEDUP_REMOVED lines=14> */
[----:B------:R-:W-:Y:S04]  /*b8c0*/  STS.128 [R28+0x4000], R12 ;  /* 0x0040000c1c007388 */ /* 0x000fe80000000c00 */
[----:B------:R5:W-:Y:S02]  /*b8d0*/  STS.128 [R2+0xc000], R20 ;  /* 0x00c0001402007388 */ /* 0x000be40000000c00 */
[----:B-----5:R-:W-:Y:S02]  /*b8e0*/  PRMT R20, R114, 0x3340, R113 ;  /* 0x0000334072147816 */ /* 0x020fe40000000071 */
        /* <DEDUP_REMOVED lines=14> */
[----:B----4-:R-:W-:Y:S02]  /*b9d0*/  PRMT R22, R130, 0x3340, R119 ;  /* 0x0000334082167816 */ /* 0x010fe40000000077 */
[----:B------:R-:W4:Y:S04]  /*b9e0*/  LDL.LU R119, [R1+0x144] ;  /* 0x0001440001777983 */ /* 0x000f280000300800 */
[----:B------:R-:W4:Y:S01]  /*b9f0*/  LDL.LU R130, [R1+0x14c] ;  /* 0x00014c0001827983 */ /* 0x000f220000300800 */
[----:B------:R-:W-:-:S03]  /*ba00*/  PRMT R23, R129, 0x3340, R121 ;  /* 0x0000334081177816 */ /* 0x000fc60000000079 */
        /* <DEDUP_REMOVED lines=19> */
[----:B------:R-:W4:Y:S01]  /*bb40*/  LDL.LU R105, [R1+0xb8] ;  /* 0x0000b80001697983 */ /* 0x000f220000300800 */
[----:B------:R-:W-:-:S03]  /*bb50*/  PRMT R15, R112, 0x3340, R111 ;  /* 0x00003340700f7816 */ /* 0x000fc6000000006f */
[----:B------:R-:W4:Y:S01]  /*bb60*/  LDL.LU R107, [R1+0xc8] ;  /* 0x0000c800016b7983 */ /* 0x000f220000300800 */
[----:B------:R-:W-:-:S03]  /*bb70*/  PRMT R21, R21, 0x5410, R22 ;  /* 0x0000541015157816 */ /* 0x000fc60000000016 */
[----:B------:R-:W4:Y:S01]  /*bb80*/  LDL.LU R108, [R1+0x98] ;  /* 0x00009800016c7983 */ /* 0x000f220000300800 */
[----:B------:R-:W-:-:S03]  /*bb90*/  PRMT R22, R23, 0x5410, R24 ;  /* 0x0000541017167816 */ /* 0x000fc60000000018 */
[----:B------:R-:W4:Y:S01]  /*bba0*/  LDL.LU R109, [R1+0x9c] ;  /* 0x00009c00016d7983 */ /* 0x000f220000300800 */
[----:B------:R-:W-:-:S03]  /*bbb0*/  PRMT R23, R25, 0x5410, R26 ;  /* 0x0000541019177816 */ /* 0x000fc6000000001a */
[----:B------:R-:W4:Y:S04]  /*bbc0*/  LDL.LU R110, [R1+0x90] ;  /* 0x00009000016e7983 */ /* 0x000f280000300800 */
[----:B------:R-:W4:Y:S04]  /*bbd0*/  LDL.LU R111, [R1+0x94] ;  /* 0x00009400016f7983 */ /* 0x000f280000300800 */
[----:B------:R-:W4:Y:S01]  /*bbe0*/  LDL.LU R112, [R1+0x88] ;  /* 0x0000880001707983 */ /* 0x000f220000300800 */
[----:B-----5:R-:W-:-:S03]  /*bbf0*/  PRMT R24, R114, 0x3340, R113 ;  /* 0x0000334072187816 */ /* 0x020fc60000000071 */
[----:B------:R-:W5:Y:S04]  /*bc00*/  LDL.LU R113, [R1+0x8c] ;  /* 0x00008c0001717983 */ /* 0x000f680000300800 */
[----:B------:R-:W5:Y:S01]  /*bc10*/  LDL.LU R114, [R1+0x80] ;  /* 0x0000800001727983 */ /* 0x000f620000300800 */
[----:B--2---:R-:W-:-:S03]  /*bc20*/  PRMT R25, R116, 0x3340, R115 ;  /* 0x0000334074197816 */ /* 0x004fc60000000073 */
[----:B------:R-:W5:Y:S04]  /*bc30*/  LDL.LU R115, [R1+0x84] ;  /* 0x0000840001737983 */ /* 0x000f680000300800 */
[----:B------:R-:W2:Y:S01]  /*bc40*/  LDL.LU R116, [R1+0x78] ;  /* 0x0000780001747983 */ /* 0x000ea20000300800 */
[----:B---3--:R-:W-:-:S03]  /*bc50*/  PRMT R28, R118, 0x3340, R117 ;  /* 0x00003340761c7816 */ /* 0x008fc60000000075 */
[----:B------:R-:W2:Y:S01]  /*bc60*/  LDL.LU R117, [R1+0x7c] ;  /* 0x00007c0001757983 */ /* 0x000ea20000300800 */
[----:B------:R-:W-:Y:S02]  /*bc70*/  PRMT R210, R211, 0x3340, R210 ;  /* 0x00003340d3d27816 */ /* 0x000fe400000000d2 */
[----:B------:R-:W-:Y:S01]  /*bc80*/  PRMT R205, R206, 0x3340, R205 ;  /* 0x00003340cecd7816 */ /* 0x000fe200000000cd */
        /* <DEDUP_REMOVED lines=14> */
[----:B------:R-:W-:Y:S02]  /*bd70*/  PRMT R9, R10, 0x5410, R11 ;  /* 0x000054100a097816 */ /* 0x000fe4000000000b */
[----:B------:R-:W-:Y:S02]  /*bd80*/  LOP3.LUT R27, R0, 0x60, RZ, 0x3c, !PT ;  /* 0x00000060001b7812 */ /* 0x000fe400078e3cff */
[----:B------:R-:W-:Y:S02]  /*bd90*/  PRMT R194, R196, 0x3340, R194 ;  /* 0x00003340c4c27816 */ /* 0x000fe400000000c2 */
[----:B------:R-:W-:-:S02]  /*bda0*/  PRMT R193, R193, 0x3340, R192 ;  /* 0x00003340c1c17816 */ /* 0x000fc400000000c0 */
[----:B------:R-:W-:Y:S02]  /*bdb0*/  PRMT R186, R191, 0x3340, R186 ;  /* 0x00003340bfba7816 */ /* 0x000fe400000000ba */
[----:B------:R-:W-:Y:S02]  /*bdc0*/  PRMT R185, R185, 0x3340, R184 ;  /* 0x00003340b9b97816 */ /* 0x000fe400000000b8 */
[----:B------:R-:W-:Y:S02]  /*bdd0*/  PRMT R182, R183, 0x3340, R182 ;  /* 0x00003340b7b67816 */ /* 0x000fe400000000b6 */
[----:B------:R-:W-:Y:S02]  /*bde0*/  PRMT R135, R135, 0x3340, R136 ;  /* 0x0000334087877816 */ /* 0x000fe40000000088 */
[----:B0-----:R-:W-:Y:S02]  /*bdf0*/  PRMT R17, R132, 0x3340, R134 ;  /* 0x0000334084117816 */ /* 0x001fe40000000086 */
[----:B------:R-:W-:-:S02]  /*be00*/  PRMT R138, R137, 0x3340, R138 ;  /* 0x00003340898a7816 */ /* 0x000fc4000000008a */
[----:B------:R-:W-:Y:S02]  /*be10*/  PRMT R5, R29, 0x5410, R32 ;  /* 0x000054101d057816 */ /* 0x000fe40000000020 */
[----:B------:R-:W-:Y:S02]  /*be20*/  PRMT R6, R31, 0x5410, R34 ;  /* 0x000054101f067816 */ /* 0x000fe40000000022 */
[----:B------:R-:W-:Y:S02]  /*be30*/  PRMT R7, R7, 0x5410, R36 ;  /* 0x0000541007077816 */ /* 0x000fe40000000024 */
[----:B------:R-:W-:Y:S02]  /*be40*/  PRMT R10, R12, 0x5410, R13 ;  /* 0x000054100c0a7816 */ /* 0x000fe4000000000d */
[----:B------:R-:W-:Y:S01]  /*be50*/  PRMT R11, R14, 0x5410, R15 ;  /* 0x000054100e0b7816 */ /* 0x000fe2000000000f */
[----:B------:R-:W-:Y:S01]  /*be60*/  IMAD.IADD R27, R216, 0x1, R27 ;  /* 0x00000001d81b7824 */ /* 0x000fe200078e021b */
[----:B------:R-:W-:Y:S01]  /*be70*/  PRMT R12, R194, 0x5410, R193 ;  /* 0x00005410c20c7816 */ /* 0x000fe200000000c1 */
[----:B------:R0:W-:Y:S01]  /*be80*/  STS.128 [R2], R4 ;  /* 0x0000000402007388 */ /* 0x0001e20000000c00 */
[----:B------:R-:W-:-:S02]  /*be90*/  PRMT R13, R186, 0x5410, R185 ;  /* 0x00005410ba0d7816 */ /* 0x000fc400000000b9 */
[----:B------:R-:W-:Y:S01]  /*bea0*/  PRMT R14, R182, 0x5410, R17 ;  /* 0x00005410b60e7816 */ /* 0x000fe20000000011 */
[----:B------:R1:W-:Y:S01]  /*beb0*/  STS.128 [R2+0x4000], R8 ;  /* 0x0040000802007388 */ /* 0x0003e20000000c00 */
[----:B------:R-:W-:Y:S02]  /*bec0*/  PRMT R15, R135, 0x5410, R138 ;  /* 0x00005410870f7816 */ /* 0x000fe4000000008a */
[----:B----4-:R-:W-:Y:S02]  /*bed0*/  PRMT R29, R130, 0x3340, R119 ;  /* 0x00003340821d7816 */ /* 0x010fe40000000077 */
[----:B------:R-:W-:Y:S01]  /*bee0*/  PRMT R20, R20, 0x5410, R3 ;  /* 0x0000541014147816 */ /* 0x000fe20000000003 */
[----:B------:R-:W3:Y:S01]  /*bef0*/  LDL.LU R119, [R1+0x74] ;  /* 0x0000740001777983 */ /* 0x000ee20000300800 */
[----:B------:R-:W-:-:S03]  /*bf00*/  PRMT R26, R129, 0x3340, R121 ;  /* 0x00003340811a7816 */ /* 0x000fc60000000079 */
[----:B------:R-:W4:Y:S01]  /*bf10*/  LDL.LU R130, [R1+0x68] ;  /* 0x0000680001827983 */ /* 0x000f220000300800 */
[----:B------:R-:W-:-:S03]  /*bf20*/  PRMT R31, R201, 0x3340, R127 ;  /* 0x00003340c91f7816 */ /* 0x000fc6000000007f */
[----:B------:R1:W-:Y:S01]  /*bf30*/  STS.128 [R27+0x8000], R12 ;  /* 0x0080000c1b007388 */ /* 0x0003e20000000c00 */
[----:B------:R-:W-:-:S03]  /*bf40*/  PRMT R30, R207, 0x3340, R125 ;  /* 0x00003340cf1e7816 */ /* 0x000fc6000000007d */
[----:B------:R-:W4:Y:S04]  /*bf50*/  LDL.LU R121, [R1+0x6c] ;  /* 0x00006c0001797983 */ /* 0x000f280000300800 */
[----:B------:R-:W4:Y:S01]  /*bf60*/  LDL.LU R129, [R1+0x60] ;  /* 0x0000600001817983 */ /* 0x000f220000300800 */
[----:B0-----:R-:W-:-:S03]  /*bf70*/  PRMT R4, R71, 0x3340, R70 ;  /* 0x0000334047047816 */ /* 0x001fc60000000046 */
[----:B------:R-:W4:Y:S01]  /*bf80*/  LDL.LU R127, [R1+0x64] ;  /* 0x00006400017f7983 */ /* 0x000f220000300800 */
[----:B------:R-:W-:-:S03]  /*bf90*/  PRMT R33, R227, 0x3340, R123 ;  /* 0x00003340e3217816 */ /* 0x000fc6000000007b */
[----:B------:R-:W4:Y:S01]  /*bfa0*/  LDL.LU R201, [R1+0x58] ;  /* 0x0000580001c97983 */ /* 0x000f220000300800 */
[----:B-1----:R-:W-:-:S03]  /*bfb0*/  PRMT R9, R67, 0x3340, R66 ;  /* 0x0000334043097816 */ /* 0x002fc60000000042 */
[----:B------:R-:W4:Y:S01]  /*bfc0*/  LDL.LU R125, [R1+0x5c] ;  /* 0x00005c00017d7983 */ /* 0x000f220000300800 */
[----:B------:R-:W-:Y:S02]  /*bfd0*/  PRMT R12, R4, 0x5410, R9 ;  /* 0x00005410040c7816 */ /* 0x000fe40000000009 */
[----:B------:R-:W-:Y:S01]  /*bfe0*/  LOP3.LUT R9, R0, 0x70, RZ, 0x3c, !PT ;  /* 0x0000007000097812 */ /* 0x000fe200078e3cff */
[----:B------:R-:W-:Y:S01]  /*bff0*/  IMAD.MOV.U32 R0, RZ, RZ, -0x800000 ;  /* 0xff800000ff007424 */ /* 0x000fe200078e00ff */
[----:B------:R-:W3:Y:S04]  /*c000*/  LDL.LU R207, [R1+0x50] ;  /* 0x0000500001cf7983 */ /* 0x000ee80000300800 */
[----:B------:R-:W3:Y:S04]  /*c010*/  LDL.LU R123, [R1+0x54] ;  /* 0x00005400017b7983 */ /* 0x000ee80000300800 */
[----:B------:R-:W4:Y:S04]  /*c020*/  LDL.LU R227, [R1+0x48] ;  /* 0x0000480001e37983 */ /* 0x000f280000300800 */
[----:B------:R-:W-:Y:S01]  /*c030*/  STL [R1+0x608], R0 ;  /* 0x0006080001007387 */ /* 0x000fe20000100800 */
[----:B-----5:R-:W-:-:S02]  /*c040*/  PRMT R2, R115, 0x3340, R114 ;  /* 0x0000334073027816 */ /* 0x020fc40000000072 */
[----:B--2---:R-:W-:-:S04]  /*c050*/  PRMT R3, R117, 0x3340, R116 ;  /* 0x0000334075037816 */ /* 0x004fc80000000074 */
[----:B------:R-:W-:Y:S01]  /*c060*/  PRMT R4, R2, 0x5410, R3 ;  /* 0x0000541002047816 */ /* 0x000fe20000000003 */
[----:B------:R-:W-:Y:S02]  /*c070*/  IMAD.MOV.U32 R3, RZ, RZ, 0x3f800000 ;  /* 0x3f800000ff037424 */ /* 0x000fe400078e00ff */
[----:B------:R-:W-:-:S03]  /*c080*/  IMAD.MOV.U32 R2, RZ, RZ, -0x800000 ;  /* 0xff800000ff027424 */ /* 0x000fc600078e00ff */
[----:B------:R-:W-:Y:S04]  /*c090*/  STL [R1+0x1010], R3 ;  /* 0x0010100301007387 */ /* 0x000fe80000100800 */
[----:B------:R0:W-:Y:S04]  /*c0a0*/  STL [R1+0x604], R2 ;  /* 0x0006040201007387 */ /* 0x0001e80000100800 */
[----:B------:R1:W-:Y:S01]  /*c0b0*/  STL [R1+0x600], R0 ;  /* 0x0006000001007387 */ /* 0x0003e20000100800 */
[----:B0-----:R-:W-:-:S03]  /*c0c0*/  IMAD.MOV.U32 R2, RZ, RZ, 0x3f800000 ;  /* 0x3f800000ff027424 */ /* 0x001fc600078e00ff */
[----:B------:R-:W-:Y:S01]  /*c0d0*/  STL [R1+0x1014], R3 ;  /* 0x0010140301007387 */ /* 0x000fe20000100800 */
[----:B-1----:R-:W-:-:S03]  /*c0e0*/  IMAD.MOV.U32 R0, RZ, RZ, 0x3f800000 ;  /* 0x3f800000ff007424 */ /* 0x002fc600078e00ff */
[----:B------:R-:W-:Y:S04]  /*c0f0*/  STL [R1+0x100c], R2 ;  /* 0x00100c0201007387 */ /* 0x000fe80000100800 */
[----:B------:R-:W-:Y:S04]  /*c100*/  STL [R1+0x400], RZ ;  /* 0x000400ff01007387 */ /* 0x000fe80000100800 */
[----:B------:R-:W-:Y:S04]  /*c110*/  STL [R1+0x1008], R0 ;  /* 0x0010080001007387 */ /* 0x000fe80000100800 */
[----:B------:R-:W-:Y:S04]  /*c120*/  STL [R1+0x404], RZ ;  /* 0x000404ff01007387 */ /* 0x000fe80000100800 */
        /* <DEDUP_REMOVED lines=254> */
[----:B------:R-:W-:Y:S04]  /*d110*/  STL [R1], RZ ;  /* 0x000000ff01007387 */ /* 0x000fe80000100800 */
        /* <DEDUP_REMOVED lines=75> */
[----:B------:R-:W-:Y:S01]  /*d5d0*/  STL [R1+0x130], RZ ;  /* 0x000130ff01007387 */ /* 0x000fe20000100800 */
[----:B------:R-:W-:-:S03]  /*d5e0*/  PRMT R16, R139, 0x3340, R140 ;  /* 0x000033408b107816 */ /* 0x000fc6000000008c */
[----:B------:R-:W-:Y:S01]  /*d5f0*/  STL [R1+0x134], RZ ;  /* 0x000134ff01007387 */ /* 0x000fe20000100800 */
[----:B------:R-:W-:-:S03]  /*d600*/  PRMT R141, R141, 0x3340, R142 ;  /* 0x000033408d8d7816 */ /* 0x000fc6000000008e */
[----:B------:R-:W-:Y:S01]  /*d610*/  STL [R1+0x138], RZ ;  /* 0x000138ff01007387 */ /* 0x000fe20000100800 */
[----:B------:R-:W-:Y:S02]  /*d620*/  PRMT R143, R143, 0x3340, R144 ;  /* 0x000033408f8f7816 */ /* 0x000fe40000000090 */
[----:B------:R-:W-:Y:S01]  /*d630*/  PRMT R146, R145, 0x3340, R146 ;  /* 0x0000334091927816 */ /* 0x000fe20000000092 */
[----:B------:R-:W-:Y:S01]  /*d640*/  STL [R1+0x13c], RZ ;  /* 0x00013cff01007387 */ /* 0x000fe20000100800 */
[----:B------:R-:W-:Y:S02]  /*d650*/  PRMT R18, R147, 0x3340, R148 ;  /* 0x0000334093127816 */ /* 0x000fe40000000094 */
[----:B------:R-:W-:Y:S01]  /*d660*/  PRMT R149, R149, 0x3340, R150 ;  /* 0x0000334095957816 */ /* 0x000fe20000000096 */
[----:B------:R-:W-:Y:S01]  /*d670*/  STL [R1+0x140], RZ ;  /* 0x000140ff01007387 */ /* 0x000fe20000100800 */
[----:B------:R-:W-:Y:S02]  /*d680*/  PRMT R19, R151, 0x3340, R152 ;  /* 0x0000334097137816 */ /* 0x000fe40000000098 */
[----:B------:R-:W-:Y:S01]  /*d690*/  PRMT R154, R153, 0x3340, R154 ;  /* 0x00003340999a7816 */ /* 0x000fe2000000009a */
[----:B------:R-:W-:Y:S01]  /*d6a0*/  STL [R1+0x144], RZ ;  /* 0x000144ff01007387 */ /* 0x000fe20000100800 */
[----:B------:R-:W-:-:S03]  /*d6b0*/  PRMT R16, R16, 0x5410, R141 ;  /* 0x0000541010107816 */ /* 0x000fc6000000008d */
[----:B------:R-:W-:Y:S01]  /*d6c0*/  STL [R1+0x148], RZ ;  /* 0x000148ff01007387 */ /* 0x000fe20000100800 */
[----:B------:R-:W-:Y:S02]  /*d6d0*/  PRMT R17, R143, 0x5410, R146 ;  /* 0x000054108f117816 */ /* 0x000fe40000000092 */
[----:B------:R-:W-:Y:S01]  /*d6e0*/  PRMT R18, R18, 0x5410, R149 ;  /* 0x0000541012127816 */ /* 0x000fe20000000095 */
[----:B------:R-:W-:Y:S01]  /*d6f0*/  STL [R1+0x14c], RZ ;  /* 0x00014cff01007387 */ /* 0x000fe20000100800 */
[----:B------:R-:W-:-:S03]  /*d700*/  PRMT R19, R19, 0x5410, R154 ;  /* 0x0000541013137816 */ /* 0x000fc6000000009a */
[----:B------:R-:W-:Y:S04]  /*d710*/  STL [R1+0x150], RZ ;  /* 0x000150ff01007387 */ /* 0x000fe80000100800 */
[----:B------:R-:W-:Y:S04]  /*d720*/  STL [R1+0x154], RZ ;  /* 0x000154ff01007387 */ /* 0x000fe80000100800 */
[----:B------:R-:W-:Y:S04]  /*d730*/  STL [R1+0x158], RZ ;  /* 0x000158ff01007387 */ /* 0x000fe80000100800 */
[----:B------:R-:W-:Y:S04]  /*d740*/  STL [R1+0x15c], RZ ;  /* 0x00015cff01007387 */ /* 0x000fe80000100800 */
[----:B------:R-:W-:Y:S04]  /*d750*/  STL [R1+0x160], RZ ;  /* 0x000160ff01007387 */ /* 0x000fe80000100800 */
[----:B------:R3:W-:Y:S04]  /*d760*/  STS.128 [R27+0xc000], R16 ;  /* 0x00c000101b007388 */ /* 0x0007e80000000c00 */
[----:B------:R-:W-:Y:S04]  /*d770*/  STL [R1+0x164], RZ ;  /* 0x000164ff01007387 */ /* 0x000fe80000100800 */
[----:B------:R-:W-:Y:S04]  /*d780*/  STL [R1+0x168], RZ ;  /* 0x000168ff01007387 */ /* 0x000fe80000100800 */
[----:B------:R-:W-:Y:S01]  /*d790*/  STL [R1+0x16c], RZ ;  /* 0x00016cff01007387 */ /* 0x000fe20000100800 */
[----:B---3--:R-:W-:-:S03]  /*d7a0*/  PRMT R17, R123, 0x3340, R207 ;  /* 0x000033407b117816 */ /* 0x008fc600000000cf */
[----:B------:R-:W-:Y:S01]  /*d7b0*/  STL [R1+0x170], RZ ;  /* 0x000170ff01007387 */ /* 0x000fe20000100800 */
[----:B------:R-:W0:Y:S03]  /*d7c0*/  S2R R207, SR_CTAID.X ;  /* 0x0000000000cf7919 */ /* 0x000e260000002500 */
        /* <DEDUP_REMOVED lines=18> */
[----:B----4-:R-:W-:-:S03]  /*d8f0*/  PRMT R18, R236, 0x3340, R227 ;  /* 0x00003340ec127816 */ /* 0x010fc600000000e3 */
[----:B------:R-:W-:Y:S04]  /*d900*/  STL [R1+0x1bc], RZ ;  /* 0x0001bcff01007387 */ /* 0x000fe80000100800 */
[----:B------:R-:W-:Y:S01]  /*d910*/  STL [R1+0x1c0], RZ ;  /* 0x0001c0ff01007387 */ /* 0x000fe20000100800 */
[----:B------:R-:W-:-:S03]  /*d920*/  PRMT R5, R119, 0x3340, R118 ;  /* 0x0000334077057816 */ /* 0x000fc60000000076 */
[----:B------:R-:W-:Y:S01]  /*d930*/  STL [R1+0x1c4], RZ ;  /* 0x0001c4ff01007387 */ /* 0x000fe20000100800 */
[----:B------:R-:W-:-:S03]  /*d940*/  PRMT R6, R121, 0x3340, R130 ;  /* 0x0000334079067816 */ /* 0x000fc60000000082 */
[----:B------:R-:W-:Y:S01]  /*d950*/  STL [R1+0x1c8], RZ ;  /* 0x0001c8ff01007387 */ /* 0x000fe20000100800 */
[----:B------:R-:W-:Y:S01]  /*d960*/  PRMT R7, R127, 0x3340, R129 ;  /* 0x000033407f077816 */ /* 0x000fe20000000081 */
[----:B------:R-:W1:Y:S01]  /*d970*/  S2R R236, SR_TID.X ;  /* 0x0000000000ec7919 */ /* 0x000e620000002100 */
[----:B------:R-:W-:Y:S01]  /*d980*/  PRMT R8, R125, 0x3340, R201 ;  /* 0x000033407d087816 */ /* 0x000fe200000000c9 */
[----:B------:R-:W-:Y:S01]  /*d990*/  STL [R1+0x1cc], RZ ;  /* 0x0001ccff01007387 */ /* 0x000fe20000100800 */
[----:B------:R-:W-:Y:S01]  /*d9a0*/  PRMT R13, R102, 0x3340, R101 ;  /* 0x00003340660d7816 */ /* 0x000fe20000000065 */
[----:B------:R-:W2:Y:S01]  /*d9b0*/  S2R R227, SR_TID.X ;  /* 0x0000000000e37919 */ /* 0x000ea20000002100 */
[----:B------:R-:W-:Y:S01]  /*d9c0*/  PRMT R10, R104, 0x3340, R106 ;  /* 0x00003340680a7816 */ /* 0x000fe2000000006a */
[----:B------:R-:W-:Y:S01]  /*d9d0*/  STL [R1+0x1d0], RZ ;  /* 0x0001d0ff01007387 */ /* 0x000fe20000100800 */
[----:B------:R-:W-:Y:S02]  /*d9e0*/  PRMT R14, R107, 0x3340, R105 ;  /* 0x000033406b0e7816 */ /* 0x000fe40000000069 */
[----:B------:R-:W-:Y:S01]  /*d9f0*/  PRMT R11, R109, 0x3340, R108 ;  /* 0x000033406d0b7816 */ /* 0x000fe2000000006c */
[----:B------:R-:W-:Y:S01]  /*da00*/  STL [R1+0x1d4], RZ ;  /* 0x0001d4ff01007387 */ /* 0x000fe20000100800 */
[----:B------:R-:W-:-:S02]  /*da10*/  PRMT R15, R111, 0x3340, R110 ;  /* 0x000033406f0f7816 */ /* 0x000fc4000000006e */
[----:B------:R-:W-:Y:S01]  /*da20*/  PRMT R16, R113, 0x3340, R112 ;  /* 0x0000334071107816 */ /* 0x000fe20000000070 */
[----:B------:R-:W-:Y:S01]  /*da30*/  STL [R1+0x1d8], RZ ;  /* 0x0001d8ff01007387 */ /* 0x000fe20000100800 */
[----:B------:R-:W-:-:S03]  /*da40*/  PRMT R5, R5, 0x5410, R6 ;  /* 0x0000541005057816 */ /* 0x000fc60000000006 */
[----:B------:R-:W-:Y:S01]  /*da50*/  STL [R1+0x1dc], RZ ;  /* 0x0001dcff01007387 */ /* 0x000fe20000100800 */
[----:B------:R-:W-:Y:S01]  /*da60*/  PRMT R6, R7, 0x5410, R8 ;  /* 0x0000541007067816 */ /* 0x000fe20000000008 */
[----:B------:R-:W-:Y:S02]  /*da70*/  IMAD.IADD R9, R216, 0x1, R9 ;  /* 0x00000001d8097824 */ /* 0x000fe400078e0209 */
[----:B------:R3:W-:Y:S01]  /*da80*/  STS.128 [R27], R20 ;  /* 0x000000141b007388 */ /* 0x0007e20000000c00 */
[----:B------:R-:W-:-:S03]  /*da90*/  PRMT R13, R13, 0x5410, R10 ;  /* 0x000054100d0d7816 */ /* 0x000fc6000000000a */
[----:B------:R-:W-:Y:S01]  /*daa0*/  STL [R1+0x1e0], RZ ;  /* 0x0001e0ff01007387 */ /* 0x000fe20000100800 */
[----:B------:R-:W-:Y:S01]  /*dab0*/  PRMT R14, R14, 0x5410, R11 ;  /* 0x000054100e0e7816 */ /* 0x000fe2000000000b */
[----:B0-----:R-:W-:Y:S01]  /*dac0*/  IMAD.SHL.U32 R207, R207, 0x80, RZ ;  /* 0x00000080cfcf7824 */ /* 0x001fe200078e00ff */
[----:B------:R-:W-:Y:S01]  /*dad0*/  PRMT R15, R15, 0x5410, R16 ;  /* 0x000054100f0f7816 */ /* 0x000fe20000000010 */
[----:B------:R-:W-:Y:S01]  /*dae0*/  STL [R1+0x1e4], RZ ;  /* 0x0001e4ff01007387 */ /* 0x000fe20000100800 */
[----:B------:R-:W-:-:S03]  /*daf0*/  PRMT R7, R17, 0x5410, R18 ;  /* 0x0000541011077816 */ /* 0x000fc60000000012 */
[----:B------:R-:W-:Y:S01]  /*db00*/  STL [R1+0x1e8], RZ ;  /* 0x0001e8ff01007387 */ /* 0x000fe20000100800 */
[----:B---3--:R-:W-:Y:S02]  /*db10*/  PRMT R20, R24, 0x5410, R25 ;  /* 0x0000541018147816 */ /* 0x008fe40000000019 */
[----:B------:R-:W-:Y:S02]  /*db20*/  PRMT R21, R28, 0x5410, R29 ;  /* 0x000054101c157816 */ /* 0x000fe4000000001d */
[----:B------:R-:W-:Y:S02]  /*db30*/  PRMT R22, R26, 0x5410, R31 ;  /* 0x000054101a167816 */ /* 0x000fe4000000001f */
[----:B------:R-:W-:Y:S01]  /*db40*/  PRMT R23, R30, 0x5410, R33 ;  /* 0x000054101e177816 */ /* 0x000fe20000000021 */
[----:B------:R-:W-:Y:S01]  /*db50*/  STL [R1+0x1ec], RZ ;  /* 0x0001ecff01007387 */ /* 0x000fe20000100800 */
[----:B------:R-:W-:-:S03]  /*db60*/  VIADD R0, R207, 0x80 ;  /* 0x00000080cf007836 */ /* 0x000fc60000000000 */
[----:B------:R-:W-:Y:S04]  /*db70*/  STL [R1+0x1f0], RZ ;  /* 0x0001f0ff01007387 */ /* 0x000fe80000100800 */
[----:B------:R-:W-:Y:S04]  /*db80*/  STL [R1+0x1f4], RZ ;  /* 0x0001f4ff01007387 */ /* 0x000fe80000100800 */
[----:B------:R0:W-:Y:S04]  /*db90*/  STS.128 [R27+0x4000], R20 ;  /* 0x004000141b007388 */ /* 0x0001e80000000c00 */
[----:B------:R-:W-:Y:S04]  /*dba0*/  STL [R1+0x1f8], RZ ;  /* 0x0001f8ff01007387 */ /* 0x000fe80000100800 */
[----:B------:R-:W-:Y:S04]  /*dbb0*/  STS.128 [R9], R12 ;  /* 0x0000000c09007388 */ /* 0x000fe80000000c00 */
[----:B------:R-:W-:Y:S04]  /*dbc0*/  STS.128 [R9+0x4000], R4 ;  /* 0x0040000409007388 */ /* 0x000fe80000000c00 */
[----:B------:R-:W-:Y:S01]  /*dbd0*/  STL [R1+0x1fc], RZ ;  /* 0x0001fcff01007387 */ /* 0x000fe20000100800 */
[----:B------:R-:W-:-:S02]  /*dbe0*/  ISETP.GE.AND P0, PT, R0, 0x1, PT ;  /* 0x000000010000780c */ /* 0x000fc40003f06270 */
        /* <DEDUP_REMOVED lines=24> */
[----:B------:R-:W-:Y:S01]  /*dd70*/  IMAD.MOV.U32 R252, RZ, RZ, -0x800000 ;  /* 0xff800000fffc7424 */ /* 0x000fe200078e00ff */
[----:B-1----:R-:W-:Y:S01]  /*dd80*/  LOP3.LUT R236, R236, 0x7f, RZ, 0xc0, !PT ;  /* 0x0000007fecec7812 */ /* 0x002fe200078ec0ff */
[----:B------:R1:W-:Y:S01]  /*dd90*/  STS.128 [R9+0x8000], R32 ;  /* 0x0080002009007388 */ /* 0x0003e20000000c00 */
[----:B------:R-:W-:-:S02]  /*dda0*/  CS2R R24, SRZ ;  /* 0x0000000000187805 */ /* 0x000fc4000001ff00 */
[----:B0-----:R-:W-:Y:S02]  /*ddb0*/  CS2R R26, SRZ ;  /* 0x00000000001a7805 */ /* 0x001fe4000001ff00 */
[----:B------:R-:W-:Y:S01]  /*ddc0*/  CS2R R36, SRZ ;  /* 0x0000000000247805 */ /* 0x000fe2000001ff00 */
[----:B------:R0:W-:Y:S01]  /*ddd0*/  STS.128 [R9+0xc000], R28 ;  /* 0x00c0001c09007388 */ /* 0x0001e20000000c00 */
[----:B------:R-:W-:Y:S02]  /*dde0*/  CS2R R38, SRZ ;  /* 0x0000000000267805 */ /* 0x000fe4000001ff00 */
[----:B------:R-:W-:Y:S02]  /*ddf0*/  CS2R R40, SRZ ;  /* 0x0000000000287805 */ /* 0x000fe4000001ff00 */
[----:B------:R-:W-:Y:S02]  /*de00*/  CS2R R42, SRZ ;  /* 0x00000000002a7805 */ /* 0x000fe4000001ff00 */
[----:B------:R-:W-:-:S02]  /*de10*/  CS2R R44, SRZ ;  /* 0x00000000002c7805 */ /* 0x000fc4000001ff00 */
[----:B------:R-:W-:Y:S02]  /*de20*/  CS2R R46, SRZ ;  /* 0x00000000002e7805 */ /* 0x000fe4000001ff00 */
[----:B------:R-:W-:Y:S02]  /*de30*/  CS2R R48, SRZ ;  /* 0x0000000000307805 */ /* 0x000fe4000001ff00 */
[----:B------:R-:W-:Y:S02]  /*de40*/  CS2R R50, SRZ ;  /* 0x0000000000327805 */ /* 0x000fe4000001ff00 */
[----:B------:R-:W-:Y:S02]  /*de50*/  CS2R R52, SRZ ;  /* 0x0000000000347805 */ /* 0x000fe4000001ff00 */
[----:B------:R-:W-:Y:S02]  /*de60*/  CS2R R54, SRZ ;  /* 0x0000000000367805 */ /* 0x000fe4000001ff00 */
[----:B------:R-:W-:-:S02]  /*de70*/  CS2R R56, SRZ ;  /* 0x0000000000387805 */ /* 0x000fc4000001ff00 */
[----:B------:R-:W-:Y:S02]  /*de80*/  CS2R R58, SRZ ;  /* 0x00000000003a7805 */ /* 0x000fe4000001ff00 */
[----:B-1----:R-:W-:Y:S02]  /*de90*/  CS2R R32, SRZ ;  /* 0x0000000000207805 */ /* 0x002fe4000001ff00 */
[----:B------:R-:W-:Y:S02]  /*dea0*/  CS2R R34, SRZ ;  /* 0x0000000000227805 */ /* 0x000fe4000001ff00 */
[----:B------:R-:W-:Y:S02]  /*deb0*/  CS2R R60, SRZ ;  /* 0x00000000003c7805 */ /* 0x000fe4000001ff00 */
[----:B------:R-:W-:Y:S02]  /*dec0*/  CS2R R62, SRZ ;  /* 0x00000000003e7805 */ /* 0x000fe4000001ff00 */
[----:B0-----:R-:W-:-:S02]  /*ded0*/  CS2R R28, SRZ ;  /* 0x00000000001c7805 */ /* 0x001fc4000001ff00 */
[----:B------:R-:W-:Y:S02]  /*dee0*/  CS2R R30, SRZ ;  /* 0x00000000001e7805 */ /* 0x000fe4000001ff00 */
[----:B------:R-:W-:Y:S02]  /*def0*/  CS2R R64, SRZ ;  /* 0x0000000000407805 */ /* 0x000fe4000001ff00 */
        /* <DEDUP_REMOVED lines=43> */
[----:B--2---:R-:W-:Y:S01]  /*e1b0*/  LOP3.LUT R0, R227, 0x60, RZ, 0xc0, !PT ;  /* 0x00000060e3007812 */ /* 0x004fe200078ec0ff */
[----:B------:R-:W-:Y:S06]  /*e1c0*/  @!P0 BRA `(.L_x_0) ;  /* 0x0000040c002c8947 */ /* 0x000fec0003800000 */
[----:B------:R-:W0:Y:S01]  /*e1d0*/  LDC.64 R4, c[0x0][0x260] ;  /* 0x00009800ff047b82 */ /* 0x000e220000000a00 */
[----:B------:R-:W-:Y:S01]  /*e1e0*/  SHF.R.U32.HI R0, RZ, 0x1, R0 ;  /* 0x00000001ff007819 */ /* 0x000fe20000011600 */
[----:B------:R-:W-:Y:S01]  /*e1f0*/  UMOV UR55, 0x40000040 ;  /* 0x4000004000377882 */ /* 0x000fe20000000000 */
[C---:B------:R-:W-:Y:S02]  /*e200*/  LOP3.LUT R2, R227.reuse, 0x1, RZ, 0xc0, !PT ;  /* 0x00000001e3027812 */ /* 0x040fe400078ec0ff */
[----:B------:R-:W-:Y:S02]  /*e210*/  LOP3.LUT R3, R227, 0x1c, RZ, 0xc0, !PT ;  /* 0x0000001ce3037812 */ /* 0x000fe400078ec0ff */
[----:B------:R-:W-:Y:S01]  /*e220*/  SHF.R.U32.HI R7, RZ, 0x4, R216 ;  /* 0x00000004ff077819 */ /* 0x000fe200000116d8 */
[----:B------:R-:W1:Y:S01]  /*e230*/  LDC R19, c[0x0][0x258] ;  /* 0x00009600ff137b82 */ /* 0x000e620000000800 */
[----:B------:R-:W-:Y:S01]  /*e240*/  SHF.R.U32.HI R237, RZ, 0x1, R227 ;  /* 0x00000001ffed7819 */ /* 0x000fe200000116e3 */
[----:B------:R-:W-:Y:S01]  /*e250*/  IMAD R6, R2, 0x2, R3 ;  /* 0x0000000202067824 */ /* 0x000fe200078e0203 */
[----:B------:R-:W-:-:S02]  /*e260*/  SGXT.U32 R14, R7, 0xe ;  /* 0x0000000e070e781a */ /* 0x000fc40000000000 */
[----:B------:R-:W-:-:S03]  /*e270*/  SGXT.U32 R237, R237, 0x1 ;  /* 0x00000001eded781a */ /* 0x000fc60000000000 */
[----:B------:R-:W2:Y:S01]  /*e280*/  LDC.64 R2, c[0x0][0x250] ;  /* 0x00009400ff027b82 */ /* 0x000ea20000000a00 */
[----:B------:R-:W-:Y:S01]  /*e290*/  LOP3.LUT R237, R6, R237, RZ, 0xfc, !PT ;  /* 0x000000ed06ed7212 */ /* 0x000fe200078efcff */
[----:B0-----:R0:W-:Y:S01]  /*e2a0*/  STL [R1+0x1024], R5 ;  /* 0x0010240501007387 */ /* 0x0011e20000100800 */
[----:B------:R-:W-:-:S05]  /*e2b0*/  IMAD.MOV.U32 R12, RZ, RZ, R5 ;  /* 0x000000ffff0c7224 */ /* 0x000fca00078e0005 */
[----:B------:R-:W3:Y:S01]  /*e2c0*/  LDC.64 R10, c[0x0][0x220] ;  /* 0x00008800ff0a7b82 */ /* 0x000ee20000000a00 */
[----:B------:R-:W-:Y:S02]  /*e2d0*/  IMAD.MOV.U32 R13, RZ, RZ, R4 ;  /* 0x000000ffff0d7224 */ /* 0x000fe400078e0004 */
[----:B------:R-:W-:Y:S02]  /*e2e0*/  VIADD R4, R216, 0x10000 ;  /* 0x00010000d8047836 */ /* 0x000fe40000000000 */
[----:B-1----:R-:W-:Y:S01]  /*e2f0*/  IMAD R16, R236, R19, RZ ;  /* 0x00000013ec107224 */ /* 0x002fe200078e02ff */
[----:B0-----:R-:W-:Y:S02]  /*e300*/  SHF.R.U32.HI R5, RZ, 0x2, R227 ;  /* 0x00000002ff057819 */ /* 0x001fe400000116e3 */
[----:B------:R-:W0:Y:S01]  /*e310*/  LDC.64 R8, c[0x0][0x218] ;  /* 0x00008600ff087b82 */ /* 0x000e220000000a00 */
[----:B------:R-:W-:Y:S01]  /*e320*/  SHF.R.U32.HI R4, RZ, 0x4, R4 ;  /* 0x00000004ff047819 */ /* 0x000fe20000011604 */
[----:B------:R-:W-:Y:S01]  /*e330*/  IMAD R17, R19, 0x80, R16 ;  /* 0x0000008013117824 */ /* 0x000fe200078e0210 */
[----:B------:R-:W-:Y:S01]  /*e340*/  SGXT.U32 R5, R5, 0x3 ;  /* 0x000000030505781a */ /* 0x000fe20000000000 */
[----:B--2---:R-:W-:-:S03]  /*e350*/  IMAD R36, R3, 0x46, RZ ;  /* 0x0000004603247824 */ /* 0x004fc600078e02ff */
[----:B------:R-:W-:Y:S01]  /*e360*/  LOP3.LUT R20, R207, R0, R5, 0xfe, !PT ;  /* 0x00000000cf147212 */ /* 0x000fe200078efe05 */
[C---:B------:R-:W-:Y:S01]  /*e370*/  IMAD R18, R19.reuse, 0x80, R17 ;  /* 0x0000008013127824 */ /* 0x040fe200078e0211 */
[----:B------:R-:W1:Y:S01]  /*e380*/  S2R R207, SR_CTAID.Y ;  /* 0x0000000000cf7919 */ /* 0x000e620000002600 */
[----:B------:R-:W-:Y:S01]  /*e390*/  SGXT.U32 R0, R4, 0xe ;  /* 0x0000000e0400781a */ /* 0x000fe20000000000 */
[----:B------:R-:W-:Y:S01]  /*e3a0*/  IMAD.MOV.U32 R4, RZ, RZ, RZ ;  /* 0x000000ffff047224 */ /* 0x000fe200078e00ff */
[----:B------:R-:W-:Y:S01]  /*e3b0*/  IADD3 R5, P0, R14, 0x2, RZ ;  /* 0x000000020e057810 */ /* 0x000fe20007f1e0ff */
[----:B------:R-:W-:Y:S01]  /*e3c0*/  IMAD R19, R19, 0x80, R18 ;  /* 0x0000008013137824 */ /* 0x000fe200078e0212 */
[----:B------:R-:W-:Y:S01]  /*e3d0*/  IADD3 R6, P3, R0, 0x2, RZ ;  /* 0x0000000200067810 */ /* 0x000fe20007f7e0ff */
[C---:B------:R-:W-:Y:S01]  /*e3e0*/  IMAD R35, R3.reuse, 0x47, RZ ;  /* 0x0000004703237824 */ /* 0x040fe200078e02ff */
[----:B------:R-:W-:Y:S01]  /*e3f0*/  IADD3.X R4, R4, 0x40000040, RZ, P0, !PT ;  /* 0x4000004004047810 */ /* 0x000fe200007fe4ff */
[----:B------:R-:W-:Y:S01]  /*e400*/  IMAD R37, R3, 0x48, RZ ;  /* 0x0000004803257824 */ /* 0x000fe200078e02ff */
[----:B------:R-:W-:Y:S01]  /*e410*/  R2UR UR54, R0 ;  /* 0x00000000003672ca */ /* 0x000fe200000e0000 */
[----:B------:R-:W-:Y:S01]  /*e420*/  IMAD R0, R236, R12, RZ ;  /* 0x0000000cec007224 */ /* 0x000fe200078e02ff */
[----:B------:R-:W-:Y:S01]  /*e430*/  R2UR UR4, R5 ;  /* 0x00000000050472ca */ /* 0x000fe200000e0000 */
[C---:B------:R-:W-:Y:S01]  /*e440*/  IMAD R38, R3.reuse, 0x49, RZ ;  /* 0x0000004903267824 */ /* 0x040fe200078e02ff */
[----:B------:R-:W-:Y:S01]  /*e450*/  R2UR UR5, R4 ;  /* 0x00000000040572ca */ /* 0x000fe200000e0000 */
[----:B------:R-:W-:Y:S01]  /*e460*/  IMAD.MOV.U32 R4, RZ, RZ, RZ ;  /* 0x000000ffff047224 */ /* 0x000fe200078e00ff */
[----:B------:R-:W-:Y:S01]  /*e470*/  R2UR UR6, R6 ;  /* 0x00000000060672ca */ /* 0x000fe200000e0000 */
[C---:B------:R-:W-:Y:S01]  /*e480*/  IMAD R39, R3.reuse, 0x4a, RZ ;  /* 0x0000004a03277824 */ /* 0x040fe200078e02ff */
[----:B------:R-:W2:Y:S01]  /*e490*/  LDC R72, c[0x0][0x268] ;  /* 0x00009a00ff487b82 */ /* 0x000ea20000000800 */
[C---:B------:R-:W-:Y:S01]  /*e4a0*/  IMAD R40, R3.reuse, 0x4b, RZ ;  /* 0x0000004b03287824 */ /* 0x040fe200078e02ff */
[----:B------:R-:W-:Y:S01]  /*e4b0*/  IADD3.X R4, R4, 0x40000040, RZ, P3, !PT ;  /* 0x4000004004047810 */ /* 0x000fe20001ffe4ff */
[----:B------:R-:W-:-:S02]  /*e4c0*/  IMAD R41, R3, 0x4c, RZ ;  /* 0x0000004c03297824 */ /* 0x000fc400078e02ff */
[C---:B------:R-:W-:Y:S01]  /*e4d0*/  IMAD R42, R3.reuse, 0x4d, RZ ;  /* 0x0000004d032a7824 */ /* 0x040fe200078e02ff */
[----:B------:R-:W-:Y:S01]  /*e4e0*/  R2UR UR7, R4 ;  /* 0x00000000040772ca */ /* 0x000fe200000e0000 */
[C---:B------:R-:W-:Y:S01]  /*e4f0*/  IMAD R43, R3.reuse, 0x4e, RZ ;  /* 0x0000004e032b7824 */ /* 0x040fe200078e02ff */
[----:B------:R-:W4:Y:S01]  /*e500*/  LDC R73, c[0x0][0x268] ;  /* 0x00009a00ff497b82 */ /* 0x000f220000000800 */
[C---:B------:R-:W-:Y:S01]  /*e510*/  IMAD R44, R3.reuse, 0x4f, RZ ;  /* 0x0000004f032c7824 */ /* 0x040fe200078e02ff */
[----:B------:R-:W-:Y:S01]  /*e520*/  UIADD3.64 UR10, UR4, 0x3fe, URZ ;  /* 0x000003fe040a7897 */ /* 0x000fe2000fffe03f */
[C---:B------:R-:W-:Y:S01]  /*e530*/  IMAD R45, R3.reuse, 0x50, RZ ;  /* 0x00000050032d7824 */ /* 0x040fe200078e02ff */
[----:B------:R-:W-:Y:S01]  /*e540*/  UIADD3.64 UR14, UR4, 0x400, URZ ;  /* 0x00000400040e7897 */ /* 0x000fe2000fffe03f */
[----:B------:R-:W-:Y:S01]  /*e550*/  IMAD R46, R3, 0x51, RZ ;  /* 0x00000051032e7824 */ /* 0x000fe200078e02ff */
[----:B------:R-:W-:Y:S01]  /*e560*/  UIADD3.64 UR10, UR4, 0x402, URZ ;  /* 0x00000402040a7897 */ /* 0x000fe2000fffe03f */
[C---:B-1----:R-:W-:Y:S01]  /*e570*/  IMAD R5, R207.reuse, R13, RZ ;  /* 0x0000000dcf057224 */ /* 0x042fe200078e02ff */
[----:B------:R-:W1:Y:S01]  /*e580*/  LDC R74, c[0x0][0x268] ;  /* 0x00009a00ff4a7b82 */ /* 0x000e620000000800 */
[----:B------:R-:W-:Y:S01]  /*e590*/  IMAD R2, R207, R2, RZ ;  /* 0x00000002cf027224 */ /* 0x000fe200078e02ff */
[----:B------:R-:W-:Y:S01]  /*e5a0*/  UIADD3.64 UR10, UR4, 0x1fe, URZ ;  /* 0x000001fe040a7897 */ /* 0x000fe2000fffe03f */
[C---:B------:R-:W-:Y:S01]  /*e5b0*/  IMAD R47, R3.reuse, 0x52, RZ ;  /* 0x00000052032f7824 */ /* 0x040fe200078e02ff */
[--C-:B---3--:R-:W-:Y:S01]  /*e5c0*/  IADD3 R23, P1, P2, R0, R10, R5.reuse ;  /* 0x0000000a00177210 */ /* 0x108fe20007a3e005 */
[C---:B------:R-:W-:Y:S01]  /*e5d0*/  IMAD R48, R3.reuse, 0x53, RZ ;  /* 0x0000005303307824 */ /* 0x040fe200078e02ff */
[----:B------:R-:W-:Y:S01]  /*e5e0*/  SHF.R.S32.HI R22, RZ, 0x1f, R5 ;  /* 0x0000001fff167819 */ /* 0x000fe20000011405 */
[C---:B------:R-:W-:Y:S01]  /*e5f0*/  IMAD R49, R3.reuse, 0x54, RZ ;  /* 0x0000005403317824 */ /* 0x040fe200078e02ff */
[----:B------:R-:W-:Y:S01]  /*e600*/  SHF.R.S32.HI R0, RZ, 0x1f, R0 ;  /* 0x0000001fff007819 */ /* 0x000fe20000011400 */
[C---:B------:R-:W-:Y:S01]  /*e610*/  IMAD R50, R3.reuse, 0x55, RZ ;  /* 0x0000005503327824 */ /* 0x040fe200078e02ff */
[----:B0-----:R-:W-:Y:S01]  /*e620*/  IADD3 R7, P0, R2, R8, RZ ;  /* 0x0000000802077210 */ /* 0x001fe20007f1e0ff */
[C---:B------:R-:W-:Y:S01]  /*e630*/  IMAD R51, R3.reuse, 0x56, RZ ;  /* 0x0000005603337824 */ /* 0x040fe200078e02ff */
[----:B------:R-:W-:Y:S01]  /*e640*/  IADD3.X R22, R0, R11, R22, P1, P2 ;  /* 0x0000000b00167210 */ /* 0x000fe20000fe4416 */
[C---:B------:R-:W-:Y:S01]  /*e650*/  IMAD R52, R3.reuse, 0x57, RZ ;  /* 0x0000005703347824 */ /* 0x040fe200078e02ff */
[----:B------:R-:W-:Y:S01]  /*e660*/  LEA.HI.X.SX32 R2, R2, R9, 0x1, P0 ;  /* 0x0000000902027211 */ /* 0x000fe200000f0eff */
[C---:B------:R-:W-:Y:S01]  /*e670*/  IMAD R53, R3.reuse, 0x58, RZ ;  /* 0x0000005803357824 */ /* 0x040fe200078e02ff */
[-C--:B------:R-:W-:Y:S01]  /*e680*/  IADD3 R4, P0, R16, R7.reuse, RZ ;  /* 0x0000000710047210 */ /* 0x080fe20007f1e0ff */
[----:B------:R-:W-:Y:S01]  /*e690*/  IMAD R54, R3, 0x59, RZ ;  /* 0x0000005903367824 */ /* 0x000fe200078e02ff */
[-C--:B------:R-:W-:Y:S01]  /*e6a0*/  IADD3 R5, P1, R17, R7.reuse, RZ ;  /* 0x0000000711057210 */ /* 0x080fe20007f3e0ff */
[C---:B------:R-:W-:Y:S01]  /*e6b0*/  IMAD R55, R3.reuse, 0x5a, RZ ;  /* 0x0000005a03377824 */ /* 0x040fe200078e02ff */
[CC--:B------:R-:W-:Y:S01]  /*e6c0*/  IADD3 R6, P2, R18.reuse, R7.reuse, RZ ;  /* 0x0000000712067210 */ /* 0x0c0fe20007f5e0ff */
[----:B------:R-:W-:Y:S01]  /*e6d0*/  IMAD R56, R3, 0x5b, RZ ;  /* 0x0000005b03387824 */ /* 0x000fe200078e02ff */
[----:B------:R-:W-:Y:S01]  /*e6e0*/  IADD3 R7, P3, R19, R7, RZ ;  /* 0x0000000713077210 */ /* 0x000fe20007f7e0ff */
[----:B------:R-:W-:Y:S01]  /*e6f0*/  IMAD R57, R3, 0x5c, RZ ;  /* 0x0000005c03397824 */ /* 0x000fe200078e02ff */
[-C--:B------:R-:W-:Y:S01]  /*e700*/  LEA.HI.X.SX32 R17, R17, R2.reuse, 0x1, P1 ;  /* 0x0000000211117211 */ /* 0x080fe200008f0eff */
[C---:B------:R-:W-:Y:S01]  /*e710*/  IMAD R58, R3.reuse, 0x5d, RZ ;  /* 0x0000005d033a7824 */ /* 0x040fe200078e02ff */
[-C--:B------:R-:W-:Y:S01]  /*e720*/  LEA.HI.X.SX32 R18, R18, R2.reuse, 0x1, P2 ;  /* 0x0000000212127211 */ /* 0x080fe200010f0eff */
[----:B------:R-:W-:Y:S01]  /*e730*/  IMAD R59, R3, 0x5e, RZ ;  /* 0x0000005e033b7824 */ /* 0x000fe200078e02ff */
[----:B------:R-:W-:Y:S01]  /*e740*/  LEA.HI.X.SX32 R19, R19, R2, 0x1, P3 ;  /* 0x0000000213137211 */ /* 0x000fe200018f0eff */
[C---:B------:R-:W-:Y:S01]  /*e750*/  IMAD R60, R3.reuse, 0x5f, RZ ;  /* 0x0000005f033c7824 */ /* 0x040fe200078e02ff */
[----:B------:R-:W-:Y:S01]  /*e760*/  IADD3 RZ, P1, R36, R7, RZ ;  /* 0x0000000724ff7210 */ /* 0x000fe20007f3e0ff */
[C---:B------:R-:W-:Y:S01]  /*e770*/  IMAD R61, R3.reuse, 0x60, RZ ;  /* 0x00000060033d7824 */ /* 0x040fe200078e02ff */
[----:B------:R-:W-:Y:S01]  /*e780*/  SHF.R.S32.HI R36, RZ, 0x1f, R36 ;  /* 0x0000001fff247819 */ /* 0x000fe20000011424 */
[----:B------:R-:W-:Y:S01]  /*e790*/  IMAD R62, R3, 0x61, RZ ;  /* 0x00000061033e7824 */ /* 0x000fe200078e02ff */
[----:B------:R-:W-:Y:S01]  /*e7a0*/  IADD3 RZ, P6, R35, R4, RZ ;  /* 0x0000000423ff7210 */ /* 0x000fe20007fde0ff */
[----:B------:R-:W-:Y:S01]  /*e7b0*/  IMAD R63, R3, 0x62, RZ ;  /* 0x00000062033f7824 */ /* 0x000fe200078e02ff */
[C---:B------:R-:W-:Y:S01]  /*e7c0*/  IADD3 RZ, P5, R35.reuse, R5, RZ ;  /* 0x0000000523ff7210 */ /* 0x040fe20007fbe0ff */
[----:B------:R-:W-:Y:S01]  /*e7d0*/  IMAD.X R71, R36, 0x1, R19, P1 ;  /* 0x0000000124477824 */ /* 0x000fe200008e0613 */
[----:B------:R-:W-:Y:S01]  /*e7e0*/  IADD3 RZ, P2, R35, R6, RZ ;  /* 0x0000000623ff7210 */ /* 0x000fe20007f5e0ff */
[----:B------:R-:W-:Y:S01]  /*e7f0*/  IMAD R64, R3, 0x63, RZ ;  /* 0x0000006303407824 */ /* 0x000fe200078e02ff */
[----:B------:R-:W-:Y:S01]  /*e800*/  IADD3 RZ, P3, R35, R7, RZ ;  /* 0x0000000723ff7210 */ /* 0x000fe20007f7e0ff */
[C---:B------:R-:W-:Y:S01]  /*e810*/  IMAD R65, R3.reuse, 0x64, RZ ;  /* 0x0000006403417824 */ /* 0x040fe200078e02ff */
[----:B------:R-:W-:Y:S01]  /*e820*/  LEA.HI.X.SX32 R16, R16, R2, 0x1, P0 ;  /* 0x0000000210107211 */ /* 0x000fe200000f0eff */
[----:B------:R0:W-:Y:S01]  /*e830*/  STL [R1+0x1034], R71 ;  /* 0x0010344701007387 */ /* 0x0001e20000100800 */
[----:B------:R-:W-:Y:S01]  /*e840*/  SHF.R.S32.HI R35, RZ, 0x1f, R35 ;  /* 0x0000001fff237819 */ /* 0x000fe20000011423 */
[----:B------:R-:W-:Y:S01]  /*e850*/  IMAD R66, R3, 0x65, RZ ;  /* 0x0000006503427824 */ /* 0x000fe200078e02ff */
[----:B------:R-:W-:Y:S01]  /*e860*/  IADD3 RZ, P0, R37, R4, RZ ;  /* 0x0000000425ff7210 */ /* 0x000fe20007f1e0ff */
[----:B------:R-:W-:Y:S01]  /*e870*/  IMAD R67, R3, 0x66, RZ ;  /* 0x0000006603437824 */ /* 0x000fe200078e02ff */
[----:B------:R-:W-:Y:S01]  /*e880*/  IADD3 RZ, P4, R37, R5, RZ ;  /* 0x0000000525ff7210 */ /* 0x000fe20007f9e0ff */
[----:B------:R-:W-:Y:S01]  /*e890*/  IMAD.X R36, R35, 0x1, R16, P6 ;  /* 0x0000000123247824 */ /* 0x000fe200030e0610 */
[----:B------:R-:W-:Y:S01]  /*e8a0*/  IADD3 RZ, P1, R37, R6, RZ ;  /* 0x0000000625ff7210 */ /* 0x000fe20007f3e0ff */
[----:B------:R-:W-:Y:S01]  /*e8b0*/  IMAD R68, R3, 0x67, RZ ;  /* 0x0000006703447824 */ /* 0x000fe200078e02ff */
[----:B------:R-:W-:Y:S01]  /*e8c0*/  IADD3 RZ, P6, R37, R7, RZ ;  /* 0x0000000725ff7210 */ /* 0x000fe20007fde0ff */
[----:B0-----:R-:W-:Y:S01]  /*e8d0*/  IMAD.X R71, R35, 0x1, R18, P2 ;  /* 0x0000000123477824 */ /* 0x001fe200010e0612 */
[----:B------:R0:W-:Y:S01]  /*e8e0*/  STL [R1+0x1038], R36 ;  /* 0x0010382401007387 */ /* 0x0001e20000100800 */
[----:B------:R-:W-:Y:S01]  /*e8f0*/  SHF.R.S32.HI R37, RZ, 0x1f, R37 ;  /* 0x0000001fff257819 */ /* 0x000fe20000011425 */
[C---:B------:R-:W-:Y:S01]  /*e900*/  IMAD R69, R3.reuse, 0x68, RZ ;  /* 0x0000006803457824 */ /* 0x040fe200078e02ff */
[C---:B------:R-:W-:Y:S01]  /*e910*/  IADD3 RZ, P2, R38.reuse, R5, RZ ;  /* 0x0000000526ff7210 */ /* 0x040fe20007f5e0ff */
[C---:B------:R-:W-:Y:S01]  /*e920*/  IMAD R70, R3.reuse, 0x69, RZ ;  /* 0x0000006903467824 */ /* 0x040fe200078e02ff */
[----:B------:R-:W3:Y:S01]  /*e930*/  LDC R75, c[0x0][0x268] ;  /* 0x00009a00ff4b7b82 */ /* 0x000ee20000000800 */
[C---:B------:R-:W-:Y:S01]  /*e940*/  IMAD R34, R3.reuse, 0x6a, RZ ;  /* 0x0000006a03227824 */ /* 0x040fe200078e02ff */
[----:B------:R-:W-:Y:S01]  /*e950*/  UIADD3.64 UR14, UR4, 0x200, URZ ;  /* 0x00000200040e7897 */ /* 0x000fe2000fffe03f */
[----:B------:R-:W-:Y:S01]  /*e960*/  IMAD R33, R3, 0x6b, RZ ;  /* 0x0000006b03217824 */ /* 0x000fe200078e02ff */
[----:B------:R-:W-:Y:S01]  /*e970*/  UIADD3.64 UR10, UR4, 0x202, URZ ;  /* 0x00000202040a7897 */ /* 0x000fe2000fffe03f */
[----:B0-----:R-:W-:Y:S01]  /*e980*/  IMAD.X R36, R35, 0x1, R17, P5 ;  /* 0x0000000123247824 */ /* 0x001fe200028e0611 */
[C---:B------:R-:W-:Y:S01]  /*e990*/  IADD3 RZ, P5, R38.reuse, R4, RZ ;  /* 0x0000000426ff7210 */ /* 0x040fe20007fbe0ff */
[C---:B------:R-:W-:Y:S01]  /*e9a0*/  IMAD R32, R3.reuse, 0x6c, RZ ;  /* 0x0000006c03207824 */ /* 0x040fe200078e02ff */
[----:B------:R-:W0:Y:S01]  /*e9b0*/  LDC R76, c[0x0][0x268] ;  /* 0x00009a00ff4c7b82 */ /* 0x000e220000000800 */
[C---:B------:R-:W-:Y:S01]  /*e9c0*/  IMAD R31, R3.reuse, 0x6d, RZ ;  /* 0x0000006d031f7824 */ /* 0x040fe200078e02ff */
[----:B------:R5:W-:Y:S01]  /*e9d0*/  STL [R1+0x103c], R36 ;  /* 0x00103c2401007387 */ /* 0x000be20000100800 */
[C---:B------:R-:W-:Y:S01]  /*e9e0*/  IMAD R30, R3.reuse, 0x6e, RZ ;  /* 0x0000006e031e7824 */ /* 0x040fe200078e02ff */
[----:B------:R-:W-:Y:S01]  /*e9f0*/  UIADD3.64 UR14, UR4, 0x204, URZ ;  /* 0x00000204040e7897 */ /* 0x000fe2000fffe03f */
[C---:B------:R-:W-:Y:S01]  /*ea00*/  IMAD R29, R3.reuse, 0x6f, RZ ;  /* 0x0000006f031d7824 */ /* 0x040fe200078e02ff */
[----:B------:R2:W-:Y:S01]  /*ea10*/  STL [R1+0x1040], R71 ;  /* 0x0010404701007387 */ /* 0x0005e20000100800 */
[C---:B------:R-:W-:Y:S01]  /*ea20*/  IMAD R28, R3.reuse, 0x70, RZ ;  /* 0x00000070031c7824 */ /* 0x040fe200078e02ff */
[----:B------:R-:W1:Y:S01]  /*ea30*/  LDC R77, c[0x0][0x268] ;  /* 0x00009a00ff4d7b82 */ /* 0x000e620000000800 */
[C---:B------:R-:W-:Y:S01]  /*ea40*/  IMAD R27, R3.reuse, 0x71, RZ ;  /* 0x00000071031b7824 */ /* 0x040fe200078e02ff */
[----:B------:R-:W-:Y:S01]  /*ea50*/  UIADD3.64 UR10, UR4, 0x5fe, URZ ;  /* 0x000005fe040a7897 */ /* 0x000fe2000fffe03f */
[----:B------:R-:W-:Y:S01]  /*ea60*/  IMAD R26, R3, 0x72, RZ ;  /* 0x00000072031a7824 */ /* 0x000fe200078e02ff */
[----:B------:R-:W-:Y:S01]  /*ea70*/  UIADD3.64 UR14, UR4, 0x600, URZ ;  /* 0x00000600040e7897 */ /* 0x000fe2000fffe03f */
[----:B-----5:R-:W-:Y:S01]  /*ea80*/  IMAD.X R36, R35, 0x1, R19, P3 ;  /* 0x0000000123247824 */ /* 0x020fe200018e0613 */
[C---:B------:R-:W-:Y:S01]  /*ea90*/  IADD3 RZ, P3, R38.reuse, R6, RZ ;  /* 0x0000000626ff7210 */ /* 0x040fe20007f7e0ff */
[----:B------:R-:W-:Y:S01]  /*eaa0*/  IMAD.X R35, R37, 0x1, R16, P0 ;  /* 0x0000000125237824 */ /* 0x000fe200000e0610 */
[----:B------:R-:W-:Y:S01]  /*eab0*/  IADD3 RZ, P0, R38, R7, RZ ;  /* 0x0000000726ff7210 */ /* 0x000fe20007f1e0ff */
[C---:B------:R-:W-:Y:S01]  /*eac0*/  IMAD R25, R3.reuse, 0x73, RZ ;  /* 0x0000007303197824 */ /* 0x040fe200078e02ff */
[----:B------:R5:W-:Y:S01]  /*ead0*/  STL [R1+0x1044], R36 ;  /* 0x0010442401007387 */ /* 0x000be20000100800 */
[----:B------:R-:W-:Y:S01]  /*eae0*/  SHF.R.S32.HI R38, RZ, 0x1f, R38 ;  /* 0x0000001fff267819 */ /* 0x000fe20000011426 */
[C---:B------:R-:W-:Y:S01]  /*eaf0*/  IMAD R24, R3.reuse, 0x74, RZ ;  /* 0x0000007403187824 */ /* 0x040fe200078e02ff */
[----:B--2---:R-:W2:Y:S01]  /*eb00*/  LDC R71, c[0x0][0x268] ;  /* 0x00009a00ff477b82 */ /* 0x004ea20000000800 */
[----:B------:R4:W-:Y:S01]  /*eb10*/  STL [R1+0x1048], R35 ;  /* 0x0010482301007387 */ /* 0x0009e20000100800 */
[C---:B------:R-:W-:Y:S01]  /*eb20*/  IMAD R21, R3.reuse, 0x75, RZ ;  /* 0x0000007503157824 */ /* 0x040fe200078e02ff */
[----:B------:R-:W-:Y:S01]  /*eb30*/  UIADD3.64 UR10, UR4, 0x602, URZ ;  /* 0x00000602040a7897 */ /* 0x000fe2000fffe03f */
[C---:B------:R-:W-:Y:S01]  /*eb40*/  IMAD R15, R3.reuse, 0x76, RZ ;  /* 0x00000076030f7824 */ /* 0x040fe200078e02ff */
[----:B------:R-:W-:Y:S01]  /*eb50*/  UIADD3.64 UR14, UR4, 0x604, URZ ;  /* 0x00000604040e7897 */ /* 0x000fe2000fffe03f */
[----:B------:R-:W-:Y:S01]  /*eb60*/  IMAD R14, R3, 0x77, RZ ;  /* 0x00000077030e7824 */ /* 0x000fe200078e02ff */
[----:B------:R-:W-:Y:S01]  /*eb70*/  UIADD3.64 UR10, UR4, 0x9fe, URZ ;  /* 0x000009fe040a7897 */ /* 0x000fe2000fffe03f */
[----:B-----5:R-:W-:Y:S01]  /*eb80*/  IMAD.X R36, R37, 0x1, R17, P4 ;  /* 0x0000000125247824 */ /* 0x020fe200020e0611 */
[----:B------:R-:W-:Y:S01]  /*eb90*/  IADD3 RZ, P4, R39, R4, RZ ;  /* 0x0000000427ff7210 */ /* 0x000fe20007f9e0ff */
[----:B------:R-:W-:Y:S01]  /*eba0*/  IMAD R13, R3, 0x78, RZ ;  /* 0x00000078030d7824 */ /* 0x000fe200078e02ff */
[----:B------:R-:W5:Y:S01]  /*ebb0*/  LDC R78, c[0x0][0x268] ;  /* 0x00009a00ff4e7b82 */ /* 0x000f620000000800 */
[----:B----4-:R-:W-:Y:S01]  /*ebc0*/  IMAD.X R35, R37, 0x1, R18, P1 ;  /* 0x0000000125237824 */ /* 0x010fe200008e0612 */
[----:B------:R4:W-:Y:S01]  /*ebd0*/  STL [R1+0x104c], R36 ;  /* 0x00104c2401007387 */ /* 0x0009e20000100800 */
[----:B------:R-:W-:Y:S01]  /*ebe0*/  IADD3 RZ, P1, R39, R5, RZ ;  /* 0x0000000527ff7210 */ /* 0x000fe20007f3e0ff */
[C---:B------:R-:W-:Y:S01]  /*ebf0*/  IMAD R12, R3.reuse, 0x79, RZ ;  /* 0x00000079030c7824 */ /* 0x040fe200078e02ff */
[----:B------:R-:W-:Y:S01]  /*ec00*/  UIADD3.64 UR14, UR4, 0xa00, URZ ;  /* 0x00000a00040e7897 */ /* 0x000fe2000fffe03f */
[----:B------:R3:W-:Y:S01]  /*ec10*/  STL [R1+0x1050], R35 ;  /* 0x0010502301007387 */ /* 0x0007e20000100800 */
[C---:B------:R-:W-:Y:S01]  /*ec20*/  IMAD R8, R3.reuse, 0x7a, RZ ;  /* 0x0000007a03087824 */ /* 0x040fe200078e02ff */
[----:B------:R-:W0:Y:S01]  /*ec30*/  LDC R79, c[0x0][0x268] ;  /* 0x00009a00ff4f7b82 */ /* 0x000e220000000800 */
[C---:B------:R-:W-:Y:S01]  /*ec40*/  IMAD R11, R3.reuse, 0x7b, RZ ;  /* 0x0000007b030b7824 */ /* 0x040fe200078e02ff */
[----:B------:R-:W-:Y:S01]  /*ec50*/  UIADD3.64 UR10, UR4, 0xa02, URZ ;  /* 0x00000a02040a7897 */ /* 0x000fe2000fffe03f */
[----:B------:R-:W-:Y:S01]  /*ec60*/  IMAD R10, R3, 0x7c, RZ ;  /* 0x0000007c030a7824 */ /* 0x000fe200078e02ff */
[----:B------:R-:W-:Y:S01]  /*ec70*/  UIADD3.64 UR14, UR4, 0xa04, URZ ;  /* 0x00000a04040e7897 */ /* 0x000fe2000fffe03f */
[----:B----4-:R-:W-:Y:S01]  /*ec80*/  IMAD.X R36, R37, 0x1, R19, P6 ;  /* 0x0000000125247824 */ /* 0x010fe200030e0613 */
[----:B------:R-:W-:Y:S01]  /*ec90*/  IADD3 RZ, P6, R39, R6, RZ ;  /* 0x0000000627ff7210 */ /* 0x000fe20007fde0ff */
[----:B------:R-:W-:Y:S01]  /*eca0*/  IMAD R9, R3, 0x7d, RZ ;  /* 0x0000007d03097824 */ /* 0x000fe200078e02ff */
[----:B------:R-:W4:Y:S01]  /*ecb0*/  LDC R37, c[0x0][0x268] ;  /* 0x00009a00ff257b82 */ /* 0x000f220000000800 */
[----:B---3--:R-:W-:Y:S01]  /*ecc0*/  IMAD.X R35, R38, 0x1, R16, P5 ;  /* 0x0000000126237824 */ /* 0x008fe200028e0610 */
[----:B------:R3:W-:Y:S01]  /*ecd0*/  STL [R1+0x1054], R36 ;  /* 0x0010542401007387 */ /* 0x0007e20000100800 */
[----:B------:R-:W-:Y:S01]  /*ece0*/  IADD3 RZ, P5, R39, R7, RZ ;  /* 0x0000000727ff7210 */ /* 0x000fe20007fbe0ff */
[C---:B------:R-:W-:Y:S01]  /*ecf0*/  IMAD R2, R3.reuse, 0x7e, RZ ;  /* 0x0000007e03027824 */ /* 0x040fe200078e02ff */
[----:B------:R-:W-:Y:S01]  /*ed00*/  SHF.R.S32.HI R39, RZ, 0x1f, R39 ;  /* 0x0000001fff277819 */ /* 0x000fe20000011427 */
[----:B------:R1:W-:Y:S01]  /*ed10*/  STL [R1+0x1058], R35 ;  /* 0x0010582301007387 */ /* 0x0003e20000100800 */
[----:B------:R-:W-:Y:S01]  /*ed20*/  IMAD R0, R3, 0x7f, RZ ;  /* 0x0000007f03007824 */ /* 0x000fe200078e02ff */
[----:B------:R-:W5:Y:S01]  /*ed30*/  LDC R80, c[0x0][0x268] ;  /* 0x00009a00ff507b82 */ /* 0x000f620000000800 */
[----:B------:R-:W-:-:S02]  /*ed40*/  UIADD3.64 UR18, UR4, 0xdfe, URZ ;  /* 0x00000dfe04127897 */ /* 0x000fc4000fffe03f */
[----:B------:R-:W-:Y:S01]  /*ed50*/  UIADD3.64 UR10, UR4, 0xe00, URZ ;  /* 0x00000e00040a7897 */ /* 0x000fe2000fffe03f */
[----:B---3--:R-:W-:Y:S01]  /*ed60*/  IMAD.X R36, R38, 0x1, R17, P2 ;  /* 0x0000000126247824 */ /* 0x008fe200010e0611 */
[----:B------:R-:W-:Y:S01]  /*ed70*/  IADD3 RZ, P2, R40, R4, RZ ;  /* 0x0000000428ff7210 */ /* 0x000fe20007f5e0ff */
[----:B------:R-:W-:Y:S01]  /*ed80*/  UIADD3.64 UR14, UR4, 0xe02, URZ ;  /* 0x00000e02040e7897 */ /* 0x000fe2000fffe03f */
[----:B-1----:R-:W-:Y:S02]  /*ed90*/  IMAD.X R35, R38, 0x1, R18, P3 ;  /* 0x0000000126237824 */ /* 0x002fe400018e0612 */
[----:B------:R1:W-:Y:S01]  /*eda0*/  STL [R1+0x105c], R36 ;  /* 0x00105c2401007387 */ /* 0x0003e20000100800 */
[----:B------:R-:W-:Y:S01]  /*edb0*/  IADD3 RZ, P3, R40, R5, RZ ;  /* 0x0000000528ff7210 */ /* 0x000fe20007f7e0ff */
[----:B------:R-:W3:Y:S01]  /*edc0*/  LDC R81, c[0x0][0x268] ;  /* 0x00009a00ff517b82 */ /* 0x000ee20000000800 */
[----:B------:R-:W-:Y:S01]  /*edd0*/  UIADD3.64 UR18, UR6, 0x3fe, URZ ;  /* 0x000003fe06127897 */ /* 0x000fe2000fffe03f */
[----:B------:R2:W-:Y:S01]  /*ede0*/  STL [R1+0x1060], R35 ;  /* 0x0010602301007387 */ /* 0x0005e20000100800 */
[----:B------:R-:W-:Y:S01]  /*edf0*/  UIADD3.64 UR22, UR6, 0x400, URZ ;  /* 0x0000040006167897 */ /* 0x000fe2000fffe03f */
[----:B----4-:R-:W-:Y:S01]  /*ee00*/  IMAD R37, R37, 0x1ea, RZ ;  /* 0x000001ea25257824 */ /* 0x010fe200078e02ff */
[----:B------:R-:W-:Y:S01]  /*ee10*/  UIADD3.64 UR26, UR6, 0x402, URZ ;  /* 0x00000402061a7897 */ /* 0x000fe2000fffe03f */
[----:B-1----:R-:W-:Y:S01]  /*ee20*/  IMAD.X R36, R38, 0x1, R19, P0 ;  /* 0x0000000126247824 */ /* 0x002fe200000e0613 */
[C---:B------:R-:W-:Y:S01]  /*ee30*/  IADD3 RZ, P0, R40.reuse, R6, RZ ;  /* 0x0000000628ff7210 */ /* 0x040fe20007f1e0ff */
[----:B------:R-:W1:Y:S01]  /*ee40*/  LDC R38, c[0x0][0x268] ;  /* 0x00009a00ff267b82 */ /* 0x000e620000000800 */
[----:B------:R-:W-:Y:S01]  /*ee50*/  UIADD3.64 UR8, UR4, 0x2, URZ ;  /* 0x0000000204087897 */ /* 0x000fe2000fffe03f */
[----:B--2---:R-:W-:Y:S01]  /*ee60*/  IMAD.X R35, R39, 0x1, R16, P4 ;  /* 0x0000000127237824 */ /* 0x004fe200020e0610 */
[----:B------:R2:W-:Y:S01]  /*ee70*/  STL [R1+0x1064], R36 ;  /* 0x0010642401007387 */ /* 0x0005e20000100800 */
[----:B------:R-:W-:Y:S01]  /*ee80*/  IADD3 RZ, P4, R40, R7, RZ ;  /* 0x0000000728ff7210 */ /* 0x000fe20007f9e0ff */
[----:B------:R-:W-:Y:S01]  /*ee90*/  UIADD3.64 UR12, UR4, 0x4, URZ ;  /* 0x00000004040c7897 */ /* 0x000fe2000fffe03f */
[----:B------:R-:W-:Y:S01]  /*eea0*/  SHF.R.S32.HI R40, RZ, 0x1f, R40 ;  /* 0x0000001fff287819 */ /* 0x000fe20000011428 */
[----:B------:R4:W-:Y:S01]  /*eeb0*/  STL [R1+0x1068], R35 ;  /* 0x0010682301007387 */ /* 0x0009e20000100800 */
[----:B------:R-:W0:Y:S01]  /*eec0*/  LDC R82, c[0x0][0x268] ;  /* 0x00009a00ff527b82 */ /* 0x000e220000000800 */
[----:B------:R-:W-:-:S02]  /*eed0*/  UIADD3.64 UR16, UR4, 0x404, URZ ;  /* 0x0000040404107897 */ /* 0x000fc4000fffe03f */
[----:B------:R-:W-:Y:S01]  /*eee0*/  UIADD3.64 UR20, UR4, 0x7fe, URZ ;  /* 0x000007fe04147897 */ /* 0x000fe2000fffe03f */
[----:B--2---:R-:W-:Y:S01]  /*eef0*/  IMAD.X R36, R39, 0x1, R17, P1 ;  /* 0x0000000127247824 */ /* 0x004fe200008e0611 */
[----:B------:R-:W-:Y:S01]  /*ef00*/  IADD3 RZ, P1, R41, R4, RZ ;  /* 0x0000000429ff7210 */ /* 0x000fe20007f3e0ff */
[----:B------:R-:W-:Y:S02]  /*ef10*/  UIADD3.64 UR24, UR4, 0x800, URZ ;  /* 0x0000080004187897 */ /* 0x000fe4000fffe03f */
[----:B------:R-:W2:Y:S01]  /*ef20*/  LDC R83, c[0x0][0x268] ;  /* 0x00009a00ff537b82 */ /* 0x000ea20000000800 */
[----:B----4-:R-:W-:Y:S01]  /*ef30*/  IMAD.X R35, R39, 0x1, R18, P6 ;  /* 0x0000000127237824 */ /* 0x010fe200030e0612 */
[----:B------:R4:W-:Y:S01]  /*ef40*/  STL [R1+0x106c], R36 ;  /* 0x00106c2401007387 */ /* 0x0009e20000100800 */
[----:B------:R-:W-:Y:S01]  /*ef50*/  IADD3 RZ, P6, R41, R5, RZ ;  /* 0x0000000529ff7210 */ /* 0x000fe20007fde0ff */
[----:B------:R-:W-:Y:S02]  /*ef60*/  UIADD3.64 UR28, UR4, 0x802, URZ ;  /* 0x00000802041c7897 */ /* 0x000fe4000fffe03f */
[----:B------:R5:W-:Y:S01]  /*ef70*/  STL [R1+0x1070], R35 ;  /* 0x0010702301007387 */ /* 0x000be20000100800 */
[----:B------:R-:W-:Y:S01]  /*ef80*/  UIADD3.64 UR32, UR4, 0x804, URZ ;  /* 0x0000080404207897 */ /* 0x000fe2000fffe03f */
[----:B-1----:R-:W-:Y:S01]  /*ef90*/  IMAD R38, R38, 0x1eb, RZ ;  /* 0x000001eb26267824 */ /* 0x002fe200078e02ff */
[----:B------:R-:W1:Y:S01]  /*efa0*/  LDC R84, c[0x0][0x268] ;  /* 0x00009a00ff547b82 */ /* 0x000e620000000800 */
[----:B------:R-:W-:Y:S01]  /*efb0*/  UIADD3.64 UR36, UR4, 0xbfe, URZ ;  /* 0x00000bfe04247897 */ /* 0x000fe2000fffe03f */
[----:B----4-:R-:W-:Y:S01]  /*efc0*/  IMAD.X R36, R39, 0x1, R19, P5 ;  /* 0x0000000127247824 */ /* 0x010fe200028e0613 */
[----:B------:R-:W-:Y:S01]  /*efd0*/  IADD3 RZ, P5, R41, R6, RZ ;  /* 0x0000000629ff7210 */ /* 0x000fe20007fbe0ff */
[----:B------:R-:W-:Y:S01]  /*efe0*/  UIADD3.64 UR40, UR4, 0xc00, URZ ;  /* 0x00000c0004287897 */ /* 0x000fe2000fffe03f */
[----:B-----5:R-:W-:-:S02]  /*eff0*/  IMAD.X R35, R40, 0x1, R16, P2 ;  /* 0x0000000128237824 */ /* 0x020fc400010e0610 */
[----:B------:R4:W-:Y:S01]  /*f000*/  STL [R1+0x1074], R36 ;  /* 0x0010742401007387 */ /* 0x0009e20000100800 */
[----:B------:R-:W-:Y:S01]  /*f010*/  IADD3 RZ, P2, R41, R7, RZ ;  /* 0x0000000729ff7210 */ /* 0x000fe20007f5e0ff */
[----:B------:R-:W5:Y:S01]  /*f020*/  LDC R39, c[0x0][0x268] ;  /* 0x00009a00ff277b82 */ /* 0x000f620000000800 */
[----:B------:R-:W-:Y:S01]  /*f030*/  SHF.R.S32.HI R41, RZ, 0x1f, R41 ;  /* 0x0000001fff297819 */ /* 0x000fe20000011429 */
[----:B------:R3:W-:Y:S01]  /*f040*/  STL [R1+0x1078], R35 ;  /* 0x0010782301007387 */ /* 0x0007e20000100800 */
[----:B------:R-:W-:Y:S02]  /*f050*/  UIADD3.64 UR44, UR4, 0xc02, URZ ;  /* 0x00000c02042c7897 */ /* 0x000fe4000fffe03f */
[----:B------:R-:W-:Y:S02]  /*f060*/  UIADD3.64 UR48, UR4, 0xc04, URZ ;  /* 0x00000c0404307897 */ /* 0x000fe4000fffe03f */
[----:B------:R-:W-:Y:S01]  /*f070*/  UIADD3.64 UR56, UR4, 0xe04, URZ ;  /* 0x00000e0404387897 */ /* 0x000fe2000fffe03f */
[----:B----4-:R-:W-:Y:S01]  /*f080*/  IMAD.X R36, R40, 0x1, R17, P3 ;  /* 0x0000000128247824 */ /* 0x010fe200018e0611 */
[----:B------:R-:W-:Y:S01]  /*f090*/  IADD3 RZ, P3, R42, R4, RZ ;  /* 0x000000042aff7210 */ /* 0x000fe20007f7e0ff */
[----:B------:R-:W4:Y:S01]  /*f0a0*/  LDC R85, c[0x0][0x268] ;  /* 0x00009a00ff557b82 */ /* 0x000f220000000800 */
[----:B------:R-:W-:Y:S01]  /*f0b0*/  UIADD3.64 UR10, UR6, 0x2, URZ ;  /* 0x00000002060a7897 */ /* 0x000fe2000fffe03f */
[----:B---3--:R-:W-:Y:S01]  /*f0c0*/  IMAD.X R35, R40, 0x1, R18, P0 ;  /* 0x0000000128237824 */ /* 0x008fe200000e0612 */
[----:B------:R3:W-:Y:S01]  /*f0d0*/  STL [R1+0x107c], R36 ;  /* 0x00107c2401007387 */ /* 0x0007e20000100800 */
[----:B------:R-:W-:Y:S01]  /*f0e0*/  IADD3 RZ, P0, R42, R5, RZ ;  /* 0x000000052aff7210 */ /* 0x000fe20007f1e0ff */
[----:B------:R-:W-:-:S02]  /*f0f0*/  UIADD3.64 UR14, UR6, 0x4, URZ ;  /* 0x00000004060e7897 */ /* 0x000fc4000fffe03f */
[----:B------:R0:W-:Y:S01]  /*f100*/  STL [R1+0x1080], R35 ;  /* 0x0010802301007387 */ /* 0x0001e20000100800 */
[----:B------:R-:W4:Y:S01]  /*f110*/  LDC R86, c[0x0][0x268] ;  /* 0x00009a00ff567b82 */ /* 0x000f220000000800 */
[----:B------:R-:W-:Y:S02]  /*f120*/  UIADD3.64 UR18, UR6, 0x404, URZ ;  /* 0x0000040406127897 */ /* 0x000fe4000fffe03f */
[----:B------:R-:W-:Y:S01]  /*f130*/  UIADD3.64 UR22, UR6, 0x7fe, URZ ;  /* 0x000007fe06167897 */ /* 0x000fe2000fffe03f */
[----:B---3--:R-:W-:Y:S01]  /*f140*/  IMAD.X R36, R40, 0x1, R19, P4 ;  /* 0x0000000128247824 */ /* 0x008fe200020e0613 */
[C---:B------:R-:W-:Y:S01]  /*f150*/  IADD3 RZ, P4, R42.reuse, R6, RZ ;  /* 0x000000062aff7210 */ /* 0x040fe20007f9e0ff */
[----:B-----5:R-:W-:Y:S02]  /*f160*/  IMAD R39, R39, 0x1ec, RZ ;  /* 0x000001ec27277824 */ /* 0x020fe400078e02ff */
[----:B------:R-:W3:Y:S01]  /*f170*/  LDC R40, c[0x0][0x268] ;  /* 0x00009a00ff287b82 */ /* 0x000ee20000000800 */
[----:B0-----:R-:W-:Y:S01]  /*f180*/  IMAD.X R35, R41, 0x1, R16, P1 ;  /* 0x0000000129237824 */ /* 0x001fe200008e0610 */
[----:B------:R0:W-:Y:S01]  /*f190*/  STL [R1+0x1084], R36 ;  /* 0x0010842401007387 */ /* 0x0001e20000100800 */
[----:B------:R-:W-:Y:S01]  /*f1a0*/  IADD3 RZ, P1, R42, R7, RZ ;  /* 0x000000072aff7210 */ /* 0x000fe20007f3e0ff */
[----:B------:R-:W-:Y:S01]  /*f1b0*/  UIADD3.64 UR26, UR6, 0x800, URZ ;  /* 0x00000800061a7897 */ /* 0x000fe2000fffe03f */
[----:B------:R-:W-:Y:S01]  /*f1c0*/  SHF.R.S32.HI R42, RZ, 0x1f, R42 ;  /* 0x0000001fff2a7819 */ /* 0x000fe2000001142a */
[----:B------:R5:W-:Y:S01]  /*f1d0*/  STL [R1+0x1088], R35 ;  /* 0x0010882301007387 */ /* 0x000be20000100800 */
[----:B------:R-:W-:Y:S01]  /*f1e0*/  UIADD3.64 UR30, UR6, 0x802, URZ ;  /* 0x00000802061e7897 */ /* 0x000fe2000fffe03f */
[----:B------:R-:W4:Y:S01]  /*f1f0*/  LDC R87, c[0x0][0x268] ;  /* 0x00009a00ff577b82 */ /* 0x000f220000000800 */
[----:B------:R-:W-:-:S02]  /*f200*/  UIADD3.64 UR34, UR6, 0x804, URZ ;  /* 0x0000080406227897 */ /* 0x000fc4000fffe03f */
[----:B------:R-:W-:Y:S01]  /*f210*/  UIADD3.64 UR38, UR6, 0xbfe, URZ ;  /* 0x00000bfe06267897 */ /* 0x000fe2000fffe03f */
[----:B0-----:R-:W-:Y:S01]  /*f220*/  IMAD.X R36, R41, 0x1, R17, P6 ;  /* 0x0000000129247824 */ /* 0x001fe200030e0611 */
[----:B------:R-:W-:Y:S01]  /*f230*/  IADD3 RZ, P6, R43, R4, RZ ;  /* 0x000000042bff7210 */ /* 0x000fe20007fde0ff */
[----:B------:R-:W-:Y:S01]  /*f240*/  UIADD3.64 UR42, UR6, 0xc00, URZ ;  /* 0x00000c00062a7897 */ /* 0x000fe2000fffe03f */
[----:B-----5:R-:W-:Y:S02]  /*f250*/  IMAD.X R35, R41, 0x1, R18, P5 ;  /* 0x0000000129237824 */ /* 0x020fe400028e0612 */
[----:B------:R0:W-:Y:S01]  /*f260*/  STL [R1+0x108c], R36 ;  /* 0x00108c2401007387 */ /* 0x0001e20000100800 */
[----:B------:R-:W-:Y:S01]  /*f270*/  IADD3 RZ, P5, R43, R5, RZ ;  /* 0x000000052bff7210 */ /* 0x000fe20007fbe0ff */
[----:B------:R-:W5:Y:S01]  /*f280*/  LDC R88, c[0x0][0x268] ;  /* 0x00009a00ff587b82 */ /* 0x000f620000000800 */
[----:B------:R-:W-:Y:S01]  /*f290*/  UIADD3.64 UR46, UR6, 0xc02, URZ ;  /* 0x00000c02062e7897 */ /* 0x000fe2000fffe03f */
[----:B------:R2:W-:Y:S01]  /*f2a0*/  STL [R1+0x1090], R35 ;  /* 0x0010902301007387 */ /* 0x0005e20000100800 */
[----:B------:R-:W-:Y:S01]  /*f2b0*/  UIADD3.64 UR50, UR6, 0xc04, URZ ;  /* 0x00000c0406327897 */ /* 0x000fe2000fffe03f */
[----:B---3--:R-:W-:-:S02]  /*f2c0*/  IMAD R40, R40, 0x1ed, RZ ;  /* 0x000001ed28287824 */ /* 0x008fc400078e02ff */
[----:B0-----:R-:W-:Y:S01]  /*f2d0*/  IMAD.X R36, R41, 0x1, R19, P2 ;  /* 0x0000000129247824 */ /* 0x001fe200010e0613 */
[C---:B------:R-:W-:Y:S01]  /*f2e0*/  IADD3 RZ, P2, R43.reuse, R6, RZ ;  /* 0x000000062bff7210 */ /* 0x040fe20007f5e0ff */
[----:B------:R-:W0:Y:S01]  /*f2f0*/  LDC R41, c[0x0][0x268] ;  /* 0x00009a00ff297b82 */ /* 0x000e220000000800 */
[C---:B--2---:R-:W-:Y:S02]  /*f300*/  IMAD.X R35, R42.reuse, 0x1, R16, P3 ;  /* 0x000000012a237824 */ /* 0x044fe400018e0610 */
[----:B------:R2:W-:Y:S01]  /*f310*/  STL [R1+0x1094], R36 ;  /* 0x0010942401007387 */ /* 0x0005e20000100800 */
[----:B------:R-:W-:Y:S02]  /*f320*/  IADD3 RZ, P3, R43, R7, RZ ;  /* 0x000000072bff7210 */ /* 0x000fe40007f7e0ff */
[----:B------:R-:W-:Y:S01]  /*f330*/  SHF.R.S32.HI R43, RZ, 0x1f, R43 ;  /* 0x0000001fff2b7819 */ /* 0x000fe2000001142b */
[----:B------:R3:W-:Y:S01]  /*f340*/  STL [R1+0x1098], R35 ;  /* 0x0010982301007387 */ /* 0x0007e20000100800 */
[----:B------:R-:W5:Y:S01]  /*f350*/  LDC R89, c[0x0][0x268] ;  /* 0x00009a00ff597b82 */ /* 0x000f620000000800 */
[----:B--2---:R-:W-:Y:S01]  /*f360*/  IMAD.X R36, R42, 0x1, R17, P0 ;  /* 0x000000012a247824 */ /* 0x004fe200000e0611 */
[----:B------:R-:W-:-:S06]  /*f370*/  IADD3 RZ, P0, R44, R4, RZ ;  /* 0x000000042cff7210 */ /* 0x000fcc0007f1e0ff */
[----:B------:R-:W2:Y:S01]  /*f380*/  LDC R90, c[0x0][0x268] ;  /* 0x00009a00ff5a7b82 */ /* 0x000ea20000000800 */
[----:B---3--:R-:W-:Y:S01]  /*f390*/  IMAD.X R35, R42, 0x1, R18, P4 ;  /* 0x000000012a237824 */ /* 0x008fe200020e0612 */
[----:B------:R3:W-:Y:S01]  /*f3a0*/  STL [R1+0x109c], R36 ;  /* 0x00109c2401007387 */ /* 0x0007e20000100800 */
[----:B------:R-:W-:-:S03]  /*f3b0*/  IADD3 RZ, P4, R44, R5, RZ ;  /* 0x000000052cff7210 */ /* 0x000fc60007f9e0ff */
[----:B------:R1:W-:Y:S01]  /*f3c0*/  STL [R1+0x10a0], R35 ;  /* 0x0010a02301007387 */ /* 0x0003e20000100800 */
[----:B0-----:R-:W-:Y:S01]  /*f3d0*/  IMAD R41, R41, 0x1ee, RZ ;  /* 0x000001ee29297824 */ /* 0x001fe200078e02ff */
[----:B------:R-:W0:Y:S01]  /*f3e0*/  LDC R91, c[0x0][0x268] ;  /* 0x00009a00ff5b7b82 */ /* 0x000e220000000800 */
[----:B---3--:R-:W-:Y:S01]  /*f3f0*/  IMAD.X R36, R42, 0x1, R19, P1 ;  /* 0x000000012a247824 */ /* 0x008fe200008e0613 */
[----:B------:R-:W-:Y:S01]  /*f400*/  IADD3 RZ, P1, R44, R6, RZ ;  /* 0x000000062cff7210 */ /* 0x000fe20007f3e0ff */
[----:B-1----:R-:W-:-:S03]  /*f410*/  IMAD.X R35, R43, 0x1, R16, P6 ;  /* 0x000000012b237824 */ /* 0x002fc600030e0610 */
[----:B------:R1:W-:Y:S01]  /*f420*/  STL [R1+0x10a4], R36 ;  /* 0x0010a42401007387 */ /* 0x0003e20000100800 */
[----:B------:R-:W-:Y:S01]  /*f430*/  IADD3 RZ, P6, R44, R7, RZ ;  /* 0x000000072cff7210 */ /* 0x000fe20007fde0ff */
[----:B------:R-:W3:Y:S01]  /*f440*/  LDC R42, c[0x0][0x268] ;  /* 0x00009a00ff2a7b82 */ /* 0x000ee20000000800 */
[----:B------:R-:W-:Y:S01]  /*f450*/  SHF.R.S32.HI R44, RZ, 0x1f, R44 ;  /* 0x0000001fff2c7819 */ /* 0x000fe2000001142c */
[----:B------:R4:W-:Y:S01]  /*f460*/  STL [R1+0x10a8], R35 ;  /* 0x0010a82301007387 */ /* 0x0009e20000100800 */
[----:B-1----:R-:W-:Y:S01]  /*f470*/  IMAD.X R36, R43, 0x1, R17, P5 ;  /* 0x000000012b247824 */ /* 0x002fe200028e0611 */
[----:B------:R-:W-:-:S04]  /*f480*/  IADD3 RZ, P5, R45, R4, RZ ;  /* 0x000000042dff7210 */ /* 0x000fc80007fbe0ff */
[----:B------:R-:W1:Y:S01]  /*f490*/  LDC R92, c[0x0][0x268] ;  /* 0x00009a00ff5c7b82 */ /* 0x000e620000000800 */
[----:B----4-:R-:W-:Y:S01]  /*f4a0*/  IMAD.X R35, R43, 0x1, R18, P2 ;  /* 0x000000012b237824 */ /* 0x010fe200010e0612 */
[----:B------:R4:W-:Y:S01]  /*f4b0*/  STL [R1+0x10ac], R36 ;  /* 0x0010ac2401007387 */ /* 0x0009e20000100800 */
[----:B------:R-:W-:-:S03]  /*f4c0*/  IADD3 RZ, P2, R45, R5, RZ ;  /* 0x000000052dff7210 */ /* 0x000fc60007f5e0ff */
[----:B------:R5:W-:Y:S02]  /*f4d0*/  STL [R1+0x10b0], R35 ;  /* 0x0010b02301007387 */ /* 0x000be40000100800 */
[----:B------:R-:W1:Y:S01]  /*f4e0*/  LDC R93, c[0x0][0x268] ;  /* 0x00009a00ff5d7b82 */ /* 0x000e620000000800 */
[----:B----4-:R-:W-:Y:S01]  /*f4f0*/  IMAD.X R36, R43, 0x1, R19, P3 ;  /* 0x000000012b247824 */ /* 0x010fe200018e0613 */
[----:B------:R-:W-:Y:S01]  /*f500*/  IADD3 RZ, P3, R45, R6, RZ ;  /* 0x000000062dff7210 */ /* 0x000fe20007f7e0ff */
[----:B---3--:R-:W-:-:S05]  /*f510*/  IMAD R42, R42, 0x1ef, RZ ;  /* 0x000001ef2a2a7824 */ /* 0x008fca00078e02ff */
[----:B------:R-:W3:Y:S01]  /*f520*/  LDC R43, c[0x0][0x268] ;  /* 0x00009a00ff2b7b82 */ /* 0x000ee20000000800 */
[C---:B-----5:R-:W-:Y:S01]  /*f530*/  IMAD.X R35, R44.reuse, 0x1, R16, P0 ;  /* 0x000000012c237824 */ /* 0x060fe200000e0610 */
[----:B------:R4:W-:Y:S01]  /*f540*/  STL [R1+0x10b4], R36 ;  /* 0x0010b42401007387 */ /* 0x0009e20000100800 */
[----:B------:R-:W-:Y:S02]  /*f550*/  IADD3 RZ, P0, R45, R7, RZ ;  /* 0x000000072dff7210 */ /* 0x000fe40007f1e0ff */
[----:B------:R-:W-:Y:S01]  /*f560*/  SHF.R.S32.HI R45, RZ, 0x1f, R45 ;  /* 0x0000001fff2d7819 */ /* 0x000fe2000001142d */
[----:B------:R5:W-:Y:S02]  /*f570*/  STL [R1+0x10b8], R35 ;  /* 0x0010b82301007387 */ /* 0x000be40000100800 */
[----:B------:R-:W1:Y:S01]  /*f580*/  LDC R94, c[0x0][0x268] ;  /* 0x00009a00ff5e7b82 */ /* 0x000e620000000800 */
[----:B----4-:R-:W-:Y:S01]  /*f590*/  IMAD.X R36, R44, 0x1, R17, P4 ;  /* 0x000000012c247824 */ /* 0x010fe200020e0611 */
[----:B------:R-:W-:Y:S01]  /*f5a0*/  IADD3 RZ, P4, R46, R4, RZ ;  /* 0x000000042eff7210 */ /* 0x000fe20007f9e0ff */
[----:B-----5:R-:W-:-:S03]  /*f5b0*/  IMAD.X R35, R44, 0x1, R18, P1 ;  /* 0x000000012c237824 */ /* 0x020fc600008e0612 */
[----:B------:R4:W-:Y:S01]  /*f5c0*/  STL [R1+0x10bc], R36 ;  /* 0x0010bc2401007387 */ /* 0x0009e20000100800 */
[----:B------:R-:W-:Y:S01]  /*f5d0*/  IADD3 RZ, P1, R46, R5, RZ ;  /* 0x000000052eff7210 */ /* 0x000fe20007f3e0ff */
[----:B------:R-:W5:Y:S02]  /*f5e0*/  LDC R95, c[0x0][0x268] ;  /* 0x00009a00ff5f7b82 */ /* 0x000f640000000800 */
[----:B------:R2:W-:Y:S01]  /*f5f0*/  STL [R1+0x10c0], R35 ;  /* 0x0010c02301007387 */ /* 0x0005e20000100800 */
[----:B---3--:R-:W-:Y:S02]  /*f600*/  IMAD R43, R43, 0x1f0, RZ ;  /* 0x000001f02b2b7824 */ /* 0x008fe400078e02ff */
[----:B----4-:R-:W-:Y:S01]  /*f610*/  IMAD.X R36, R44, 0x1, R19, P6 ;  /* 0x000000012c247824 */ /* 0x010fe200030e0613 */
[C---:B------:R-:W-:Y:S02]  /*f620*/  IADD3 RZ, P6, R46.reuse, R6, RZ ;  /* 0x000000062eff7210 */ /* 0x040fe40007fde0ff */
[----:B------:R-:W3:Y:S01]  /*f630*/  LDC R44, c[0x0][0x268] ;  /* 0x00009a00ff2c7b82 */ /* 0x000ee20000000800 */
[----:B--2---:R-:W-:Y:S01]  /*f640*/  IMAD.X R35, R45, 0x1, R16, P5 ;  /* 0x000000012d237824 */ /* 0x004fe200028e0610 */
[----:B------:R2:W-:Y:S01]  /*f650*/  STL [R1+0x10c4], R36 ;  /* 0x0010c42401007387 */ /* 0x0005e20000100800 */
[----:B------:R-:W-:-:S02]  /*f660*/  IADD3 RZ, P5, R46, R7, RZ ;  /* 0x000000072eff7210 */ /* 0x000fc40007fbe0ff */
[----:B------:R-:W-:Y:S01]  /*f670*/  SHF.R.S32.HI R46, RZ, 0x1f, R46 ;  /* 0x0000001fff2e7819 */ /* 0x000fe2000001142e */
[----:B------:R4:W-:Y:S02]  /*f680*/  STL [R1+0x10c8], R35 ;  /* 0x0010c82301007387 */ /* 0x0009e40000100800 */
[----:B------:R-:W5:Y:S01]  /*f690*/  LDC R96, c[0x0][0x268] ;  /* 0x00009a00ff607b82 */ /* 0x000f620000000800 */
[----:B--2---:R-:W-:Y:S01]  /*f6a0*/  IMAD.X R36, R45, 0x1, R17, P2 ;  /* 0x000000012d247824 */ /* 0x004fe200010e0611 */
[----:B------:R-:W-:-:S06]  /*f6b0*/  IADD3 RZ, P2, R47, R4, RZ ;  /* 0x000000042fff7210 */ /* 0x000fcc0007f5e0ff */
[----:B------:R-:W2:Y:S01]  /*f6c0*/  LDC R97, c[0x0][0x268] ;  /* 0x00009a00ff617b82 */ /* 0x000ea20000000800 */
[----:B----4-:R-:W-:Y:S01]  /*f6d0*/  IMAD.X R35, R45, 0x1, R18, P3 ;  /* 0x000000012d237824 */ /* 0x010fe200018e0612 */
[----:B------:R4:W-:Y:S01]  /*f6e0*/  STL [R1+0x10cc], R36 ;  /* 0x0010cc2401007387 */ /* 0x0009e20000100800 */
[----:B------:R-:W-:-:S03]  /*f6f0*/  IADD3 RZ, P3, R47, R5, RZ ;  /* 0x000000052fff7210 */ /* 0x000fc60007f7e0ff */
[----:B------:R0:W-:Y:S01]  /*f700*/  STL [R1+0x10d0], R35 ;  /* 0x0010d02301007387 */ /* 0x0001e20000100800 */
[----:B---3--:R-:W-:Y:S01]  /*f710*/  IMAD R44, R44, 0x1f1, RZ ;  /* 0x000001f12c2c7824 */ /* 0x008fe200078e02ff */
[----:B------:R-:W3:Y:S01]  /*f720*/  LDC R98, c[0x0][0x268] ;  /* 0x00009a00ff627b82 */ /* 0x000ee20000000800 */
[----:B----4-:R-:W-:Y:S01]  /*f730*/  IMAD.X R36, R45, 0x1, R19, P0 ;  /* 0x000000012d247824 */ /* 0x010fe200000e0613 */
[----:B------:R-:W-:Y:S01]  /*f740*/  IADD3 RZ, P0, R47, R6, RZ ;  /* 0x000000062fff7210 */ /* 0x000fe20007f1e0ff */
[----:B0-----:R-:W-:-:S03]  /*f750*/  IMAD.X R35, R46, 0x1, R16, P4 ;  /* 0x000000012e237824 */ /* 0x001fc600020e0610 */
[----:B------:R0:W-:Y:S01]  /*f760*/  STL [R1+0x10d4], R36 ;  /* 0x0010d42401007387 */ /* 0x0001e20000100800 */
[----:B------:R-:W-:Y:S01]  /*f770*/  IADD3 RZ, P4, R47, R7, RZ ;  /* 0x000000072fff7210 */ /* 0x000fe20007f9e0ff */
[----:B------:R-:W4:Y:S01]  /*f780*/  LDC R45, c[0x0][0x268] ;  /* 0x00009a00ff2d7b82 */ /* 0x000f220000000800 */
[----:B------:R-:W-:Y:S01]  /*f790*/  SHF.R.S32.HI R47, RZ, 0x1f, R47 ;  /* 0x0000001fff2f7819 */ /* 0x000fe2000001142f */
[----:B------:R1:W-:Y:S01]  /*f7a0*/  STL [R1+0x10d8], R35 ;  /* 0x0010d82301007387 */ /* 0x0003e20000100800 */
[----:B0-----:R-:W-:Y:S01]  /*f7b0*/  IMAD.X R36, R46, 0x1, R17, P1 ;  /* 0x000000012e247824 */ /* 0x001fe200008e0611 */
[----:B------:R-:W-:-:S04]  /*f7c0*/  IADD3 RZ, P1, R48, R4, RZ ;  /* 0x0000000430ff7210 */ /* 0x000fc80007f3e0ff */
[----:B------:R-:W0:Y:S01]  /*f7d0*/  LDC R99, c[0x0][0x268] ;  /* 0x00009a00ff637b82 */ /* 0x000e220000000800 */
[----:B-1----:R-:W-:Y:S01]  /*f7e0*/  IMAD.X R35, R46, 0x1, R18, P6 ;  /* 0x000000012e237824 */ /* 0x002fe200030e0612 */
[----:B------:R1:W-:Y:S01]  /*f7f0*/  STL [R1+0x10dc], R36 ;  /* 0x0010dc2401007387 */ /* 0x0003e20000100800 */
[----:B------:R-:W-:-:S03]  /*f800*/  IADD3 RZ, P6, R48, R5, RZ ;  /* 0x0000000530ff7210 */ /* 0x000fc60007fde0ff */
[----:B------:R5:W-:Y:S02]  /*f810*/  STL [R1+0x10e0], R35 ;  /* 0x0010e02301007387 */ /* 0x000be40000100800 */
[----:B------:R-:W0:Y:S01]  /*f820*/  LDC R100, c[0x0][0x268] ;  /* 0x00009a00ff647b82 */ /* 0x000e220000000800 */
[----:B-1----:R-:W-:Y:S01]  /*f830*/  IMAD.X R36, R46, 0x1, R19, P5 ;  /* 0x000000012e247824 */ /* 0x002fe200028e0613 */
[----:B------:R-:W-:Y:S01]  /*f840*/  IADD3 RZ, P5, R48, R6, RZ ;  /* 0x0000000630ff7210 */ /* 0x000fe20007fbe0ff */
[----:B----4-:R-:W-:-:S05]  /*f850*/  IMAD R45, R45, 0x1f2, RZ ;  /* 0x000001f22d2d7824 */ /* 0x010fca00078e02ff */
[----:B------:R-:W1:Y:S01]  /*f860*/  LDC R46, c[0x0][0x268] ;  /* 0x00009a00ff2e7b82 */ /* 0x000e620000000800 */
[C---:B-----5:R-:W-:Y:S01]  /*f870*/  IMAD.X R35, R47.reuse, 0x1, R16, P2 ;  /* 0x000000012f237824 */ /* 0x060fe200010e0610 */
[----:B------:R4:W-:Y:S01]  /*f880*/  STL [R1+0x10e4], R36 ;  /* 0x0010e42401007387 */ /* 0x0009e20000100800 */
[----:B------:R-:W-:Y:S02]  /*f890*/  IADD3 RZ, P2, R48, R7, RZ ;  /* 0x0000000730ff7210 */ /* 0x000fe40007f5e0ff */
[----:B------:R-:W-:Y:S01]  /*f8a0*/  SHF.R.S32.HI R48, RZ, 0x1f, R48 ;  /* 0x0000001fff307819 */ /* 0x000fe20000011430 */
[----:B------:R5:W-:Y:S02]  /*f8b0*/  STL [R1+0x10e8], R35 ;  /* 0x0010e82301007387 */ /* 0x000be40000100800 */
[----:B------:R-:W0:Y:S01]  /*f8c0*/  LDC R101, c[0x0][0x268] ;  /* 0x00009a00ff657b82 */ /* 0x000e220000000800 */
[----:B----4-:R-:W-:Y:S01]  /*f8d0*/  IMAD.X R36, R47, 0x1, R17, P3 ;  /* 0x000000012f247824 */ /* 0x010fe200018e0611 */
[----:B------:R-:W-:Y:S01]  /*f8e0*/  IADD3 RZ, P3, R49, R4, RZ ;  /* 0x0000000431ff7210 */ /* 0x000fe20007f7e0ff */
[----:B-----5:R-:W-:-:S03]  /*f8f0*/  IMAD.X R35, R47, 0x1, R18, P0 ;  /* 0x000000012f237824 */ /* 0x020fc600000e0612 */
[----:B------:R4:W-:Y:S01]  /*f900*/  STL [R1+0x10ec], R36 ;  /* 0x0010ec2401007387 */ /* 0x0009e20000100800 */
[----:B------:R-:W-:Y:S01]  /*f910*/  IADD3 RZ, P0, R49, R5, RZ ;  /* 0x0000000531ff7210 */ /* 0x000fe20007f1e0ff */
[----:B------:R-:W5:Y:S02]  /*f920*/  LDC R102, c[0x0][0x268] ;  /* 0x00009a00ff667b82 */ /* 0x000f640000000800 */
[----:B------:R2:W-:Y:S01]  /*f930*/  STL [R1+0x10f0], R35 ;  /* 0x0010f02301007387 */ /* 0x0005e20000100800 */
[----:B-1----:R-:W-:Y:S02]  /*f940*/  IMAD R46, R46, 0x1f3, RZ ;  /* 0x000001f32e2e7824 */ /* 0x002fe400078e02ff */
[----:B----4-:R-:W-:Y:S01]  /*f950*/  IMAD.X R36, R47, 0x1, R19, P4 ;  /* 0x000000012f247824 */ /* 0x010fe200020e0613 */
[C---:B------:R-:W-:Y:S02]  /*f960*/  IADD3 RZ, P4, R49.reuse, R6, RZ ;  /* 0x0000000631ff7210 */ /* 0x040fe40007f9e0ff */
[----:B------:R-:W1:Y:S01]  /*f970*/  LDC R47, c[0x0][0x268] ;  /* 0x00009a00ff2f7b82 */ /* 0x000e620000000800 */
        /* <DEDUP_REMOVED lines=13> */
[----:B-1----:R-:W-:Y:S01]  /*fa50*/  IMAD R47, R47, 0x1f4, RZ ;  /* 0x000001f42f2f7824 */ /* 0x002fe200078e02ff */
[----:B------:R-:W1:Y:S01]  /*fa60*/  LDC R105, c[0x0][0x268] ;  /* 0x00009a00ff697b82 */ /* 0x000e620000000800 */
[----:B----4-:R-:W-:Y:S01]  /*fa70*/  IMAD.X R36, R48, 0x1, R19, P2 ;  /* 0x0000000130247824 */ /* 0x010fe200010e0613 */
[----:B------:R-:W-:Y:S01]  /*fa80*/  IADD3 RZ, P2, R50, R6, RZ ;  /* 0x0000000632ff7210 */ /* 0x000fe20007f5e0ff */
[----:B---3--:R-:W-:-:S03]  /*fa90*/  IMAD.X R35, R49, 0x1, R16, P3 ;  /* 0x0000000131237824 */ /* 0x008fc600018e0610 */
[----:B------:R3:W-:Y:S01]  /*faa0*/  STL [R1+0x1104], R36 ;  /* 0x0011042401007387 */ /* 0x0007e20000100800 */
[----:B------:R-:W-:Y:S01]  /*fab0*/  IADD3 RZ, P3, R50, R7, RZ ;  /* 0x0000000732ff7210 */ /* 0x000fe20007f7e0ff */
[----:B------:R-:W4:Y:S01]  /*fac0*/  LDC R48, c[0x0][0x268] ;  /* 0x00009a00ff307b82 */ /* 0x000f220000000800 */
[----:B------:R-:W-:Y:S01]  /*fad0*/  SHF.R.S32.HI R50, RZ, 0x1f, R50 ;  /* 0x0000001fff327819 */ /* 0x000fe20000011432 */
[----:B------:R0:W-:Y:S01]  /*fae0*/  STL [R1+0x1108], R35 ;  /* 0x0011082301007387 */ /* 0x0001e20000100800 */
[----:B---3--:R-:W-:Y:S01]  /*faf0*/  IMAD.X R36, R49, 0x1, R17, P0 ;  /* 0x0000000131247824 */ /* 0x008fe200000e0611 */
[----:B------:R-:W-:-:S04]  /*fb00*/  IADD3 RZ, P0, R51, R4, RZ ;  /* 0x0000000433ff7210 */ /* 0x000fc80007f1e0ff */
[----:B------:R-:W3:Y:S01]  /*fb10*/  LDC R106, c[0x0][0x268] ;  /* 0x00009a00ff6a7b82 */ /* 0x000ee20000000800 */
[----:B0-----:R-:W-:Y:S01]  /*fb20*/  IMAD.X R35, R49, 0x1, R18, P4 ;  /* 0x0000000131237824 */ /* 0x001fe200020e0612 */
[----:B------:R0:W-:Y:S01]  /*fb30*/  STL [R1+0x110c], R36 ;  /* 0x00110c2401007387 */ /* 0x0001e20000100800 */
[----:B------:R-:W-:-:S03]  /*fb40*/  IADD3 RZ, P4, R51, R5, RZ ;  /* 0x0000000533ff7210 */ /* 0x000fc60007f9e0ff */
[----:B------:R5:W-:Y:S02]  /*fb50*/  STL [R1+0x1110], R35 ;  /* 0x0011102301007387 */ /* 0x000be40000100800 */
[----:B------:R-:W3:Y:S01]  /*fb60*/  LDC R107, c[0x0][0x268] ;  /* 0x00009a00ff6b7b82 */ /* 0x000ee20000000800 */
[----:B0-----:R-:W-:Y:S01]  /*fb70*/  IMAD.X R36, R49, 0x1, R19, P1 ;  /* 0x0000000131247824 */ /* 0x001fe200008e0613 */
[----:B------:R-:W-:Y:S01]  /*fb80*/  IADD3 RZ, P1, R51, R6, RZ ;  /* 0x0000000633ff7210 */ /* 0x000fe20007f3e0ff */
[----:B----4-:R-:W-:-:S05]  /*fb90*/  IMAD R48, R48, 0x1f5, RZ ;  /* 0x000001f530307824 */ /* 0x010fca00078e02ff */
[----:B------:R-:W0:Y:S01]  /*fba0*/  LDC R49, c[0x0][0x268] ;  /* 0x00009a00ff317b82 */ /* 0x000e220000000800 */
[C---:B-----5:R-:W-:Y:S01]  /*fbb0*/  IMAD.X R35, R50.reuse, 0x1, R16, P6 ;  /* 0x0000000132237824 */ /* 0x060fe200030e0610 */
[----:B------:R4:W-:Y:S01]  /*fbc0*/  STL [R1+0x1114], R36 ;  /* 0x0011142401007387 */ /* 0x0009e20000100800 */
[----:B------:R-:W-:Y:S02]  /*fbd0*/  IADD3 RZ, P6, R51, R7, RZ ;  /* 0x0000000733ff7210 */ /* 0x000fe40007fde0ff */
[----:B------:R-:W-:Y:S01]  /*fbe0*/  SHF.R.S32.HI R51, RZ, 0x1f, R51 ;  /* 0x0000001fff337819 */ /* 0x000fe20000011433 */
[----:B------:R5:W-:Y:S02]  /*fbf0*/  STL [R1+0x1118], R35 ;  /* 0x0011182301007387 */ /* 0x000be40000100800 */
[----:B------:R-:W3:Y:S01]  /*fc00*/  LDC R108, c[0x0][0x268] ;  /* 0x00009a00ff6c7b82 */ /* 0x000ee20000000800 */
[----:B----4-:R-:W-:Y:S01]  /*fc10*/  IMAD.X R36, R50, 0x1, R17, P5 ;  /* 0x0000000132247824 */ /* 0x010fe200028e0611 */
[----:B------:R-:W-:Y:S01]  /*fc20*/  IADD3 RZ, P5, R52, R4, RZ ;  /* 0x0000000434ff7210 */ /* 0x000fe20007fbe0ff */
[----:B-----5:R-:W-:-:S03]  /*fc30*/  IMAD.X R35, R50, 0x1, R18, P2 ;  /* 0x0000000132237824 */ /* 0x020fc600010e0612 */
[----:B------:R4:W-:Y:S01]  /*fc40*/  STL [R1+0x111c], R36 ;  /* 0x00111c2401007387 */ /* 0x0009e20000100800 */
[----:B------:R-:W-:Y:S01]  /*fc50*/  IADD3 RZ, P2, R52, R5, RZ ;  /* 0x0000000534ff7210 */ /* 0x000fe20007f5e0ff */
[----:B------:R-:W5:Y:S02]  /*fc60*/  LDC R109, c[0x0][0x268] ;  /* 0x00009a00ff6d7b82 */ /* 0x000f640000000800 */
[----:B------:R2:W-:Y:S01]  /*fc70*/  STL [R1+0x1120], R35 ;  /* 0x0011202301007387 */ /* 0x0005e20000100800 */
[----:B0-----:R-:W-:Y:S02]  /*fc80*/  IMAD R49, R49, 0x1f6, RZ ;  /* 0x000001f631317824 */ /* 0x001fe400078e02ff */
[----:B----4-:R-:W-:Y:S01]  /*fc90*/  IMAD.X R36, R50, 0x1, R19, P3 ;  /* 0x0000000132247824 */ /* 0x010fe200018e0613 */
[C---:B------:R-:W-:Y:S02]  /*fca0*/  IADD3 RZ, P3, R52.reuse, R6, RZ ;  /* 0x0000000634ff7210 */ /* 0x040fe40007f7e0ff */
[----:B------:R-:W0:Y:S01]  /*fcb0*/  LDC R50, c[0x0][0x268] ;  /* 0x00009a00ff327b82 */ /* 0x000e220000000800 */
        /* <DEDUP_REMOVED lines=13> */
[----:B0-----:R-:W-:Y:S01]  /*fd90*/  IMAD R50, R50, 0x1f7, RZ ;  /* 0x000001f732327824 */ /* 0x001fe200078e02ff */
[----:B------:R-:W0:Y:S01]  /*fda0*/  LDC R198, c[0x0][0x268] ;  /* 0x00009a00ffc67b82 */ /* 0x000e220000000800 */
[----:B----4-:R-:W-:Y:S01]  /*fdb0*/  IMAD.X R36, R51, 0x1, R19, P6 ;  /* 0x0000000133247824 */ /* 0x010fe200030e0613 */
[----:B------:R-:W-:Y:S01]  /*fdc0*/  IADD3 RZ, P6, R53, R6, RZ ;  /* 0x0000000635ff7210 */ /* 0x000fe20007fde0ff */
[----:B-1----:R-:W-:-:S03]  /*fdd0*/  IMAD.X R35, R52, 0x1, R16, P5 ;  /* 0x0000000134237824 */ /* 0x002fc600028e0610 */
[----:B------:R1:W-:Y:S01]  /*fde0*/  STL [R1+0x1134], R36 ;  /* 0x0011342401007387 */ /* 0x0003e20000100800 */
[----:B------:R-:W-:Y:S01]  /*fdf0*/  IADD3 RZ, P5, R53, R7, RZ ;  /* 0x0000000735ff7210 */ /* 0x000fe20007fbe0ff */
[----:B------:R-:W4:Y:S01]  /*fe00*/  LDC R51, c[0x0][0x268] ;  /* 0x00009a00ff337b82 */ /* 0x000f220000000800 */
[----:B------:R-:W-:Y:S01]  /*fe10*/  SHF.R.S32.HI R53, RZ, 0x1f, R53 ;  /* 0x0000001fff357819 */ /* 0x000fe20000011435 */
[----:B------:R3:W-:Y:S01]  /*fe20*/  STL [R1+0x1138], R35 ;  /* 0x0011382301007387 */ /* 0x0007e20000100800 */
[----:B-1----:R-:W-:Y:S01]  /*fe30*/  IMAD.X R36, R52, 0x1, R17, P2 ;  /* 0x0000000134247824 */ /* 0x002fe200010e0611 */
[----:B------:R-:W-:-:S04]  /*fe40*/  IADD3 RZ, P2, R54, R4, RZ ;  /* 0x0000000436ff7210 */ /* 0x000fc80007f5e0ff */
[----:B------:R-:W1:Y:S01]  /*fe50*/  LDC R199, c[0x0][0x268] ;  /* 0x00009a00ffc77b82 */ /* 0x000e620000000800 */
[----:B---3--:R-:W-:Y:S01]  /*fe60*/  IMAD.X R35, R52, 0x1, R18, P3 ;  /* 0x0000000134237824 */ /* 0x008fe200018e0612 */
[----:B------:R3:W-:Y:S01]  /*fe70*/  STL [R1+0x113c], R36 ;  /* 0x00113c2401007387 */ /* 0x0007e20000100800 */
[----:B------:R-:W-:-:S03]  /*fe80*/  IADD3 RZ, P3, R54, R5, RZ ;  /* 0x0000000536ff7210 */ /* 0x000fc60007f7e0ff */
[----:B------:R5:W-:Y:S02]  /*fe90*/  STL [R1+0x1140], R35 ;  /* 0x0011402301007387 */ /* 0x000be40000100800 */
[----:B------:R-:W1:Y:S01]  /*fea0*/  LDC R200, c[0x0][0x268] ;  /* 0x00009a00ffc87b82 */ /* 0x000e620000000800 */
[----:B---3--:R-:W-:Y:S01]  /*feb0*/  IMAD.X R36, R52, 0x1, R19, P0 ;  /* 0x0000000134247824 */ /* 0x008fe200000e0613 */
[----:B------:R-:W-:Y:S01]  /*fec0*/  IADD3 RZ, P0, R54, R6, RZ ;  /* 0x0000000636ff7210 */ /* 0x000fe20007f1e0ff */
[----:B----4-:R-:W-:-:S05]  /*fed0*/  IMAD R51, R51, 0x1f8, RZ ;  /* 0x000001f833337824 */ /* 0x010fca00078e02ff */
        /* <DEDUP_REMOVED lines=135> */
[----:B0-----:R-:W-:Y:S01]  /*10750*/  IMAD.SHL.U32 R59, R59, 0x2, RZ ;  /* 0x000000023b3b7824 */ /* 0x001fe200078e00ff */
        /* <DEDUP_REMOVED lines=34> */
[----:B----4-:R-:W-:Y:S01]  /*10980*/  IMAD.X R36, R62, 0x1, R19, P2 ;  /* 0x000000013e247824 */ /* 0x010fe200010e0613 */
[----:B------:R-:W-:-:S04]  /*10990*/  IADD3 RZ, P2, R64, R6, RZ ;  /* 0x0000000640ff7210 */ /* 0x000fc80007f5e0ff */
[----:B------:R-:W4:Y:S01]  /*109a0*/  LDC R62, c[0x0][0x268] ;  /* 0x00009a00ff3e7b82 */ /* 0x000f220000000800 */
[C---:B--2---:R-:W-:Y:S01]  /*109b0*/  IMAD.X R35, R63.reuse, 0x1, R16, P3 ;  /* 0x000000013f237824 */ /* 0x044fe200018e0610 */
[----:B------:R2:W-:Y:S01]  /*109c0*/  STL [R1+0x11e4], R36 ;  /* 0x0011e42401007387 */ /* 0x0005e20000100800 */
[----:B------:R-:W-:Y:S02]  /*109d0*/  IADD3 RZ, P3, R64, R7, RZ ;  /* 0x0000000740ff7210 */ /* 0x000fe40007f7e0ff */
[----:B------:R-:W-:Y:S01]  /*109e0*/  SHF.R.S32.HI R64, RZ, 0x1f, R64 ;  /* 0x0000001fff407819 */ /* 0x000fe20000011440 */
[----:B------:R0:W-:Y:S02]  /*109f0*/  STL [R1+0x11e8], R35 ;  /* 0x0011e82301007387 */ /* 0x0001e40000100800 */
[----:B------:R-:W5:Y:S01]  /*10a00*/  LDC R225, c[0x0][0x268] ;  /* 0x00009a00ffe17b82 */ /* 0x000f620000000800 */
[----:B--2---:R-:W-:Y:S01]  /*10a10*/  IMAD.X R36, R63, 0x1, R17, P0 ;  /* 0x000000013f247824 */ /* 0x004fe200000e0611 */
[----:B------:R-:W-:-:S06]  /*10a20*/  IADD3 RZ, P0, R65, R4, RZ ;  /* 0x0000000441ff7210 */ /* 0x000fcc0007f1e0ff */
[----:B------:R-:W2:Y:S01]  /*10a30*/  LDC R226, c[0x0][0x268] ;  /* 0x00009a00ffe27b82 */ /* 0x000ea20000000800 */
[----:B0-----:R-:W-:Y:S01]  /*10a40*/  IMAD.X R35, R63, 0x1, R18, P4 ;  /* 0x000000013f237824 */ /* 0x001fe200020e0612 */
[----:B------:R0:W-:Y:S01]  /*10a50*/  STL [R1+0x11ec], R36 ;  /* 0x0011ec2401007387 */ /* 0x0001e20000100800 */
[----:B------:R-:W-:-:S03]  /*10a60*/  IADD3 RZ, P4, R65, R5, RZ ;  /* 0x0000000541ff7210 */ /* 0x000fc60007f9e0ff */
[----:B------:R3:W-:Y:S02]  /*10a70*/  STL [R1+0x11f0], R35 ;  /* 0x0011f02301007387 */ /* 0x0007e40000100800 */
[----:B------:R-:W2:Y:S01]  /*10a80*/  LDC R228, c[0x0][0x268] ;  /* 0x00009a00ffe47b82 */ /* 0x000ea20000000800 */
[----:B0-----:R-:W-:Y:S01]  /*10a90*/  IMAD.X R36, R63, 0x1, R19, P1 ;  /* 0x000000013f247824 */ /* 0x001fe200008e0613 */
[----:B------:R-:W-:Y:S01]  /*10aa0*/  IADD3 RZ, P1, R65, R6, RZ ;  /* 0x0000000641ff7210 */ /* 0x000fe20007f3e0ff */
[----:B---3--:R-:W-:-:S03]  /*10ab0*/  IMAD.X R35, R64, 0x1, R16, P6 ;  /* 0x0000000140237824 */ /* 0x008fc600030e0610 */
[----:B------:R0:W-:Y:S01]  /*10ac0*/  STL [R1+0x11f4], R36 ;  /* 0x0011f42401007387 */ /* 0x0001e20000100800 */
[----:B------:R-:W-:Y:S01]  /*10ad0*/  IADD3 RZ, P6, R65, R7, RZ ;  /* 0x0000000741ff7210 */ /* 0x000fe20007fde0ff */
[----:B------:R-:W3:Y:S01]  /*10ae0*/  LDC R63, c[0x0][0x268] ;  /* 0x00009a00ff3f7b82 */ /* 0x000ee20000000800 */
        /* <DEDUP_REMOVED lines=11> */
[----:B------:R-:W-:-:S06]  /*10ba0*/  IADD3 RZ, P3, R66, R6, RZ ;  /* 0x0000000642ff7210 */ /* 0x000fcc0007f7e0ff */
[----:B------:R-:W1:Y:S01]  /*10bb0*/  LDC R64, c[0x0][0x268] ;  /* 0x00009a00ff407b82 */ /* 0x000e620000000800 */
[C---:B----4-:R-:W-:Y:S01]  /*10bc0*/  IMAD.X R35, R65.reuse, 0x1, R16, P0 ;  /* 0x0000000141237824 */ /* 0x050fe200000e0610 */
        /* <DEDUP_REMOVED lines=24> */
[----:B---3--:R-:W-:Y:S01]  /*10d50*/  IMAD.X R35, R66, 0x1, R18, P3 ;  /* 0x0000000142237824 */ /* 0x008fe200018e0612 */
[----:B------:R3:W-:Y:S01]  /*10d60*/  STL [R1+0x121c], R36 ;  /* 0x00121c2401007387 */ /* 0x0007e20000100800 */
[----:B------:R-:W-:-:S03]  /*10d70*/  IADD3 RZ, P3, R68, R5, RZ ;  /* 0x0000000544ff7210 */ /* 0x000fc60007f7e0ff */
[----:B------:R1:W-:Y:S02]  /*10d80*/  STL [R1+0x1220], R35 ;  /* 0x0012202301007387 */ /* 0x0003e40000100800 */
[----:B------:R-:W2:Y:S01]  /*10d90*/  LDC R235, c[0x0][0x268] ;  /* 0x00009a00ffeb7b82 */ /* 0x000ea20000000800 */
        /* <DEDUP_REMOVED lines=11> */
[----:B0-----:R-:W-:Y:S01]  /*10e50*/  IMAD.X R35, R67, 0x1, R18, P6 ;  /* 0x0000000143237824 */ /* 0x001fe200030e0612 */
[----:B------:R0:W-:Y:S01]  /*10e60*/  STL [R1+0x122c], R36 ;  /* 0x00122c2401007387 */ /* 0x0001e20000100800 */
[----:B------:R-:W-:-:S03]  /*10e70*/  IADD3 RZ, P6, R69, R5, RZ ;  /* 0x0000000545ff7210 */ /* 0x000fc60007fde0ff */
[----:B------:R4:W-:Y:S02]  /*10e80*/  STL [R1+0x1230], R35 ;  /* 0x0012302301007387 */ /* 0x0009e40000100800 */
[----:B------:R-:W1:Y:S01]  /*10e90*/  LDC R239, c[0x0][0x268] ;  /* 0x00009a00ffef7b82 */ /* 0x000e620000000800 */
[----:B0-----:R-:W-:Y:S01]  /*10ea0*/  IMAD.X R36, R67, 0x1, R19, P5 ;  /* 0x0000000143247824 */ /* 0x001fe200028e0613 */
[----:B------:R-:W-:-:S06]  /*10eb0*/  IADD3 RZ, P5, R69, R6, RZ ;  /* 0x0000000645ff7210 */ /* 0x000fcc0007fbe0ff */
[----:B------:R-:W0:Y:S01]  /*10ec0*/  LDC R67, c[0x0][0x268] ;  /* 0x00009a00ff437b82 */ /* 0x000e220000000800 */
[C---:B----4-:R-:W-:Y:S01]  /*10ed0*/  IMAD.X R35, R68.reuse, 0x1, R16, P2 ;  /* 0x0000000144237824 */ /* 0x050fe200010e0610 */
        /* <DEDUP_REMOVED lines=9> */
[----:B------:R-:W-:-:S03]  /*10f70*/  IADD3 RZ, P0, R70, R5, RZ ;  /* 0x0000000546ff7210 */ /* 0x000fc60007f1e0ff */
[----:B------:R5:W-:Y:S01]  /*10f80*/  STL [R1+0x1240], R35 ;  /* 0x0012402301007387 */ /* 0x000be20000100800 */
[----:B----4-:R-:W-:Y:S01]  /*10f90*/  IMAD.X R36, R68, 0x1, R19, P4 ;  /* 0x0000000144247824 */ /* 0x010fe200020e0613 */
[C---:B------:R-:W-:Y:S01]  /*10fa0*/  IADD3 RZ, P4, R70.reuse, R6, RZ ;  /* 0x0000000646ff7210 */ /* 0x040fe20007f9e0ff */
[----:B------:R-:W4:Y:S01]  /*10fb0*/  LDC R68, c[0x0][0x268] ;  /* 0x00009a00ff447b82 */ /* 0x000f220000000800 */
[C---:B-----5:R-:W-:Y:S02]  /*10fc0*/  IMAD.X R35, R69.reuse, 0x1, R16, P1 ;  /* 0x0000000145237824 */ /* 0x060fe400008e0610 */
[----:B------:R5:W-:Y:S01]  /*10fd0*/  STL [R1+0x1244], R36 ;  /* 0x0012442401007387 */ /* 0x000be20000100800 */
[----:B------:R-:W-:Y:S02]  /*10fe0*/  IADD3 RZ, P1, R70, R7, RZ ;  /* 0x0000000746ff7210 */ /* 0x000fe40007f3e0ff */
[----:B------:R-:W-:Y:S01]  /*10ff0*/  SHF.R.S32.HI R70, RZ, 0x1f, R70 ;  /* 0x0000001fff467819 */ /* 0x000fe20000011446 */
[----:B------:R2:W-:Y:S01]  /*11000*/  STL [R1+0x1248], R35 ;  /* 0x0012482301007387 */ /* 0x0005e20000100800 */
[C---:B-----5:R-:W-:Y:S01]  /*11010*/  IMAD.X R36, R69.reuse, 0x1, R17, P6 ;  /* 0x0000000145247824 */ /* 0x060fe200030e0611 */
[----:B------:R-:W-:Y:S01]  /*11020*/  IADD3 RZ, P6, R34, R4, RZ ;  /* 0x0000000422ff7210 */ /* 0x000fe20007fde0ff */
[----:B--2---:R-:W-:-:S03]  /*11030*/  IMAD.X R35, R69, 0x1, R18, P5 ;  /* 0x0000000145237824 */ /* 0x004fc600028e0612 */
[----:B------:R2:W-:Y:S01]  /*11040*/  STL [R1+0x124c], R36 ;  /* 0x00124c2401007387 */ /* 0x0005e20000100800 */
[----:B------:R-:W-:-:S03]  /*11050*/  IADD3 RZ, P5, R34, R5, RZ ;  /* 0x0000000522ff7210 */ /* 0x000fc60007fbe0ff */
[----:B------:R5:W-:Y:S01]  /*11060*/  STL [R1+0x1250], R35 ;  /* 0x0012502301007387 */ /* 0x000be20000100800 */
[----:B--2---:R-:W-:Y:S01]  /*11070*/  IMAD.X R36, R69, 0x1, R19, P2 ;  /* 0x0000000145247824 */ /* 0x004fe200010e0613 */
[----:B------:R-:W-:Y:S01]  /*11080*/  IADD3 RZ, P2, R34, R6, RZ ;  /* 0x0000000622ff7210 */ /* 0x000fe20007f5e0ff */
[----:B------:R-:W2:Y:S01]  /*11090*/  LDC R69, c[0x0][0x268] ;  /* 0x00009a00ff457b82 */ /* 0x000ea20000000800 */
[----:B-----5:R-:W-:Y:S02]  /*110a0*/  IMAD.X R35, R70, 0x1, R16, P3 ;  /* 0x0000000146237824 */ /* 0x020fe400018e0610 */
[----:B------:R5:W-:Y:S01]  /*110b0*/  STL [R1+0x1254], R36 ;  /* 0x0012542401007387 */ /* 0x000be20000100800 */
[----:B------:R-:W-:Y:S02]  /*110c0*/  IADD3 RZ, P3, R34, R7, RZ ;  /* 0x0000000722ff7210 */ /* 0x000fe40007f7e0ff */
[----:B------:R-:W-:Y:S01]  /*110d0*/  SHF.R.S32.HI R34, RZ, 0x1f, R34 ;  /* 0x0000001fff227819 */ /* 0x000fe20000011422 */
[----:B------:R3:W-:Y:S01]  /*110e0*/  STL [R1+0x1258], R35 ;  /* 0x0012582301007387 */ /* 0x0007e20000100800 */
[C---:B-----5:R-:W-:Y:S01]  /*110f0*/  IMAD.X R36, R70.reuse, 0x1, R17, P0 ;  /* 0x0000000146247824 */ /* 0x060fe200000e0611 */
[----:B------:R-:W-:Y:S01]  /*11100*/  IADD3 RZ, P0, R33, R4, RZ ;  /* 0x0000000421ff7210 */ /* 0x000fe20007f1e0ff */
[----:B---3--:R-:W-:-:S03]  /*11110*/  IMAD.X R35, R70, 0x1, R18, P4 ;  /* 0x0000000146237824 */ /* 0x008fc600020e0612 */
[----:B------:R3:W-:Y:S01]  /*11120*/  STL [R1+0x125c], R36 ;  /* 0x00125c2401007387 */ /* 0x0007e20000100800 */
[----:B------:R-:W-:-:S03]  /*11130*/  IADD3 RZ, P4, R33, R5, RZ ;  /* 0x0000000521ff7210 */ /* 0x000fc60007f9e0ff */
[----:B------:R5:W-:Y:S01]  /*11140*/  STL [R1+0x1260], R35 ;  /* 0x0012602301007387 */ /* 0x000be20000100800 */
[----:B---3--:R-:W-:Y:S01]  /*11150*/  IMAD.X R36, R70, 0x1, R19, P1 ;  /* 0x0000000146247824 */ /* 0x008fe200008e0613 */
[C---:B------:R-:W-:Y:S01]  /*11160*/  IADD3 RZ, P1, R33.reuse, R6, RZ ;  /* 0x0000000621ff7210 */ /* 0x040fe20007f3e0ff */
[----:B------:R-:W3:Y:S01]  /*11170*/  LDC R70, c[0x0][0x268] ;  /* 0x00009a00ff467b82 */ /* 0x000ee20000000800 */
[C---:B-----5:R-:W-:Y:S02]  /*11180*/  IMAD.X R35, R34.reuse, 0x1, R16, P6 ;  /* 0x0000000122237824 */ /* 0x060fe400030e0610 */
[----:B------:R5:W-:Y:S01]  /*11190*/  STL [R1+0x1264], R36 ;  /* 0x0012642401007387 */ /* 0x000be20000100800 */
[----:B------:R-:W-:Y:S02]  /*111a0*/  IADD3 RZ, P6, R33, R7, RZ ;  /* 0x0000000721ff7210 */ /* 0x000fe40007fde0ff */
[----:B------:R-:W-:Y:S01]  /*111b0*/  SHF.R.S32.HI R33, RZ, 0x1f, R33 ;  /* 0x0000001fff217819 */ /* 0x000fe20000011421 */
[----:B------:R0:W-:Y:S01]  /*111c0*/  STL [R1+0x1268], R35 ;  /* 0x0012682301007387 */ /* 0x0001e20000100800 */
[----:B-----5:R-:W-:Y:S01]  /*111d0*/  IMAD.X R36, R34, 0x1, R18, P2 ;  /* 0x0000000122247824 */ /* 0x020fe200010e0612 */
[----:B------:R-:W-:Y:S01]  /*111e0*/  IADD3 RZ, P2, R32, R5, RZ ;  /* 0x0000000520ff7210 */ /* 0x000fe20007f5e0ff */
[----:B0-----:R-:W-:Y:S01]  /*111f0*/  IMAD.X R35, R34, 0x1, R17, P5 ;  /* 0x0000000122237824 */ /* 0x001fe200028e0611 */
[----:B------:R-:W-:-:S04]  /*11200*/  IADD3 RZ, P5, R32, R4, RZ ;  /* 0x0000000420ff7210 */ /* 0x000fc80007fbe0ff */
[----:B------:R0:W-:Y:S04]  /*11210*/  STL [R1+0x126c], R35 ;  /* 0x00126c2301007387 */ /* 0x0001e80000100800 */
[----:B------:R5:W-:Y:S01]  /*11220*/  STL [R1+0x1270], R36 ;  /* 0x0012702401007387 */ /* 0x000be20000100800 */
[----:B0-----:R-:W-:Y:S01]  /*11230*/  IMAD.X R35, R34, 0x1, R19, P3 ;  /* 0x0000000122237824 */ /* 0x001fe200018e0613 */
[C---:B------:R-:W-:Y:S01]  /*11240*/  IADD3 RZ, P3, R32.reuse, R6, RZ ;  /* 0x0000000620ff7210 */ /* 0x040fe20007f7e0ff */
[----:B------:R-:W-:Y:S01]  /*11250*/  IMAD.X R34, R33, 0x1, R16, P0 ;  /* 0x0000000121227824 */ /* 0x000fe200000e0610 */
[----:B------:R-:W-:Y:S01]  /*11260*/  IADD3 RZ, P0, R32, R7, RZ ;  /* 0x0000000720ff7210 */ /* 0x000fe20007f1e0ff */
[----:B-----5:R-:W0:Y:S01]  /*11270*/  LDC R36, c[0x0][0x268] ;  /* 0x00009a00ff247b82 */ /* 0x020e220000000800 */
[----:B------:R5:W-:Y:S01]  /*11280*/  STL [R1+0x1274], R35 ;  /* 0x0012742301007387 */ /* 0x000be20000100800 */
[----:B------:R-:W-:-:S03]  /*11290*/  SHF.R.S32.HI R32, RZ, 0x1f, R32 ;  /* 0x0000001fff207819 */ /* 0x000fc60000011420 */
[----:B------:R1:W-:Y:S01]  /*112a0*/  STL [R1+0x1278], R34 ;  /* 0x0012782201007387 */ /* 0x0003e20000100800 */
[----:B-----5:R-:W-:Y:S01]  /*112b0*/  IMAD.X R35, R33, 0x1, R18, P1 ;  /* 0x0000000121237824 */ /* 0x020fe200008e0612 */
[----:B------:R-:W-:Y:S01]  /*112c0*/  IADD3 RZ, P1, R31, R5, RZ ;  /* 0x000000051fff7210 */ /* 0x000fe20007f3e0ff */
[----:B-1----:R-:W-:Y:S01]  /*112d0*/  IMAD.X R34, R33, 0x1, R17, P4 ;  /* 0x0000000121227824 */ /* 0x002fe200020e0611 */
[----:B------:R-:W-:-:S04]  /*112e0*/  IADD3 RZ, P4, R31, R4, RZ ;  /* 0x000000041fff7210 */ /* 0x000fc80007f9e0ff */
[----:B------:R1:W-:Y:S04]  /*112f0*/  STL [R1+0x127c], R34 ;  /* 0x00127c2201007387 */ /* 0x0003e80000100800 */
[----:B------:R5:W-:Y:S01]  /*11300*/  STL [R1+0x1280], R35 ;  /* 0x0012802301007387 */ /* 0x000be20000100800 */
[----:B0-----:R-:W-:Y:S02]  /*11310*/  IMAD R36, R36, 0x1e9, RZ ;  /* 0x000001e924247824 */ /* 0x001fe400078e02ff */
[----:B-1----:R-:W-:Y:S01]  /*11320*/  IMAD.X R34, R33, 0x1, R19, P6 ;  /* 0x0000000121227824 */ /* 0x002fe200030e0613 */
[C---:B------:R-:W-:Y:S01]  /*11330*/  IADD3 RZ, P6, R31.reuse, R6, RZ ;  /* 0x000000061fff7210 */ /* 0x040fe20007fde0ff */
[----:B------:R-:W-:Y:S01]  /*11340*/  IMAD.X R33, R32, 0x1, R16, P5 ;  /* 0x0000000120217824 */ /* 0x000fe200028e0610 */
[----:B------:R-:W-:Y:S01]  /*11350*/  IADD3 RZ, P5, R31, R7, RZ ;  /* 0x000000071fff7210 */ /* 0x000fe20007fbe0ff */
[----:B-----5:R-:W0:Y:S01]  /*11360*/  LDC R35, c[0x0][0x268] ;  /* 0x00009a00ff237b82 */ /* 0x020e220000000800 */
[----:B------:R1:W-:Y:S01]  /*11370*/  STL [R1+0x1284], R34 ;  /* 0x0012842201007387 */ /* 0x0003e20000100800 */
[----:B------:R-:W-:-:S03]  /*11380*/  SHF.R.S32.HI R31, RZ, 0x1f, R31 ;  /* 0x0000001fff1f7819 */ /* 0x000fc6000001141f */
[----:B------:R5:W-:Y:S01]  /*11390*/  STL [R1+0x1288], R33 ;  /* 0x0012882101007387 */ /* 0x000be20000100800 */
[----:B-1----:R-:W-:Y:S01]  /*113a0*/  IMAD.X R34, R32, 0x1, R18, P3 ;  /* 0x0000000120227824 */ /* 0x002fe200018e0612 */
[----:B------:R-:W-:Y:S01]  /*113b0*/  IADD3 RZ, P3, R30, R5, RZ ;  /* 0x000000051eff7210 */ /* 0x000fe20007f7e0ff */
[----:B-----5:R-:W-:Y:S01]  /*113c0*/  IMAD.X R33, R32, 0x1, R17, P2 ;  /* 0x0000000120217824 */ /* 0x020fe200010e0611 */
        /* <DEDUP_REMOVED lines=117> */
[C---:B-1----:R-:W-:Y:S01]  /*11b20*/  IMAD.X R26, R24.reuse, 0x1, R18, P6 ;  /* 0x00000001181a7824 */ /* 0x042fe200030e0612 */
[C---:B------:R-:W-:Y:S01]  /*11b30*/  IADD3 RZ, P6, R15.reuse, R5, RZ ;  /* 0x000000050fff7210 */ /* 0x040fe20007fde0ff */
[----:B-----5:R-:W-:Y:S01]  /*11b40*/  IMAD.X R25, R24, 0x1, R17, P1 ;  /* 0x0000000118197824 */ /* 0x020fe200008e0611 */
[----:B------:R-:W-:-:S04]  /*11b50*/  IADD3 RZ, P1, R15, R4, RZ ;  /* 0x000000040fff7210 */ /* 0x000fc80007f3e0ff */
[----:B------:R1:W-:Y:S04]  /*11b60*/  STL [R1+0x130c], R25 ;  /* 0x00130c1901007387 */ /* 0x0003e80000100800 */
[----:B------:R5:W-:Y:S01]  /*11b70*/  STL [R1+0x1310], R26 ;  /* 0x0013101a01007387 */ /* 0x000be20000100800 */
[----:B0-----:R-:W-:Y:S02]  /*11b80*/  IMAD R27, R27, 0x1e0, RZ ;  /* 0x000001e01b1b7824 */ /* 0x001fe400078e02ff */
[----:B-1----:R-:W-:Y:S01]  /*11b90*/  IMAD.X R25, R24, 0x1, R19, P5 ;  /* 0x0000000118197824 */ /* 0x002fe200028e0613 */
[----:B------:R-:W-:Y:S01]  /*11ba0*/  IADD3 RZ, P5, R15, R6, RZ ;  /* 0x000000060fff7210 */ /* 0x000fe20007fbe0ff */
        /* <DEDUP_REMOVED lines=86> */
[----:B------:R-:W-:Y:S01]  /*12110*/  STL [R1+0x1370], R13 ;  /* 0x0013700d01007387 */ /* 0x000fe20000100800 */
[----:B0-----:R-:W-:Y:S02]  /*12120*/  IMAD R14, R14, 0x1da, RZ ;  /* 0x000001da0e0e7824 */ /* 0x001fe400078e02ff */
[----:B-1----:R-:W-:Y:S01]  /*12130*/  IMAD.X R12, R8, 0x1, R19, P0 ;  /* 0x00000001080c7824 */ /* 0x002fe200000e0613 */
[C---:B------:R-:W-:Y:S01]  /*12140*/  IADD3 RZ, P0, R10.reuse, R6, RZ ;  /* 0x000000060aff7210 */ /* 0x040fe20007f1e0ff */
[----:B------:R-:W-:Y:S01]  /*12150*/  IMAD.X R8, R11, 0x1, R16, P4 ;  /* 0x000000010b087824 */ /* 0x000fe200020e0610 */
[----:B------:R-:W-:-:S02]  /*12160*/  IADD3 RZ, P4, R10, R7, RZ ;  /* 0x000000070aff7210 */ /* 0x000fc40007f9e0ff */
[----:B------:R0:W-:Y:S01]  /*12170*/  STL [R1+0x1374], R12 ;  /* 0x0013740c01007387 */ /* 0x0001e20000100800 */
[----:B------:R-:W-:-:S03]  /*12180*/  SHF.R.S32.HI R10, RZ, 0x1f, R10 ;  /* 0x0000001fff0a7819 */ /* 0x000fc6000001140a */
[----:B------:R1:W-:Y:S01]  /*12190*/  STL [R1+0x1378], R8 ;  /* 0x0013780801007387 */ /* 0x0003e20000100800 */
[----:B0-----:R-:W-:Y:S01]  /*121a0*/  IMAD.X R12, R11, 0x1, R17, P1 ;  /* 0x000000010b0c7824 */ /* 0x001fe200008e0611 */
[----:B------:R-:W-:Y:S01]  /*121b0*/  IADD3 RZ, P1, R9, R4, RZ ;  /* 0x0000000409ff7210 */ /* 0x000fe20007f3e0ff */
[----:B-1----:R-:W-:-:S03]  /*121c0*/  IMAD.X R8, R11, 0x1, R18, P6 ;  /* 0x000000010b087824 */ /* 0x002fc600030e0612 */
[----:B------:R0:W-:Y:S01]  /*121d0*/  STL [R1+0x137c], R12 ;  /* 0x00137c0c01007387 */ /* 0x0001e20000100800 */
[----:B------:R-:W-:-:S03]  /*121e0*/  IADD3 RZ, P6, R9, R5, RZ ;  /* 0x0000000509ff7210 */ /* 0x000fc60007fde0ff */
[----:B------:R1:W-:Y:S01]  /*121f0*/  STL [R1+0x1380], R8 ;  /* 0x0013800801007387 */ /* 0x0003e20000100800 */
[C---:B0-----:R-:W-:Y:S01]  /*12200*/  IMAD.X R12, R10.reuse, 0x1, R16, P2 ;  /* 0x000000010a0c7824 */ /* 0x041fe200010e0610 */
[C---:B------:R-:W-:Y:S01]  /*12210*/  IADD3 RZ, P2, R9.reuse, R6, RZ ;  /* 0x0000000609ff7210 */ /* 0x040fe20007f5e0ff */
[----:B-1----:R-:W-:Y:S01]  /*12220*/  IMAD.X R8, R10, 0x1, R17, P3 ;  /* 0x000000010a087824 */ /* 0x002fe200018e0611 */
[----:B------:R-:W-:Y:S02]  /*12230*/  IADD3 RZ, P3, R9, R7, RZ ;  /* 0x0000000709ff7210 */ /* 0x000fe40007f7e0ff */
[----:B------:R0:W-:Y:S01]  /*12240*/  STL [R1+0x1384], R12 ;  /* 0x0013840c01007387 */ /* 0x0001e20000100800 */
[----:B------:R-:W-:-:S03]  /*12250*/  SHF.R.S32.HI R9, RZ, 0x1f, R9 ;  /* 0x0000001fff097819 */ /* 0x000fc60000011409 */
[----:B------:R1:W-:Y:S02]  /*12260*/  STL [R1+0x1388], R8 ;  /* 0x0013880801007387 */ /* 0x0003e40000100800 */
[C---:B------:R-:W-:Y:S01]  /*12270*/  IMAD.X R13, R9.reuse, 0x1, R16, P1 ;  /* 0x00000001090d7824 */ /* 0x040fe200008e0610 */
[----:B------:R-:W-:Y:S01]  /*12280*/  IADD3 RZ, P1, R2, R5, RZ ;  /* 0x0000000502ff7210 */ /* 0x000fe20007f3e0ff */
[----:B0-----:R-:W-:Y:S01]  /*12290*/  IMAD.X R12, R10, 0x1, R18, P0 ;  /* 0x000000010a0c7824 */ /* 0x001fe200000e0612 */
[C---:B------:R-:W-:Y:S02]  /*122a0*/  IADD3 RZ, P0, R2.reuse, R4, RZ ;  /* 0x0000000402ff7210 */ /* 0x040fe40007f1e0ff */
[----:B-1----:R-:W-:Y:S02]  /*122b0*/  SHF.R.S32.HI R8, RZ, 0x1f, R2 ;  /* 0x0000001fff087819 */ /* 0x002fe40000011402 */
[----:B------:R0:W-:Y:S04]  /*122c0*/  STL [R1+0x138c], R12 ;  /* 0x00138c0c01007387 */ /* 0x0001e80000100800 */
[----:B------:R1:W-:Y:S01]  /*122d0*/  STL [R1+0x1390], R13 ;  /* 0x0013900d01007387 */ /* 0x0003e20000100800 */
[C---:B0-----:R-:W-:Y:S01]  /*122e0*/  IMAD.X R12, R9.reuse, 0x1, R17, P6 ;  /* 0x00000001090c7824 */ /* 0x041fe200030e0611 */
[----:B------:R-:W-:Y:S01]  /*122f0*/  IADD3 RZ, P6, R2, R6, RZ ;  /* 0x0000000602ff7210 */ /* 0x000fe20007fde0ff */
[----:B-1----:R-:W-:-:S03]  /*12300*/  IMAD.X R13, R9, 0x1, R18, P2 ;  /* 0x00000001090d7824 */ /* 0x002fc600010e0612 */
[----:B------:R0:W-:Y:S01]  /*12310*/  STL [R1+0x1394], R12 ;  /* 0x0013940c01007387 */ /* 0x0001e20000100800 */
[----:B------:R-:W-:Y:S01]  /*12320*/  IADD3 RZ, P2, R2, R7, RZ ;  /* 0x0000000702ff7210 */ /* 0x000fe20007f5e0ff */
[----:B------:R-:W-:Y:S01]  /*12330*/  IMAD.X R2, R8, 0x1, R17, P1 ;  /* 0x0000000108027824 */ /* 0x000fe200008e0611 */
[----:B------:R-:W-:Y:S01]  /*12340*/  IADD3 RZ, P1, R0, R5, RZ ;  /* 0x0000000500ff7210 */ /* 0x000fe20007f3e0ff */
[----:B------:R1:W-:Y:S01]  /*12350*/  STL [R1+0x1398], R13 ;  /* 0x0013980d01007387 */ /* 0x0003e20000100800 */
[----:B0-----:R-:W-:Y:S01]  /*12360*/  SHF.R.S32.HI R12, RZ, 0x1f, R0 ;  /* 0x0000001fff0c7819 */ /* 0x001fe20000011400 */
[----:B-1----:R-:W-:Y:S01]  /*12370*/  IMAD.X R13, R8, 0x1, R16, P0 ;  /* 0x00000001080d7824 */ /* 0x002fe200000e0610 */
[----:B------:R-:W-:-:S03]  /*12380*/  IADD3 RZ, P0, R0, R4, RZ ;  /* 0x0000000400ff7210 */ /* 0x000fc60007f1e0ff */
[----:B------:R-:W-:Y:S01]  /*12390*/  IMAD.X R112, R12, 0x1, R17, P1 ;  /* 0x000000010c707824 */ /* 0x000fe200008e0611 */
[----:B------:R-:W-:Y:S01]  /*123a0*/  IADD3 R111, P1, R23, R61, RZ ;  /* 0x0000003d176f7210 */ /* 0x000fe20007f3e0ff */
[----:B------:R-:W-:Y:S01]  /*123b0*/  IMAD.SHL.U32 R61, R62, 0x4, RZ ;  /* 0x000000043e3d7824 */ /* 0x000fe200078e00ff */
[----:B------:R0:W-:Y:S04]  /*123c0*/  STL [R1+0x139c], R13 ;  /* 0x00139c0d01007387 */ /* 0x0001e80000100800 */
[----:B------:R1:W-:Y:S01]  /*123d0*/  STL [R1+0x13a0], R2 ;  /* 0x0013a00201007387 */ /* 0x0003e20000100800 */
[----:B0-----:R-:W-:Y:S01]  /*123e0*/  IMAD.X R13, R8, 0x1, R18, P6 ;  /* 0x00000001080d7824 */ /* 0x001fe200030e0612 */
[----:B------:R-:W-:Y:S01]  /*123f0*/  IADD3 RZ, P6, R0, R6, RZ ;  /* 0x0000000600ff7210 */ /* 0x000fe20007fde0ff */
[----:B-1----:R-:W-:-:S03]  /*12400*/  IMAD.X R2, R12, 0x1, R16, P0 ;  /* 0x000000010c027824 */ /* 0x002fc600000e0610 */
[----:B------:R0:W-:Y:S01]  /*12410*/  STL [R1+0x13a4], R13 ;  /* 0x0013a40d01007387 */ /* 0x0001e20000100800 */
[----:B------:R-:W-:Y:S01]  /*12420*/  IADD3 RZ, P0, R0, R7, RZ ;  /* 0x0000000700ff7210 */ /* 0x000fe20007f1e0ff */
[----:B------:R-:W-:Y:S01]  /*12430*/  IMAD.X R62, R12, 0x1, R18, P6 ;  /* 0x000000010c3e7824 */ /* 0x000fe200030e0612 */
[----:B------:R-:W1:Y:S01]  /*12440*/  LDC R0, c[0x0][0x268] ;  /* 0x00009a00ff007b82 */ /* 0x000e620000000800 */
[----:B------:R5:W-:Y:S04]  /*12450*/  STL [R1+0x13a8], R2 ;  /* 0x0013a80201007387 */ /* 0x000be80000100800 */
[----:B------:R-:W-:Y:S03]  /*12460*/  STL [R1+0x13ac], R112 ;  /* 0x0013ac7001007387 */ /* 0x000fe60000100800 */
[----:B0-----:R-:W0:Y:S01]  /*12470*/  LDC R13, c[0x0][0x268] ;  /* 0x00009a00ff0d7b82 */ /* 0x001e220000000800 */
[----:B------:R4:W-:Y:S04]  /*12480*/  STL [R1+0x1500], R111 ;  /* 0x0015006f01007387 */ /* 0x0009e80000100800 */
[----:B------:R2:W-:Y:S03]  /*12490*/  STL [R1+0x13b0], R62 ;  /* 0x0013b03e01007387 */ /* 0x0005e60000100800 */
[----:B-----5:R-:W5:Y:S01]  /*124a0*/  LDC R2, c[0x0][0x268] ;  /* 0x00009a00ff027b82 */ /* 0x020f620000000800 */
[----:B----4-:R-:W-:Y:S01]  /*124b0*/  LEA.HI.X.SX32 R111, R63, R22, 0x1, P1 ;  /* 0x000000163f6f7211 */ /* 0x010fe200008f0eff */
[----:B------:R-:W-:-:S02]  /*124c0*/  IMAD R63, R64, 0x5, RZ ;  /* 0x00000005403f7824 */ /* 0x000fc400078e02ff */
[----:B------:R-:W-:Y:S02]  /*124d0*/  IMAD R64, R73, 0xe, RZ ;  /* 0x0000000e49407824 */ /* 0x000fe400078e02ff */
[----:B-1----:R-:W-:Y:S02]  /*124e0*/  IMAD R0, R0, 0x1d8, RZ ;  /* 0x000001d800007824 */ /* 0x002fe400078e02ff */
[----:B------:R-:W1:Y:S03]  /*124f0*/  LDC R73, c[0x0][0x268] ;  /* 0x00009a00ff497b82 */ /* 0x000e660000000800 */
[----:B--2---:R-:W-:Y:S01]  /*12500*/  IADD3 R62, P1, R0, R23, RZ ;  /* 0x00000017003e7210 */ /* 0x004fe20007f3e0ff */
[----:B0-----:R-:W-:-:S03]  /*12510*/  IMAD R13, R13, 0x1d9, RZ ;  /* 0x000001d90d0d7824 */ /* 0x001fc600078e02ff */
[----:B------:R-:W-:Y:S01]  /*12520*/  LEA.HI.X.SX32 R0, R0, R22, 0x1, P1 ;  /* 0x0000001600007211 */ /* 0x000fe200008f0eff */
[----:B-----5:R-:W-:-:S05]  /*12530*/  IMAD R2, R2, 0x1d7, RZ ;  /* 0x000001d702027824 */ /* 0x020fca00078e02ff */
[----:B------:R-:W-:-:S04]  /*12540*/  IADD3 R112, P6, R2, R23, RZ ;  /* 0x0000001702707210 */ /* 0x000fc80007fde0ff */
[----:B------:R-:W-:Y:S01]  /*12550*/  LEA.HI.X.SX32 R2, R2, R22, 0x1, P6 ;  /* 0x0000001602027211 */ /* 0x000fe200030f0eff */
[----:B------:R-:W-:Y:S04]  /*12560*/  STL [R1+0x13b8], R112 ;  /* 0x0013b87001007387 */ /* 0x000fe80000100800 */
[----:B------:R-:W-:Y:S04]  /*12570*/  STL [R1+0x14fc], R111 ;  /* 0x0014fc6f01007387 */ /* 0x000fe80000100800 */
[----:B------:R0:W-:Y:S04]  /*12580*/  STL [R1+0x13c0], R62 ;  /* 0x0013c03e01007387 */ /* 0x0001e80000100800 */
[----:B------:R2:W-:Y:S01]  /*12590*/  STL [R1+0x13b4], R2 ;  /* 0x0013b40201007387 */ /* 0x0005e20000100800 */
[----:B0-----:R-:W-:-:S02]  /*125a0*/  IADD3 R62, P6, R13, R23, RZ ;  /* 0x000000170d3e7210 */ /* 0x001fc40007fde0ff */
[----:B--2---:R-:W-:-:S03]  /*125b0*/  IADD3 R2, P1, R14, R23, RZ ;  /* 0x000000170e027210 */ /* 0x004fc60007f3e0ff */
[----:B------:R0:W-:Y:S04]  /*125c0*/  STL [R1+0x13c8], R62 ;  /* 0x0013c83e01007387 */ /* 0x0001e80000100800 */
[----:B------:R2:W-:Y:S04]  /*125d0*/  STL [R1+0x13bc], R0 ;  /* 0x0013bc0001007387 */ /* 0x0005e80000100800 */
[----:B------:R4:W-:Y:S01]  /*125e0*/  STL [R1+0x13d0], R2 ;  /* 0x0013d00201007387 */ /* 0x0009e20000100800 */
[----:B0-----:R-:W-:Y:S02]  /*125f0*/  IMAD R62, R65, 0x6, RZ ;  /* 0x00000006413e7824 */ /* 0x001fe400078e02ff */
[----:B------:R-:W-:Y:S01]  /*12600*/  IMAD R65, R72, 0xd, RZ ;  /* 0x0000000d48417824 */ /* 0x000fe200078e02ff */
[----:B--2---:R-:W-:Y:S01]  /*12610*/  LEA.HI.X.SX32 R0, R13, R22, 0x1, P6 ;  /* 0x000000160d007211 */ /* 0x004fe200030f0eff */
[----:B------:R-:W0:Y:S01]  /*12620*/  LDC R72, c[0x0][0x268] ;  /* 0x00009a00ff487b82 */ /* 0x000e220000000800 */
[----:B------:R-:W-:-:S02]  /*12630*/  IADD3 R13, P6, R15, R23, RZ ;  /* 0x000000170f0d7210 */ /* 0x000fc40007fde0ff */
[----:B----4-:R-:W-:Y:S01]  /*12640*/  LEA.HI.X.SX32 R2, R14, R22, 0x1, P1 ;  /* 0x000000160e027211 */ /* 0x010fe200008f0eff */
[----:B------:R2:W-:Y:S01]  /*12650*/  STL [R1+0x13c4], R0 ;  /* 0x0013c40001007387 */ /* 0x0005e20000100800 */
[----:B------:R-:W-:Y:S02]  /*12660*/  IMAD R14, R66, 0x7, RZ ;  /* 0x00000007420e7824 */ /* 0x000fe400078e02ff */
[----:B------:R-:W-:Y:S01]  /*12670*/  IMAD R66, R71, 0xc, RZ ;  /* 0x0000000c47427824 */ /* 0x000fe200078e02ff */
[----:B------:R-:W-:Y:S01]  /*12680*/  STL [R1+0x13d8], R13 ;  /* 0x0013d80d01007387 */ /* 0x000fe20000100800 */
[----:B------:R-:W4:Y:S03]  /*12690*/  LDC R71, c[0x0][0x268] ;  /* 0x00009a00ff477b82 */ /* 0x000f260000000800 */
[----:B------:R5:W-:Y:S01]  /*126a0*/  STL [R1+0x13cc], R2 ;  /* 0x0013cc0201007387 */ /* 0x000be20000100800 */
[----:B--2---:R-:W-:-:S05]  /*126b0*/  IADD3 R0, P1, R21, R23, RZ ;  /* 0x0000001715007210 */ /* 0x004fca0007f3e0ff */
[----:B------:R2:W-:Y:S01]  /*126c0*/  STL [R1+0x13e0], R0 ;  /* 0x0013e00001007387 */ /* 0x0005e20000100800 */
[----:B-----5:R-:W-:Y:S02]  /*126d0*/  LEA.HI.X.SX32 R2, R15, R22, 0x1, P6 ;  /* 0x000000160f027211 */ /* 0x020fe400030f0eff */
[----:B------:R-:W-:-:S03]  /*126e0*/  IADD3 R13, P6, R24, R23, RZ ;  /* 0x00000017180d7210 */ /* 0x000fc60007fde0ff */
[----:B------:R5:W-:Y:S01]  /*126f0*/  STL [R1+0x13d4], R2 ;  /* 0x0013d40201007387 */ /* 0x000be20000100800 */
[----:B--2---:R-:W-:-:S03]  /*12700*/  LEA.HI.X.SX32 R0, R21, R22, 0x1, P1 ;  /* 0x0000001615007211 */ /* 0x004fc600008f0eff */
[----:B------:R2:W-:Y:S04]  /*12710*/  STL [R1+0x13e8], R13 ;  /* 0x0013e80d01007387 */ /* 0x0005e80000100800 */
[----:B------:R3:W-:Y:S01]  /*12720*/  STL [R1+0x13dc], R0 ;  /* 0x0013dc0001007387 */ /* 0x0007e20000100800 */
[----:B-----5:R-:W-:-:S04]  /*12730*/  IADD3 R2, P1, R25, R23, RZ ;  /* 0x0000001719027210 */ /* 0x020fc80007f3e0ff */
[-C--:B------:R-:W-:Y:S01]  /*12740*/  LEA.HI.X.SX32 R15, R25, R22.reuse, 0x1, P1 ;  /* 0x00000016190f7211 */ /* 0x080fe200008f0eff */
[----:B------:R5:W-:Y:S01]  /*12750*/  STL [R1+0x13f0], R2 ;  /* 0x0013f00201007387 */ /* 0x000be20000100800 */
[----:B--2---:R-:W-:Y:S01]  /*12760*/  IMAD.SHL.U32 R13, R67, 0x8, RZ ;  /* 0x00000008430d7824 */ /* 0x004fe200078e00ff */
[----:B---3--:R-:W-:Y:S01]  /*12770*/  LEA.HI.X.SX32 R0, R24, R22, 0x1, P6 ;  /* 0x0000001618007211 */ /* 0x008fe200030f0eff */
[----:B------:R-:W-:Y:S02]  /*12780*/  IMAD R67, R70, 0xb, RZ ;  /* 0x0000000b46437824 */ /* 0x000fe400078e02ff */
[----:B------:R-:W-:Y:S01]  /*12790*/  IMAD R25, R84, 0x19, RZ ;  /* 0x0000001954197824 */ /* 0x000fe200078e02ff */
[----:B------:R-:W2:Y:S01]  /*127a0*/  LDC R70, c[0x0][0x268] ;  /* 0x00009a00ff467b82 */ /* 0x000ea20000000800 */
[----:B------:R3:W-:Y:S01]  /*127b0*/  STL [R1+0x13e4], R0 ;  /* 0x0013e40001007387 */ /* 0x0007e20000100800 */
[----:B-----5:R-:W-:-:S04]  /*127c0*/  IADD3 R2, P6, R26, R23, RZ ;  /* 0x000000171a027210 */ /* 0x020fc80007fde0ff */
[-C--:B------:R-:W-:Y:S01]  /*127d0*/  LEA.HI.X.SX32 R21, R26, R22.reuse, 0x1, P6 ;  /* 0x000000161a157211 */ /* 0x080fe200030f0eff */
[----:B------:R5:W-:Y:S01]  /*127e0*/  STL [R1+0x13f8], R2 ;  /* 0x0013f80201007387 */ /* 0x000be20000100800 */
[----:B------:R-:W-:Y:S01]  /*127f0*/  IMAD R26, R83, 0x18, RZ ;  /* 0x00000018531a7824 */ /* 0x000fe200078e02ff */
[----:B------:R-:W1:Y:S01]  /*12800*/  LDC R84, c[0x0][0x268] ;  /* 0x00009a00ff547b82 */ /* 0x000e620000000800 */
[CC--:B---3--:R-:W-:Y:S01]  /*12810*/  IADD3 R0, P1, R27.reuse, R23.reuse, RZ ;  /* 0x000000171b007210 */ /* 0x0c8fe20007f3e0ff */
[----:B------:R3:W-:Y:S04]  /*12820*/  STL [R1+0x13ec], R15 ;  /* 0x0013ec0f01007387 */ /* 0x0007e80000100800 */
[----:B------:R0:W-:Y:S01]  /*12830*/  STL [R1+0x1400], R0 ;  /* 0x0014000001007387 */ /* 0x0001e20000100800 */
[----:B-----5:R-:W-:Y:S01]  /*12840*/  IMAD R2, R68, 0x9, RZ ;  /* 0x0000000944027824 */ /* 0x020fe200078e02ff */
[----:B------:R-:W5:Y:S02]  /*12850*/  LDC R83, c[0x0][0x268] ;  /* 0x00009a00ff537b82 */ /* 0x000f640000000800 */
[----:B------:R4:W-:Y:S01]  /*12860*/  STL [R1+0x13f4], R21 ;  /* 0x0013f41501007387 */ /* 0x0009e20000100800 */
[----:B---3--:R-:W-:Y:S01]  /*12870*/  LEA.HI.X.SX32 R15, R27, R22, 0x1, P1 ;  /* 0x000000161b0f7211 */ /* 0x008fe200008f0eff */
[----:B------:R-:W-:Y:S01]  /*12880*/  IMAD R27, R82, 0x17, RZ ;  /* 0x00000017521b7824 */ /* 0x000fe200078e02ff */
[----:B0-----:R-:W-:-:S03]  /*12890*/  IADD3 R0, P6, R28, R23, RZ ;  /* 0x000000171c007210 */ /* 0x001fc60007fde0ff */
[----:B------:R-:W0:Y:S01]  /*128a0*/  LDC R82, c[0x0][0x268] ;  /* 0x00009a00ff527b82 */ /* 0x000e220000000800 */
[----:B----4-:R-:W-:Y:S01]  /*128b0*/  IADD3 R21, P1, R29, R23, RZ ;  /* 0x000000171d157210 */ /* 0x010fe20007f3e0ff */
[----:B------:R3:W-:Y:S04]  /*128c0*/  STL [R1+0x1408], R0 ;  /* 0x0014080001007387 */ /* 0x0007e80000100800 */
[----:B------:R4:W-:Y:S04]  /*128d0*/  STL [R1+0x13fc], R15 ;  /* 0x0013fc0f01007387 */ /* 0x0009e80000100800 */
[----:B------:R2:W-:Y:S01]  /*128e0*/  STL [R1+0x1410], R21 ;  /* 0x0014101501007387 */ /* 0x0005e20000100800 */
[----:B---3--:R-:W-:-:S02]  /*128f0*/  IMAD R0, R69, 0xa, RZ ;  /* 0x0000000a45007824 */ /* 0x008fc400078e02ff */
[----:B------:R-:W3:Y:S01]  /*12900*/  LDC R69, c[0x0][0x268] ;  /* 0x00009a00ff457b82 */ /* 0x000ee20000000800 */
[-C--:B----4-:R-:W-:Y:S01]  /*12910*/  LEA.HI.X.SX32 R15, R28, R22.reuse, 0x1, P6 ;  /* 0x000000161c0f7211 */ /* 0x090fe200030f0eff */
[----:B------:R-:W-:Y:S01]  /*12920*/  IMAD R28, R81, 0x16, RZ ;  /* 0x00000016511c7824 */ /* 0x000fe200078e02ff */
[-C--:B------:R-:W-:Y:S02]  /*12930*/  IADD3 R24, P6, R30, R23.reuse, RZ ;  /* 0x000000171e187210 */ /* 0x080fe40007fde0ff */
[-C--:B--2---:R-:W-:Y:S01]  /*12940*/  LEA.HI.X.SX32 R21, R29, R22.reuse, 0x1, P1 ;  /* 0x000000161d157211 */ /* 0x084fe200008f0eff */
[----:B------:R2:W-:Y:S01]  /*12950*/  STL [R1+0x1404], R15 ;  /* 0x0014040f01007387 */ /* 0x0005e20000100800 */
[----:B------:R-:W-:Y:S01]  /*12960*/  IMAD R29, R80, 0x15, RZ ;  /* 0x00000015501d7824 */ /* 0x000fe200078e02ff */
[----:B------:R-:W4:Y:S02]  /*12970*/  LDC R81, c[0x0][0x268] ;  /* 0x00009a00ff517b82 */ /* 0x000f240000000800 */
[----:B------:R-:W-:Y:S04]  /*12980*/  STL [R1+0x1418], R24 ;  /* 0x0014181801007387 */ /* 0x000fe80000100800 */
[----:B------:R1:W-:Y:S01]  /*12990*/  STL [R1+0x140c], R21 ;  /* 0x00140c1501007387 */ /* 0x0003e20000100800 */
[-C--:B--2---:R-:W-:Y:S01]  /*129a0*/  IADD3 R15, P1, R31, R23.reuse, RZ ;  /* 0x000000171f0f7210 */ /* 0x084fe20007f3e0ff */
[----:B------:R-:W2:Y:S04]  /*129b0*/  LDC R80, c[0x0][0x268] ;  /* 0x00009a00ff507b82 */ /* 0x000ea80000000800 */
[----:B------:R5:W-:Y:S01]  /*129c0*/  STL [R1+0x1420], R15 ;  /* 0x0014200f01007387 */ /* 0x000be20000100800 */
[-C--:B-1----:R-:W-:Y:S01]  /*129d0*/  LEA.HI.X.SX32 R21, R30, R22.reuse, 0x1, P6 ;  /* 0x000000161e157211 */ /* 0x082fe200030f0eff */
[----:B------:R-:W-:Y:S01]  /*129e0*/  IMAD R30, R79, 0x14, RZ ;  /* 0x000000144f1e7824 */ /* 0x000fe200078e02ff */
[----:B------:R-:W-:Y:S01]  /*129f0*/  IADD3 R24, P6, R32, R23, RZ ;  /* 0x0000001720187210 */ /* 0x000fe20007fde0ff */
[----:B------:R-:W1:Y:S02]  /*12a00*/  LDC R79, c[0x0][0x268] ;  /* 0x00009a00ff4f7b82 */ /* 0x000e640000000800 */
[----:B------:R0:W-:Y:S01]  /*12a10*/  STL [R1+0x1414], R21 ;  /* 0x0014141501007387 */ /* 0x0001e20000100800 */
[----:B-----5:R-:W-:Y:S01]  /*12a20*/  LEA.HI.X.SX32 R15, R31, R22, 0x1, P1 ;  /* 0x000000161f0f7211 */ /* 0x020fe200008f0eff */
[----:B------:R-:W-:-:S02]  /*12a30*/  IMAD R31, R78, 0x13, RZ ;  /* 0x000000134e1f7824 */ /* 0x000fc400078e02ff */
[----:B------:R-:W-:Y:S02]  /*12a40*/  STL [R1+0x1428], R24 ;  /* 0x0014281801007387 */ /* 0x000fe40000100800 */
[----:B------:R-:W5:Y:S02]  /*12a50*/  LDC R78, c[0x0][0x268] ;  /* 0x00009a00ff4e7b82 */ /* 0x000f640000000800 */
[----:B------:R3:W-:Y:S01]  /*12a60*/  STL [R1+0x141c], R15 ;  /* 0x00141c0f01007387 */ /* 0x0007e20000100800 */
[----:B0-----:R-:W-:-:S05]  /*12a70*/  IADD3 R21, P1, R33, R23, RZ ;  /* 0x0000001721157210 */ /* 0x001fca0007f3e0ff */
[----:B------:R0:W-:Y:S01]  /*12a80*/  STL [R1+0x1430], R21 ;  /* 0x0014301501007387 */ /* 0x0001e20000100800 */
[-C--:B---3--:R-:W-:Y:S01]  /*12a90*/  LEA.HI.X.SX32 R15, R32, R22.reuse, 0x1, P6 ;  /* 0x00000016200f7211 */ /* 0x088fe200030f0eff */
[----:B------:R-:W-:Y:S01]  /*12aa0*/  IMAD R32, R77, 0x12, RZ ;  /* 0x000000124d207824 */ /* 0x000fe200078e02ff */
[-C--:B------:R-:W-:Y:S01]  /*12ab0*/  IADD3 R24, P6, R34, R23.reuse, RZ ;  /* 0x0000001722187210 */ /* 0x080fe20007fde0ff */
[----:B------:R-:W3:Y:S02]  /*12ac0*/  LDC R77, c[0x0][0x268] ;  /* 0x00009a00ff4d7b82 */ /* 0x000ee40000000800 */
[----:B------:R4:W-:Y:S01]  /*12ad0*/  STL [R1+0x1424], R15 ;  /* 0x0014240f01007387 */ /* 0x0009e20000100800 */
[----:B0-----:R-:W-:Y:S01]  /*12ae0*/  LEA.HI.X.SX32 R21, R33, R22, 0x1, P1 ;  /* 0x0000001621157211 */ /* 0x001fe200008f0eff */
[----:B------:R-:W-:Y:S02]  /*12af0*/  IMAD R33, R76, 0x11, RZ ;  /* 0x000000114c217824 */ /* 0x000fe400078e02ff */
[----:B------:R-:W-:Y:S02]  /*12b00*/  STL [R1+0x1438], R24 ;  /* 0x0014381801007387 */ /* 0x000fe40000100800 */
[----:B------:R-:W0:Y:S02]  /*12b10*/  LDC R76, c[0x0][0x268] ;  /* 0x00009a00ff4c7b82 */ /* 0x000e240000000800 */
[----:B------:R2:W-:Y:S01]  /*12b20*/  STL [R1+0x142c], R21 ;  /* 0x00142c1501007387 */ /* 0x0005e20000100800 */
[----:B----4-:R-:W-:-:S05]  /*12b30*/  IADD3 R15, P1, R35, R23, RZ ;  /* 0x00000017230f7210 */ /* 0x010fca0007f3e0ff */
[----:B------:R4:W-:Y:S01]  /*12b40*/  STL [R1+0x1440], R15 ;  /* 0x0014400f01007387 */ /* 0x0009e20000100800 */
[-C--:B--2---:R-:W-:Y:S01]  /*12b50*/  LEA.HI.X.SX32 R21, R34, R22.reuse, 0x1, P6 ;  /* 0x0000001622157211 */ /* 0x084fe200030f0eff */
[----:B------:R-:W-:Y:S01]  /*12b60*/  IMAD.SHL.U32 R34, R75, 0x10, RZ ;  /* 0x000000104b227824 */ /* 0x000fe200078e00ff */
[-C--:B------:R-:W-:Y:S01]  /*12b70*/  IADD3 R24, P6, R36, R23.reuse, RZ ;  /* 0x0000001724187210 */ /* 0x080fe20007fde0ff */
[----:B------:R-:W2:Y:S02]  /*12b80*/  LDC R75, c[0x0][0x268] ;  /* 0x00009a00ff4b7b82 */ /* 0x000ea40000000800 */
[----:B------:R1:W-:Y:S01]  /*12b90*/  STL [R1+0x1434], R21 ;  /* 0x0014341501007387 */ /* 0x0003e20000100800 */
[----:B----4-:R-:W-:Y:S01]  /*12ba0*/  LEA.HI.X.SX32 R15, R35, R22, 0x1, P1 ;  /* 0x00000016230f7211 */ /* 0x010fe200008f0eff */
[----:B------:R-:W-:Y:S02]  /*12bb0*/  IMAD R35, R74, 0xf, RZ ;  /* 0x0000000f4a237824 */ /* 0x000fe400078e02ff */
[----:B------:R-:W-:Y:S02]  /*12bc0*/  STL [R1+0x1448], R24 ;  /* 0x0014481801007387 */ /* 0x000fe40000100800 */
[----:B------:R-:W4:Y:S02]  /*12bd0*/  LDC R74, c[0x0][0x268] ;  /* 0x00009a00ff4a7b82 */ /* 0x000f240000000800 */
[----:B------:R5:W-:Y:S01]  /*12be0*/  STL [R1+0x143c], R15 ;  /* 0x00143c0f01007387 */ /* 0x000be20000100800 */
[----:B-1----:R-:W-:-:S05]  /*12bf0*/  IADD3 R21, P1, R37, R23, RZ ;  /* 0x0000001725157210 */ /* 0x002fca0007f3e0ff */
[----:B------:R1:W-:Y:S01]  /*12c00*/  STL [R1+0x1450], R21 ;  /* 0x0014501501007387 */ /* 0x0003e20000100800 */
[----:B-----5:R-:W-:Y:S02]  /*12c10*/  LEA.HI.X.SX32 R15, R36, R22, 0x1, P6 ;  /* 0x00000016240f7211 */ /* 0x020fe400030f0eff */
[----:B------:R-:W-:-:S03]  /*12c20*/  IADD3 R24, P6, R38, R23, RZ ;  /* 0x0000001726187210 */ /* 0x000fc60007fde0ff */
[----:B------:R5:W-:Y:S01]  /*12c30*/  STL [R1+0x1444], R15 ;  /* 0x0014440f01007387 */ /* 0x000be20000100800 */
[----:B-1----:R-:W-:-:S03]  /*12c40*/  LEA.HI.X.SX32 R21, R37, R22, 0x1, P1 ;  /* 0x0000001625157211 */ /* 0x002fc600008f0eff */
[----:B------:R-:W-:Y:S04]  /*12c50*/  STL [R1+0x1458], R24 ;  /* 0x0014581801007387 */ /* 0x000fe80000100800 */
[----:B------:R1:W-:Y:S01]  /*12c60*/  STL [R1+0x144c], R21 ;  /* 0x00144c1501007387 */ /* 0x0003e20000100800 */
[----:B-----5:R-:W-:-:S05]  /*12c70*/  IADD3 R15, P1, R39, R23, RZ ;  /* 0x00000017270f7210 */ /* 0x020fca0007f3e0ff */
[----:B------:R5:W-:Y:S01]  /*12c80*/  STL [R1+0x1460], R15 ;  /* 0x0014600f01007387 */ /* 0x000be20000100800 */
[----:B-1----:R-:W-:Y:S02]  /*12c90*/  LEA.HI.X.SX32 R21, R38, R22, 0x1, P6 ;  /* 0x0000001626157211 */ /* 0x002fe400030f0eff */
[----:B------:R-:W-:-:S03]  /*12ca0*/  IADD3 R24, P6, R40, R23, RZ ;  /* 0x0000001728187210 */ /* 0x000fc60007fde0ff */
[----:B------:R1:W-:Y:S01]  /*12cb0*/  STL [R1+0x1454], R21 ;  /* 0x0014541501007387 */ /* 0x0003e20000100800 */
[----:B-----5:R-:W-:-:S03]  /*12cc0*/  LEA.HI.X.SX32 R15, R39, R22, 0x1, P1 ;  /* 0x00000016270f7211 */ /* 0x020fc600008f0eff */
[----:B------:R-:W-:Y:S04]  /*12cd0*/  STL [R1+0x1468], R24 ;  /* 0x0014681801007387 */ /* 0x000fe80000100800 */
        /* <DEDUP_REMOVED lines=15> */
[----:B------:R-:W-:Y:S01]  /*12dd0*/  STL [R1+0x1488], R24 ;  /* 0x0014881801007387 */ /* 0x000fe20000100800 */
[----:B------:R-:W5:Y:S03]  /*12de0*/  LDC R43, c[0x0][0x268] ;  /* 0x00009a00ff2b7b82 */ /* 0x000f660000000800 */
[----:B------:R3:W-:Y:S01]  /*12df0*/  STL [R1+0x147c], R15 ;  /* 0x00147c0f01007387 */ /* 0x0007e20000100800 */
[----:B-1----:R-:W-:-:S05]  /*12e00*/  IADD3 R21, P1, R45, R23, RZ ;  /* 0x000000172d157210 */ /* 0x002fca0007f3e0ff */
[----:B------:R1:W-:Y:S01]  /*12e10*/  STL [R1+0x1490], R21 ;  /* 0x0014901501007387 */ /* 0x0003e20000100800 */
[-C--:B---3--:R-:W-:Y:S02]  /*12e20*/  LEA.HI.X.SX32 R15, R44, R22.reuse, 0x1, P6 ;  /* 0x000000162c0f7211 */ /* 0x088fe400030f0eff */
[----:B------:R-:W-:Y:S01]  /*12e30*/  IADD3 R24, P6, R46, R23, RZ ;  /* 0x000000172e187210 */ /* 0x000fe20007fde0ff */
[----:B------:R-:W3:Y:S02]  /*12e40*/  LDC R44, c[0x0][0x268] ;  /* 0x00009a00ff2c7b82 */ /* 0x000ee40000000800 */
[----:B------:R0:W-:Y:S01]  /*12e50*/  STL [R1+0x1484], R15 ;  /* 0x0014840f01007387 */ /* 0x0001e20000100800 */
[----:B-1----:R-:W-:-:S03]  /*12e60*/  LEA.HI.X.SX32 R21, R45, R22, 0x1, P1 ;  /* 0x000000162d157211 */ /* 0x002fc600008f0eff */
[----:B------:R-:W-:Y:S02]  /*12e70*/  STL [R1+0x1498], R24 ;  /* 0x0014981801007387 */ /* 0x000fe40000100800 */
[----:B------:R-:W1:Y:S02]  /*12e80*/  LDC R45, c[0x0][0x268] ;  /* 0x00009a00ff2d7b82 */ /* 0x000e640000000800 */
[----:B------:R2:W-:Y:S01]  /*12e90*/  STL [R1+0x148c], R21 ;  /* 0x00148c1501007387 */ /* 0x0005e20000100800 */
[----:B0-----:R-:W-:-:S05]  /*12ea0*/  IADD3 R15, P1, R47, R23, RZ ;  /* 0x000000172f0f7210 */ /* 0x001fca0007f3e0ff */
[----:B------:R0:W-:Y:S01]  /*12eb0*/  STL [R1+0x14a0], R15 ;  /* 0x0014a00f01007387 */ /* 0x0001e20000100800 */
[----:B--2---:R-:W-:Y:S02]  /*12ec0*/  LEA.HI.X.SX32 R21, R46, R22, 0x1, P6 ;  /* 0x000000162e157211 */ /* 0x004fe400030f0eff */
[----:B------:R-:W-:-:S03]  /*12ed0*/  IADD3 R24, P6, R48, R23, RZ ;  /* 0x0000001730187210 */ /* 0x000fc60007fde0ff */
[----:B------:R2:W-:Y:S01]  /*12ee0*/  STL [R1+0x1494], R21 ;  /* 0x0014941501007387 */ /* 0x0005e20000100800 */
[----:B0-----:R-:W-:-:S03]  /*12ef0*/  LEA.HI.X.SX32 R15, R47, R22, 0x1, P1 ;  /* 0x000000162f0f7211 */ /* 0x001fc600008f0eff */
[----:B------:R-:W-:Y:S04]  /*12f00*/  STL [R1+0x14a8], R24 ;  /* 0x0014a81801007387 */ /* 0x000fe80000100800 */
[----:B------:R0:W-:Y:S01]  /*12f10*/  STL [R1+0x149c], R15 ;  /* 0x00149c0f01007387 */ /* 0x0001e20000100800 */
[----:B--2---:R-:W-:-:S05]  /*12f20*/  IADD3 R21, P1, R49, R23, RZ ;  /* 0x0000001731157210 */ /* 0x004fca0007f3e0ff */
[----:B------:R2:W-:Y:S01]  /*12f30*/  STL [R1+0x14b0], R21 ;  /* 0x0014b01501007387 */ /* 0x0005e20000100800 */
[----:B0-----:R-:W-:Y:S02]  /*12f40*/  LEA.HI.X.SX32 R15, R48, R22, 0x1, P6 ;  /* 0x00000016300f7211 */ /* 0x001fe400030f0eff */
[----:B------:R-:W-:-:S03]  /*12f50*/  IADD3 R24, P6, R50, R23, RZ ;  /* 0x0000001732187210 */ /* 0x000fc60007fde0ff */
[----:B------:R0:W-:Y:S01]  /*12f60*/  STL [R1+0x14a4], R15 ;  /* 0x0014a40f01007387 */ /* 0x0001e20000100800 */
[----:B--2---:R-:W-:-:S03]  /*12f70*/  LEA.HI.X.SX32 R21, R49, R22, 0x1, P1 ;  /* 0x0000001631157211 */ /* 0x004fc600008f0eff */
[----:B------:R-:W-:Y:S04]  /*12f80*/  STL [R1+0x14b8], R24 ;  /* 0x0014b81801007387 */ /* 0x000fe80000100800 */
        /* <DEDUP_REMOVED lines=39> */
[----:B------:R0:W-:Y:S04]  /*13200*/  STL [R1+0x1510], R24 ;  /* 0x0015101801007387 */ /* 0x0001e80000100800 */
[----:B------:R4:W-:Y:S01]  /*13210*/  STL [R1+0x1504], R15 ;  /* 0x0015040f01007387 */ /* 0x0009e20000100800 */
[----:B--2---:R-:W-:-:S04]  /*13220*/  IADD3 R21, P1, R61, R23, RZ ;  /* 0x000000173d157210 */ /* 0x004fc80007f3e0ff */
[-C--:B------:R-:W-:Y:S01]  /*13230*/  LEA.HI.X.SX32 R36, R61, R22.reuse, 0x1, P1 ;  /* 0x000000163d247211 */ /* 0x080fe200008f0eff */
[----:B------:R2:W-:Y:S01]  /*13240*/  STL [R1+0x1518], R21 ;  /* 0x0015181501007387 */ /* 0x0005e20000100800 */
[----:B0-----:R-:W-:Y:S01]  /*13250*/  IMAD R24, R85, 0x1a, RZ ;  /* 0x0000001a55187824 */ /* 0x001fe200078e02ff */
[----:B----4-:R-:W-:Y:S01]  /*13260*/  LEA.HI.X.SX32 R15, R60, R22, 0x1, P6 ;  /* 0x000000163c0f7211 */ /* 0x010fe200030f0eff */
[----:B------:R-:W0:Y:S04]  /*13270*/  LDC R85, c[0x0][0x268] ;  /* 0x00009a00ff557b82 */ /* 0x000e280000000800 */
[----:B------:R4:W-:Y:S01]  /*13280*/  STL [R1+0x150c], R15 ;  /* 0x00150c0f01007387 */ /* 0x0009e20000100800 */
[----:B--2---:R-:W-:-:S05]  /*13290*/  IADD3 R21, P6, R63, R23, RZ ;  /* 0x000000173f157210 */ /* 0x004fca0007fde0ff */
[----:B------:R2:W-:Y:S01]  /*132a0*/  STL [R1+0x1520], R21 ;  /* 0x0015201501007387 */ /* 0x0005e20000100800 */
[----:B----4-:R-:W-:-:S03]  /*132b0*/  IADD3 R15, P1, R62, R23, RZ ;  /* 0x000000173e0f7210 */ /* 0x010fc60007f3e0ff */
[----:B------:R4:W-:Y:S01]  /*132c0*/  STL [R1+0x1514], R36 ;  /* 0x0015142401007387 */ /* 0x0009e20000100800 */
[----:B------:R-:W-:-:S03]  /*132d0*/  LEA.HI.X.SX32 R37, R62, R22, 0x1, P1 ;  /* 0x000000163e257211 */ /* 0x000fc600008f0eff */
[----:B------:R5:W-:Y:S01]  /*132e0*/  STL [R1+0x1528], R15 ;  /* 0x0015280f01007387 */ /* 0x000be20000100800 */
[----:B--2---:R-:W-:Y:S02]  /*132f0*/  IMAD R21, R86, 0x1b, RZ ;  /* 0x0000001b56157824 */ /* 0x004fe400078e02ff */
[----:B------:R-:W2:Y:S01]  /*13300*/  LDC R86, c[0x0][0x268] ;  /* 0x00009a00ff567b82 */ /* 0x000ea20000000800 */
[----:B----4-:R-:W-:Y:S02]  /*13310*/  LEA.HI.X.SX32 R36, R63, R22, 0x1, P6 ;  /* 0x000000163f247211 */ /* 0x010fe400030f0eff */
[----:B-----5:R-:W-:-:S03]  /*13320*/  IADD3 R15, P6, R14, R23, RZ ;  /* 0x000000170e0f7210 */ /* 0x020fc60007fde0ff */
[----:B------:R4:W-:Y:S01]  /*13330*/  STL [R1+0x151c], R36 ;  /* 0x00151c2401007387 */ /* 0x0009e20000100800 */
[----:B------:R-:W-:-:S03]  /*13340*/  LEA.HI.X.SX32 R14, R14, R22, 0x1, P6 ;  /* 0x000000160e0e7211 */ /* 0x000fc600030f0eff */
[----:B------:R5:W-:Y:S04]  /*13350*/  STL [R1+0x1530], R15 ;  /* 0x0015300f01007387 */ /* 0x000be80000100800 */
[----:B------:R3:W-:Y:S01]  /*13360*/  STL [R1+0x1524], R37 ;  /* 0x0015242501007387 */ /* 0x0007e20000100800 */
[----:B----4-:R-:W-:Y:S01]  /*13370*/  IADD3 R36, P1, R13, R23, RZ ;  /* 0x000000170d247210 */ /* 0x010fe20007f3e0ff */
[----:B-----5:R-:W-:-:S04]  /*13380*/  IMAD R15, R87, 0x1c, RZ ;  /* 0x0000001c570f7824 */ /* 0x020fc800078e02ff */
[----:B------:R4:W-:Y:S01]  /*13390*/  STL [R1+0x1538], R36 ;  /* 0x0015382401007387 */ /* 0x0009e20000100800 */
[----:B------:R-:W5:Y:S01]  /*133a0*/  LDC R87, c[0x0][0x268] ;  /* 0x00009a00ff577b82 */ /* 0x000f620000000800 */
[C---:B---3--:R-:W-:Y:S02]  /*133b0*/  IADD3 R37, P6, R2.reuse, R23, RZ ;  /* 0x0000001702257210 */ /* 0x048fe40007fde0ff */
[----:B------:R3:W-:Y:S02]  /*133c0*/  STL [R1+0x152c], R14 ;  /* 0x00152c0e01007387 */ /* 0x0007e40000100800 */
[-C--:B------:R-:W-:Y:S02]  /*133d0*/  LEA.HI.X.SX32 R2, R2, R22.reuse, 0x1, P6 ;  /* 0x0000001602027211 */ /* 0x080fe400030f0eff */
[----:B------:R1:W-:Y:S01]  /*133e0*/  STL [R1+0x1540], R37 ;  /* 0x0015402501007387 */ /* 0x0003e20000100800 */
[----:B----4-:R-:W-:Y:S01]  /*133f0*/  LEA.HI.X.SX32 R36, R13, R22, 0x1, P1 ;  /* 0x000000160d247211 */ /* 0x010fe200008f0eff */
[----:B------:R-:W-:-:S02]  /*13400*/  IMAD R13, R88, 0x1d, RZ ;  /* 0x0000001d580d7824 */ /* 0x000fc400078e02ff */
[----:B------:R-:W4:Y:S01]  /*13410*/  LDC R88, c[0x0][0x268] ;  /* 0x00009a00ff587b82 */ /* 0x000f220000000800 */
[----:B---3--:R-:W-:Y:S01]  /*13420*/  IADD3 R14, P1, R0, R23, RZ ;  /* 0x00000017000e7210 */ /* 0x008fe20007f3e0ff */
[----:B------:R3:W-:Y:S01]  /*13430*/  STL [R1+0x1534], R36 ;  /* 0x0015342401007387 */ /* 0x0007e20000100800 */
[----:B-1----:R-:W-:-:S03]  /*13440*/  IMAD R37, R90, 0x1f, RZ ;  /* 0x0000001f5a257824 */ /* 0x002fc600078e02ff */
[----:B------:R1:W-:Y:S02]  /*13450*/  STL [R1+0x1548], R14 ;  /* 0x0015480e01007387 */ /* 0x0003e40000100800 */
[----:B------:R-:W4:Y:S02]  /*13460*/  LDC R90, c[0x0][0x268] ;  /* 0x00009a00ff5a7b82 */ /* 0x000f240000000800 */
[----:B------:R0:W-:Y:S01]  /*13470*/  STL [R1+0x153c], R2 ;  /* 0x00153c0201007387 */ /* 0x0001e20000100800 */
[----:B---3--:R-:W-:Y:S02]  /*13480*/  IADD3 R36, P6, R67, R23, RZ ;  /* 0x0000001743247210 */ /* 0x008fe40007fde0ff */
[----:B-1----:R-:W-:-:S03]  /*13490*/  LEA.HI.X.SX32 R14, R0, R22, 0x1, P1 ;  /* 0x00000016000e7211 */ /* 0x002fc600008f0eff */
[----:B------:R-:W-:Y:S01]  /*134a0*/  STL [R1+0x1550], R36 ;  /* 0x0015502401007387 */ /* 0x000fe20000100800 */
[----:B------:R-:W-:Y:S01]  /*134b0*/  IMAD R0, R89, 0x1e, RZ ;  /* 0x0000001e59007824 */ /* 0x000fe200078e02ff */
[-C--:B0-----:R-:W-:Y:S02]  /*134c0*/  IADD3 R2, P1, R66, R23.reuse, RZ ;  /* 0x0000001742027210 */ /* 0x081fe40007f3e0ff */
[----:B------:R0:W-:Y:S01]  /*134d0*/  STL [R1+0x1544], R14 ;  /* 0x0015440e01007387 */ /* 0x0001e20000100800 */
[----:B------:R-:W1:Y:S03]  /*134e0*/  LDC R89, c[0x0][0x268] ;  /* 0x00009a00ff597b82 */ /* 0x000e660000000800 */
[----:B------:R3:W-:Y:S01]  /*134f0*/  STL [R1+0x1558], R2 ;  /* 0x0015580201007387 */ /* 0x0007e20000100800 */
[----:B0-----:R-:W-:Y:S02]  /*13500*/  LEA.HI.X.SX32 R14, R67, R22, 0x1, P6 ;  /* 0x00000016430e7211 */ /* 0x001fe400030f0eff */
[----:B------:R-:W-:-:S02]  /*13510*/  IADD3 R36, P6, R65, R23, RZ ;  /* 0x0000001741247210 */ /* 0x000fc40007fde0ff */
[----:B---3--:R-:W-:Y:S01]  /*13520*/  LEA.HI.X.SX32 R2, R66, R22, 0x1, P1 ;  /* 0x0000001642027211 */ /* 0x008fe200008f0eff */
[----:B------:R0:W-:Y:S04]  /*13530*/  STL [R1+0x154c], R14 ;  /* 0x00154c0e01007387 */ /* 0x0001e80000100800 */
[----:B------:R-:W-:Y:S04]  /*13540*/  STL [R1+0x1560], R36 ;  /* 0x0015602401007387 */ /* 0x000fe80000100800 */
[----:B------:R3:W-:Y:S01]  /*13550*/  STL [R1+0x1554], R2 ;  /* 0x0015540201007387 */ /* 0x0007e20000100800 */
[----:B0-----:R-:W-:-:S05]  /*13560*/  IADD3 R14, P1, R64, R23, RZ ;  /* 0x00000017400e7210 */ /* 0x001fca0007f3e0ff */
[----:B------:R0:W-:Y:S01]  /*13570*/  STL [R1+0x1568], R14 ;  /* 0x0015680e01007387 */ /* 0x0001e20000100800 */
[----:B---3--:R-:W-:Y:S02]  /*13580*/  LEA.HI.X.SX32 R2, R65, R22, 0x1, P6 ;  /* 0x0000001641027211 */ /* 0x008fe400030f0eff */
[----:B------:R-:W-:-:S03]  /*13590*/  IADD3 R36, P6, R35, R23, RZ ;  /* 0x0000001723247210 */ /* 0x000fc60007fde0ff */
[----:B------:R3:W-:Y:S01]  /*135a0*/  STL [R1+0x155c], R2 ;  /* 0x00155c0201007387 */ /* 0x0007e20000100800 */
[----:B0-----:R-:W-:-:S03]  /*135b0*/  LEA.HI.X.SX32 R14, R64, R22, 0x1, P1 ;  /* 0x00000016400e7211 */ /* 0x001fc600008f0eff */
[----:B------:R0:W-:Y:S04]  /*135c0*/  STL [R1+0x1570], R36 ;  /* 0x0015702401007387 */ /* 0x0001e80000100800 */
[----:B------:R2:W-:Y:S01]  /*135d0*/  STL [R1+0x1564], R14 ;  /* 0x0015640e01007387 */ /* 0x0005e20000100800 */
[----:B---3--:R-:W-:Y:S01]  /*135e0*/  IADD3 R2, P1, R34, R23, RZ ;  /* 0x0000001722027210 */ /* 0x008fe20007f3e0ff */
[----:B0-----:R-:W-:-:S04]  /*135f0*/  IMAD.SHL.U32 R36, R91, 0x20, RZ ;  /* 0x000000205b247824 */ /* 0x001fc800078e00ff */
[----:B------:R0:W-:Y:S01]  /*13600*/  STL [R1+0x1578], R2 ;  /* 0x0015780201007387 */ /* 0x0001e20000100800 */
[----:B------:R-:W3:Y:S01]  /*13610*/  LDC R91, c[0x0][0x268] ;  /* 0x00009a00ff5b7b82 */ /* 0x000ee20000000800 */
[----:B--2---:R-:W-:Y:S02]  /*13620*/  LEA.HI.X.SX32 R14, R35, R22, 0x1, P6 ;  /* 0x00000016230e7211 */ /* 0x004fe400030f0eff */
[----:B------:R-:W-:-:S03]  /*13630*/  IADD3 R35, P6, R33, R23, RZ ;  /* 0x0000001721237210 */ /* 0x000fc60007fde0ff */
[----:B------:R2:W-:Y:S01]  /*13640*/  STL [R1+0x156c], R14 ;  /* 0x00156c0e01007387 */ /* 0x0005e20000100800 */
[----:B0-----:R-:W-:Y:S01]  /*13650*/  LEA.HI.X.SX32 R2, R34, R22, 0x1, P1 ;  /* 0x0000001622027211 */ /* 0x001fe200008f0eff */
[----:B------:R-:W-:Y:S02]  /*13660*/  IMAD R34, R92, 0x21, RZ ;  /* 0x000000215c227824 */ /* 0x000fe400078e02ff */
[----:B------:R-:W-:Y:S01]  /*13670*/  STL [R1+0x1580], R35 ;  /* 0x0015802301007387 */ /* 0x000fe20000100800 */
[----:B------:R-:W0:Y:S03]  /*13680*/  LDC R92, c[0x0][0x268] ;  /* 0x00009a00ff5c7b82 */ /* 0x000e260000000800 */
[----:B------:R5:W-:Y:S01]  /*13690*/  STL [R1+0x1574], R2 ;  /* 0x0015740201007387 */ /* 0x000be20000100800 */
[----:B--2---:R-:W-:-:S05]  /*136a0*/  IADD3 R14, P1, R32, R23, RZ ;  /* 0x00000017200e7210 */ /* 0x004fca0007f3e0ff */
[----:B------:R2:W-:Y:S01]  /*136b0*/  STL [R1+0x1588], R14 ;  /* 0x0015880e01007387 */ /* 0x0005e20000100800 */
[----:B-----5:R-:W-:Y:S02]  /*136c0*/  LEA.HI.X.SX32 R2, R33, R22, 0x1, P6 ;  /* 0x0000001621027211 */ /* 0x020fe400030f0eff */
[----:B------:R-:W-:-:S03]  /*136d0*/  IADD3 R33, P6, R31, R23, RZ ;  /* 0x000000171f217210 */ /* 0x000fc60007fde0ff */
[----:B------:R5:W-:Y:S01]  /*136e0*/  STL [R1+0x157c], R2 ;  /* 0x00157c0201007387 */ /* 0x000be20000100800 */
[----:B--2---:R-:W-:Y:S01]  /*136f0*/  LEA.HI.X.SX32 R14, R32, R22, 0x1, P1 ;  /* 0x00000016200e7211 */ /* 0x004fe200008f0eff */
[----:B------:R-:W-:Y:S02]  /*13700*/  IMAD R32, R93, 0x22, RZ ;  /* 0x000000225d207824 */ /* 0x000fe400078e02ff */
[----:B------:R-:W-:Y:S01]  /*13710*/  STL [R1+0x1590], R33 ;  /* 0x0015902101007387 */ /* 0x000fe20000100800 */
[----:B------:R-:W2:Y:S03]  /*13720*/  LDC R93, c[0x0][0x268] ;  /* 0x00009a00ff5d7b82 */ /* 0x000ea60000000800 */
[----:B------:R4:W-:Y:S01]  /*13730*/  STL [R1+0x1584], R14 ;  /* 0x0015840e01007387 */ /* 0x0009e20000100800 */
[----:B-----5:R-:W-:-:S05]  /*13740*/  IADD3 R2, P1, R30, R23, RZ ;  /* 0x000000171e027210 */ /* 0x020fca0007f3e0ff */
[----:B------:R5:W-:Y:S01]  /*13750*/  STL [R1+0x1598], R2 ;  /* 0x0015980201007387 */ /* 0x000be20000100800 */
[----:B----4-:R-:W-:Y:S02]  /*13760*/  LEA.HI.X.SX32 R14, R31, R22, 0x1, P6 ;  /* 0x000000161f0e7211 */ /* 0x010fe400030f0eff */
[----:B------:R-:W-:-:S03]  /*13770*/  IADD3 R31, P6, R29, R23, RZ ;  /* 0x000000171d1f7210 */ /* 0x000fc60007fde0ff */
[----:B------:R4:W-:Y:S01]  /*13780*/  STL [R1+0x158c], R14 ;  /* 0x00158c0e01007387 */ /* 0x0009e20000100800 */
[----:B-----5:R-:W-:Y:S01]  /*13790*/  LEA.HI.X.SX32 R2, R30, R22, 0x1, P1 ;  /* 0x000000161e027211 */ /* 0x020fe200008f0eff */
[----:B------:R-:W-:Y:S02]  /*137a0*/  IMAD R30, R94, 0x23, RZ ;  /* 0x000000235e1e7824 */ /* 0x000fe400078e02ff */
[----:B------:R-:W-:Y:S01]  /*137b0*/  STL [R1+0x15a0], R31 ;  /* 0x0015a01f01007387 */ /* 0x000fe20000100800 */
[----:B------:R-:W5:Y:S03]  /*137c0*/  LDC R94, c[0x0][0x268] ;  /* 0x00009a00ff5e7b82 */ /* 0x000f660000000800 */
[----:B------:R1:W-:Y:S01]  /*137d0*/  STL [R1+0x1594], R2 ;  /* 0x0015940201007387 */ /* 0x0003e20000100800 */
[----:B----4-:R-:W-:-:S05]  /*137e0*/  IADD3 R14, P1, R28, R23, RZ ;  /* 0x000000171c0e7210 */ /* 0x010fca0007f3e0ff */
[----:B------:R4:W-:Y:S01]  /*137f0*/  STL [R1+0x15a8], R14 ;  /* 0x0015a80e01007387 */ /* 0x0009e20000100800 */
[----:B-1----:R-:W-:Y:S02]  /*13800*/  LEA.HI.X.SX32 R2, R29, R22, 0x1, P6 ;  /* 0x000000161d027211 */ /* 0x002fe400030f0eff */
[----:B------:R-:W-:-:S03]  /*13810*/  IADD3 R29, P6, R27, R23, RZ ;  /* 0x000000171b1d7210 */ /* 0x000fc60007fde0ff */
[----:B------:R1:W-:Y:S01]  /*13820*/  STL [R1+0x159c], R2 ;  /* 0x00159c0201007387 */ /* 0x0003e20000100800 */
[----:B----4-:R-:W-:Y:S01]  /*13830*/  LEA.HI.X.SX32 R14, R28, R22, 0x1, P1 ;  /* 0x000000161c0e7211 */ /* 0x010fe200008f0eff */
[----:B------:R-:W-:Y:S02]  /*13840*/  IMAD R28, R95, 0x24, RZ ;  /* 0x000000245f1c7824 */ /* 0x000fe400078e02ff */
[----:B------:R-:W-:Y:S01]  /*13850*/  STL [R1+0x15b0], R29 ;  /* 0x0015b01d01007387 */ /* 0x000fe20000100800 */
[----:B------:R-:W4:Y:S03]  /*13860*/  LDC R95, c[0x0][0x268] ;  /* 0x00009a00ff5f7b82 */ /* 0x000f260000000800 */
[----:B------:R3:W-:Y:S01]  /*13870*/  STL [R1+0x15a4], R14 ;  /* 0x0015a40e01007387 */ /* 0x0007e20000100800 */
[----:B-1----:R-:W-:-:S05]  /*13880*/  IADD3 R2, P1, R26, R23, RZ ;  /* 0x000000171a027210 */ /* 0x002fca0007f3e0ff */
[----:B------:R1:W-:Y:S01]  /*13890*/  STL [R1+0x15b8], R2 ;  /* 0x0015b80201007387 */ /* 0x0003e20000100800 */
[----:B---3--:R-:W-:Y:S02]  /*138a0*/  LEA.HI.X.SX32 R14, R27, R22, 0x1, P6 ;  /* 0x000000161b0e7211 */ /* 0x008fe400030f0eff */
[----:B------:R-:W-:-:S03]  /*138b0*/  IADD3 R27, P6, R25, R23, RZ ;  /* 0x00000017191b7210 */ /* 0x000fc60007fde0ff */
[----:B------:R3:W-:Y:S01]  /*138c0*/  STL [R1+0x15ac], R14 ;  /* 0x0015ac0e01007387 */ /* 0x0007e20000100800 */
[----:B-1----:R-:W-:Y:S01]  /*138d0*/  LEA.HI.X.SX32 R2, R26, R22, 0x1, P1 ;  /* 0x000000161a027211 */ /* 0x002fe200008f0eff */
[----:B------:R-:W-:Y:S02]  /*138e0*/  IMAD R26, R96, 0x25, RZ ;  /* 0x00000025601a7824 */ /* 0x000fe400078e02ff */
[----:B------:R-:W-:Y:S01]  /*138f0*/  STL [R1+0x15c0], R27 ;  /* 0x0015c01b01007387 */ /* 0x000fe20000100800 */
[----:B------:R-:W1:Y:S03]  /*13900*/  LDC R96, c[0x0][0x268] ;  /* 0x00009a00ff607b82 */ /* 0x000e660000000800 */
[----:B------:R0:W-:Y:S01]  /*13910*/  STL [R1+0x15b4], R2 ;  /* 0x0015b40201007387 */ /* 0x0001e20000100800 */
[----:B---3--:R-:W-:-:S04]  /*13920*/  IADD3 R14, P1, R24, R23, RZ ;  /* 0x00000017180e7210 */ /* 0x008fc80007f3e0ff */
[-C--:B------:R-:W-:Y:S01]  /*13930*/  LEA.HI.X.SX32 R24, R24, R22.reuse, 0x1, P1 ;  /* 0x0000001618187211 */ /* 0x080fe200008f0eff */
[----:B------:R3:W-:Y:S01]  /*13940*/  STL [R1+0x15c8], R14 ;  /* 0x0015c80e01007387 */ /* 0x0007e20000100800 */
[----:B0-----:R-:W-:-:S05]  /*13950*/  LEA.HI.X.SX32 R2, R25, R22, 0x1, P6 ;  /* 0x0000001619027211 */ /* 0x001fca00030f0eff */
[----:B------:R0:W-:Y:S01]  /*13960*/  STL [R1+0x15bc], R2 ;  /* 0x0015bc0201007387 */ /* 0x0001e20000100800 */
[----:B---3--:R-:W-:-:S04]  /*13970*/  IADD3 R14, P6, R21, R23, RZ ;  /* 0x00000017150e7210 */ /* 0x008fc80007fde0ff */
[----:B------:R-:W-:Y:S01]  /*13980*/  LEA.HI.X.SX32 R21, R21, R22, 0x1, P6 ;  /* 0x0000001615157211 */ /* 0x000fe200030f0eff */
[----:B------:R3:W-:Y:S01]  /*13990*/  STL [R1+0x15d0], R14 ;  /* 0x0015d00e01007387 */ /* 0x0007e20000100800 */
[----:B0-----:R-:W-:-:S03]  /*139a0*/  IADD3 R2, P1, R15, R23, RZ ;  /* 0x000000170f027210 */ /* 0x001fc60007f3e0ff */
[----:B------:R-:W-:Y:S01]  /*139b0*/  STL [R1+0x15c4], R24 ;  /* 0x0015c41801007387 */ /* 0x000fe20000100800 */
[----:B------:R-:W-:-:S03]  /*139c0*/  LEA.HI.X.SX32 R15, R15, R22, 0x1, P1 ;  /* 0x000000160f0f7211 */ /* 0x000fc600008f0eff */
[----:B------:R0:W-:Y:S01]  /*139d0*/  STL [R1+0x15d8], R2 ;  /* 0x0015d80201007387 */ /* 0x0001e20000100800 */
[----:B---3--:R-:W-:-:S03]  /*139e0*/  IMAD R14, R97, 0x26, RZ ;  /* 0x00000026610e7824 */ /* 0x008fc600078e02ff */
[----:B------:R3:W-:Y:S01]  /*139f0*/  STL [R1+0x15cc], R21 ;  /* 0x0015cc1501007387 */ /* 0x0007e20000100800 */
[----:B------:R-:W1:Y:S01]  /*13a00*/  LDC R97, c[0x0][0x268] ;  /* 0x00009a00ff617b82 */ /* 0x000e620000000800 */
[-C--:B0-----:R-:W-:Y:S02]  /*13a10*/  IADD3 R2, P6, R13, R23.reuse, RZ ;  /* 0x000000170d027210 */ /* 0x081fe40007fde0ff */
[----:B---3--:R-:W-:-:S03]  /*13a20*/  IADD3 R21, P1, R0, R23, RZ ;  /* 0x0000001700157210 */ /* 0x008fc60007f3e0ff */
[----:B------:R0:W-:Y:S04]  /*13a30*/  STL [R1+0x15e0], R2 ;  /* 0x0015e00201007387 */ /* 0x0001e80000100800 */
[----:B------:R3:W-:Y:S04]  /*13a40*/  STL [R1+0x15d4], R15 ;  /* 0x0015d40f01007387 */ /* 0x0007e80000100800 */
[----:B------:R2:W-:Y:S01]  /*13a50*/  STL [R1+0x15e8], R21 ;  /* 0x0015e81501007387 */ /* 0x0005e20000100800 */
[----:B0-----:R-:W-:Y:S02]  /*13a60*/  IMAD R2, R98, 0x27, RZ ;  /* 0x0000002762027824 */ /* 0x001fe400078e02ff */
[----:B------:R-:W0:Y:S01]  /*13a70*/  LDC R98, c[0x0][0x268] ;  /* 0x00009a00ff627b82 */ /* 0x000e220000000800 */
[----:B---3--:R-:W-:-:S02]  /*13a80*/  LEA.HI.X.SX32 R15, R13, R22, 0x1, P6 ;  /* 0x000000160d0f7211 */ /* 0x008fc400030f0eff */
[----:B------:R-:W-:Y:S01]  /*13a90*/  LEA.HI.X.SX32 R13, R0, R22, 0x1, P1 ;  /* 0x00000016000d7211 */ /* 0x000fe200008f0eff */
[----:B------:R-:W-:Y:S01]  /*13aa0*/  IMAD R0, R99, 0x28, RZ ;  /* 0x0000002863007824 */ /* 0x000fe200078e02ff */
[-C--:B--2---:R-:W-:Y:S01]  /*13ab0*/  IADD3 R21, P6, R37, R23.reuse, RZ ;  /* 0x0000001725157210 */ /* 0x084fe20007fde0ff */
[----:B------:R2:W-:Y:S02]  /*13ac0*/  STL [R1+0x15dc], R15 ;  /* 0x0015dc0f01007387 */ /* 0x0005e40000100800 */
[----:B------:R-:W3:Y:S02]  /*13ad0*/  LDC R99, c[0x0][0x268] ;  /* 0x00009a00ff637b82 */ /* 0x000ee40000000800 */
[----:B------:R5:W-:Y:S04]  /*13ae0*/  STL [R1+0x15f0], R21 ;  /* 0x0015f01501007387 */ /* 0x000be80000100800 */
[----:B------:R4:W-:Y:S01]  /*13af0*/  STL [R1+0x15e4], R13 ;  /* 0x0015e40d01007387 */ /* 0x0009e20000100800 */
[----:B--2---:R-:W-:-:S04]  /*13b00*/  IADD3 R15, P1, R36, R23, RZ ;  /* 0x00000017240f7210 */ /* 0x004fc80007f3e0ff */
[-C--:B-----5:R-:W-:Y:S01]  /*13b10*/  LEA.HI.X.SX32 R21, R36, R22.reuse, 0x1, P1 ;  /* 0x0000001624157211 */ /* 0x0a0fe200008f0eff */
[----:B------:R2:W-:Y:S01]  /*13b20*/  STL [R1+0x15f8], R15 ;  /* 0x0015f80f01007387 */ /* 0x0005e20000100800 */
[----:B----4-:R-:W-:-:S05]  /*13b30*/  LEA.HI.X.SX32 R13, R37, R22, 0x1, P6 ;  /* 0x00000016250d7211 */ /* 0x010fca00030f0eff */
        /* <DEDUP_REMOVED lines=13> */
[----:B------:R5:W-:Y:S01]  /*13c10*/  STL [R1+0x1610], R13 ;  /* 0x0016100d01007387 */ /* 0x000be20000100800 */
[----:B------:R-:W1:Y:S03]  /*13c20*/  LDC R30, c[0x0][0x268] ;  /* 0x00009a00ff1e7b82 */ /* 0x000e660000000800 */
[----:B------:R0:W-:Y:S01]  /*13c30*/  STL [R1+0x1604], R24 ;  /* 0x0016041801007387 */ /* 0x0001e20000100800 */
[----:B----4-:R-:W-:Y:S01]  /*13c40*/  IADD3 R21, P1, R28, R23, RZ ;  /* 0x000000171c157210 */ /* 0x010fe20007f3e0ff */
[----:B-----5:R-:W-:-:S04]  /*13c50*/  IMAD R13, R101, 0x2a, RZ ;  /* 0x0000002a650d7824 */ /* 0x020fc800078e02ff */
[----:B------:R4:W-:Y:S01]  /*13c60*/  STL [R1+0x1618], R21 ;  /* 0x0016181501007387 */ /* 0x0009e20000100800 */
[----:B------:R-:W5:Y:S01]  /*13c70*/  LDC R101, c[0x0][0x268] ;  /* 0x00009a00ff657b82 */ /* 0x000f620000000800 */
[----:B0-----:R-:W-:Y:S02]  /*13c80*/  LEA.HI.X.SX32 R24, R28, R22, 0x1, P1 ;  /* 0x000000161c187211 */ /* 0x001fe400008f0eff */
[----:B------:R0:W-:Y:S05]  /*13c90*/  STL [R1+0x160c], R25 ;  /* 0x00160c1901007387 */ /* 0x0001ea0000100800 */
[----:B------:R-:W3:Y:S01]  /*13ca0*/  LDC R28, c[0x0][0x268] ;  /* 0x00009a00ff1c7b82 */ /* 0x000ee20000000800 */
[----:B----4-:R-:W-:-:S02]  /*13cb0*/  IADD3 R21, P6, R26, R23, RZ ;  /* 0x000000171a157210 */ /* 0x010fc40007fde0ff */
[----:B0-----:R-:W-:-:S03]  /*13cc0*/  IADD3 R25, P1, R14, R23, RZ ;  /* 0x000000170e197210 */ /* 0x001fc60007f3e0ff */
[----:B------:R0:W-:Y:S04]  /*13cd0*/  STL [R1+0x1620], R21 ;  /* 0x0016201501007387 */ /* 0x0001e80000100800 */
[----:B------:R4:W-:Y:S04]  /*13ce0*/  STL [R1+0x1614], R24 ;  /* 0x0016141801007387 */ /* 0x0009e80000100800 */
[----:B------:R2:W-:Y:S01]  /*13cf0*/  STL [R1+0x1628], R25 ;  /* 0x0016281901007387 */ /* 0x0005e20000100800 */
[----:B0-----:R-:W-:Y:S02]  /*13d00*/  IMAD R21, R102, 0x2b, RZ ;  /* 0x0000002b66157824 */ /* 0x001fe400078e02ff */
[----:B------:R-:W0:Y:S01]  /*13d10*/  LDC R102, c[0x0][0x268] ;  /* 0x00009a00ff667b82 */ /* 0x000e220000000800 */
[----:B----4-:R-:W-:-:S02]  /*13d20*/  LEA.HI.X.SX32 R24, R26, R22, 0x1, P6 ;  /* 0x000000161a187211 */ /* 0x010fc400030f0eff */
[-C--:B------:R-:W-:Y:S02]  /*13d30*/  IADD3 R26, P6, R2, R23.reuse, RZ ;  /* 0x00000017021a7210 */ /* 0x080fe40007fde0ff */
[-C--:B--2---:R-:W-:Y:S01]  /*13d40*/  LEA.HI.X.SX32 R25, R14, R22.reuse, 0x1, P1 ;  /* 0x000000160e197211 */ /* 0x084fe200008f0eff */
[----:B------:R2:W-:Y:S01]  /*13d50*/  STL [R1+0x161c], R24 ;  /* 0x00161c1801007387 */ /* 0x0005e20000100800 */
[----:B------:R-:W-:Y:S01]  /*13d60*/  LEA.HI.X.SX32 R2, R2, R22, 0x1, P6 ;  /* 0x0000001602027211 */ /* 0x000fe200030f0eff */
[----:B------:R-:W-:Y:S02]  /*13d70*/  IMAD R14, R103, 0x2c, RZ ;  /* 0x0000002c670e7824 */ /* 0x000fe400078e02ff */
[----:B------:R4:W-:Y:S01]  /*13d80*/  STL [R1+0x1630], R26 ;  /* 0x0016301a01007387 */ /* 0x0009e20000100800 */
[----:B------:R-:W0:Y:S03]  /*13d90*/  LDC R103, c[0x0][0x268] ;  /* 0x00009a00ff677b82 */ /* 0x000e260000000800 */
[----:B------:R1:W-:Y:S01]  /*13da0*/  STL [R1+0x1624], R25 ;  /* 0x0016241901007387 */ /* 0x0003e20000100800 */
[----:B--2---:R-:W-:-:S04]  /*13db0*/  IADD3 R24, P1, R0, R23, RZ ;  /* 0x0000001700187210 */ /* 0x004fc80007f3e0ff */
[----:B----4-:R-:W2:Y:S01]  /*13dc0*/  LDC R26, c[0x0][0x268] ;  /* 0x00009a00ff1a7b82 */ /* 0x010ea20000000800 */
[----:B------:R4:W-:Y:S01]  /*13dd0*/  STL [R1+0x1638], R24 ;  /* 0x0016381801007387 */ /* 0x0009e20000100800 */
[----:B-1----:R-:W-:-:S03]  /*13de0*/  IADD3 R25, P6, R15, R23, RZ ;  /* 0x000000170f197210 */ /* 0x002fc60007fde0ff */
[----:B------:R1:W-:Y:S04]  /*13df0*/  STL [R1+0x162c], R2 ;  /* 0x00162c0201007387 */ /* 0x0003e80000100800 */
[----:B------:R-:W-:Y:S01]  /*13e00*/  STL [R1+0x1640], R25 ;  /* 0x0016401901007387 */ /* 0x000fe20000100800 */
[-C--:B----4-:R-:W-:Y:S01]  /*13e10*/  LEA.HI.X.SX32 R24, R0, R22.reuse, 0x1, P1 ;  /* 0x0000001600187211 */ /* 0x090fe200008f0eff */
[----:B------:R-:W-:Y:S02]  /*13e20*/  IMAD R0, R104, 0x2d, RZ ;  /* 0x0000002d68007824 */ /* 0x000fe400078e02ff */
[----:B------:R-:W4:Y:S01]  /*13e30*/  LDC R104, c[0x0][0x268] ;  /* 0x00009a00ff687b82 */ /* 0x000f220000000800 */
[----:B-1----:R-:W-:Y:S01]  /*13e40*/  IADD3 R2, P1, R13, R23, RZ ;  /* 0x000000170d027210 */ /* 0x002fe20007f3e0ff */
[----:B------:R1:W-:Y:S04]  /*13e50*/  STL [R1+0x1634], R24 ;  /* 0x0016341801007387 */ /* 0x0003e80000100800 */
[----:B------:R5:W-:Y:S01]  /*13e60*/  STL [R1+0x1648], R2 ;  /* 0x0016480201007387 */ /* 0x000be20000100800 */
[----:B-1----:R-:W-:-:S02]  /*13e70*/  LEA.HI.X.SX32 R24, R15, R22, 0x1, P6 ;  /* 0x000000160f187211 */ /* 0x002fc400030f0eff */
[-C--:B------:R-:W-:Y:S02]  /*13e80*/  LEA.HI.X.SX32 R15, R13, R22.reuse, 0x1, P1 ;  /* 0x000000160d0f7211 */ /* 0x080fe400008f0eff */
[CC--:B-----5:R-:W-:Y:S01]  /*13e90*/  IADD3 R2, P6, R21.reuse, R23.reuse, RZ ;  /* 0x0000001715027210 */ /* 0x0e0fe20007fde0ff */
[----:B------:R1:W-:Y:S01]  /*13ea0*/  STL [R1+0x163c], R24 ;  /* 0x00163c1801007387 */ /* 0x0003e20000100800 */
[----:B------:R-:W-:Y:S02]  /*13eb0*/  IADD3 R13, P1, R14, R23, RZ ;  /* 0x000000170e0d7210 */ /* 0x000fe40007f3e0ff */
[----:B------:R-:W-:Y:S01]  /*13ec0*/  LEA.HI.X.SX32 R21, R21, R22, 0x1, P6 ;  /* 0x0000001615157211 */ /* 0x000fe200030f0eff */
[----:B------:R5:W-:Y:S04]  /*13ed0*/  STL [R1+0x1650], R2 ;  /* 0x0016500201007387 */ /* 0x000be80000100800 */
[----:B------:R3:W-:Y:S01]  /*13ee0*/  STL [R1+0x1644], R15 ;  /* 0x0016440f01007387 */ /* 0x0007e20000100800 */
[----:B-1----:R-:W1:Y:S03]  /*13ef0*/  LDC R24, c[0x0][0x268] ;  /* 0x00009a00ff187b82 */ /* 0x002e660000000800 */
[----:B------:R0:W-:Y:S01]  /*13f00*/  STL [R1+0x1658], R13 ;  /* 0x0016580d01007387 */ /* 0x0001e20000100800 */
[----:B-----5:R-:W-:-:S03]  /*13f10*/  IMAD R2, R105, 0x2e, RZ ;  /* 0x0000002e69027824 */ /* 0x020fc600078e02ff */
[----:B------:R5:W-:Y:S01]  /*13f20*/  STL [R1+0x164c], R21 ;  /* 0x00164c1501007387 */ /* 0x000be20000100800 */
[----:B---3--:R-:W-:Y:S01]  /*13f30*/  IADD3 R15, P6, R0, R23, RZ ;  /* 0x00000017000f7210 */ /* 0x008fe20007fde0ff */
[----:B------:R-:W3:Y:S01]  /*13f40*/  LDC R105, c[0x0][0x268] ;  /* 0x00009a00ff697b82 */ /* 0x000ee20000000800 */
[----:B0-----:R-:W-:-:S03]  /*13f50*/  LEA.HI.X.SX32 R13, R14, R22, 0x1, P1 ;  /* 0x000000160e0d7211 */ /* 0x001fc600008f0eff */
[----:B------:R-:W-:Y:S01]  /*13f60*/  STL [R1+0x1660], R15 ;  /* 0x0016600f01007387 */ /* 0x000fe20000100800 */
[----:B------:R-:W-:Y:S02]  /*13f70*/  LOP3.LUT P1, RZ, R227, 0x1, RZ, 0xc0, !PT ;  /* 0x00000001e3ff7812 */ /* 0x000fe4000782c0ff */
[-C--:B-----5:R-:W-:Y:S01]  /*13f80*/  LEA.HI.X.SX32 R21, R0, R22.reuse, 0x1, P6 ;  /* 0x0000001600157211 */ /* 0x0a0fe200030f0eff */
[----:B------:R0:W-:Y:S01]  /*13f90*/  STL [R1+0x1654], R13 ;  /* 0x0016540d01007387 */ /* 0x0001e20000100800 */
[C---:B------:R-:W-:Y:S01]  /*13fa0*/  IADD3 R0, P6, R2.reuse, R23, RZ ;  /* 0x0000001702007210 */ /* 0x040fe20007fde0ff */
[----:B------:R-:W5:Y:S02]  /*13fb0*/  LDC R14, c[0x0][0x268] ;  /* 0x00009a00ff0e7b82 */ /* 0x000f640000000800 */
[----:B------:R-:W-:Y:S01]  /*13fc0*/  STL [R1+0x165c], R21 ;  /* 0x00165c1501007387 */ /* 0x000fe20000100800 */
[----:B------:R-:W-:-:S03]  /*13fd0*/  LEA.HI.X.SX32 R25, R2, R22, 0x1, P6 ;  /* 0x0000001602197211 */ /* 0x000fc600030f0eff */
[----:B------:R2:W-:Y:S01]  /*13fe0*/  STL [R1+0x1668], R0 ;  /* 0x0016680001007387 */ /* 0x0005e20000100800 */
[----:B0-----:R-:W-:Y:S01]  /*13ff0*/  IMAD R13, R106, 0x2f, RZ ;  /* 0x0000002f6a0d7824 */ /* 0x001fe200078e02ff */
[----:B------:R-:W0:Y:S02]  /*14000*/  LDC R15, c[0x0][0x268] ;  /* 0x00009a00ff0f7b82 */ /* 0x000e240000000800 */
[----:B------:R4:W-:Y:S02]  /*14010*/  STL [R1+0x1664], R25 ;  /* 0x0016641901007387 */ /* 0x0009e40000100800 */
[----:B------:R-:W-:Y:S01]  /*14020*/  IADD3 R2, P6, R13, R23, RZ ;  /* 0x000000170d027210 */ /* 0x000fe20007fde0ff */
[----:B--2---:R-:W-:-:S03]  /*14030*/  IMAD R0, R107, 0x30, RZ ;  /* 0x000000306b007824 */ /* 0x004fc600078e02ff */
[-C--:B------:R-:W-:Y:S01]  /*14040*/  LEA.HI.X.SX32 R27, R13, R22.reuse, 0x1, P6 ;  /* 0x000000160d1b7211 */ /* 0x080fe200030f0eff */
[----:B------:R2:W-:Y:S01]  /*14050*/  STL [R1+0x1670], R2 ;  /* 0x0016700201007387 */ /* 0x0005e20000100800 */
[----:B------:R-:W1:Y:S01]  /*14060*/  LDC R21, c[0x0][0x268] ;  /* 0x00009a00ff157b82 */ /* 0x000e620000000800 */
[C---:B------:R-:W-:Y:S02]  /*14070*/  IADD3 R13, P6, R0.reuse, R23, RZ ;  /* 0x00000017000d7210 */ /* 0x040fe40007fde0ff */
[----:B------:R3:W-:Y:S02]  /*14080*/  STL [R1+0x166c], R27 ;  /* 0x00166c1b01007387 */ /* 0x0007e40000100800 */
[----:B------:R-:W-:Y:S02]  /*14090*/  LEA.HI.X.SX32 R29, R0, R22, 0x1, P6 ;  /* 0x00000016001d7211 */ /* 0x000fe400030f0eff */
[----:B------:R3:W-:Y:S01]  /*140a0*/  STL [R1+0x1678], R13 ;  /* 0x0016780d01007387 */ /* 0x0007e20000100800 */
[----:B----4-:R-:W4:Y:S01]  /*140b0*/  LDC R25, c[0x0][0x268] ;  /* 0x00009a00ff197b82 */ /* 0x010f220000000800 */
[----:B--2---:R-:W-:-:S02]  /*140c0*/  IMAD R2, R108, 0x31, RZ ;  /* 0x000000316c027824 */ /* 0x004fc400078e02ff */
[----:B------:R2:W-:Y:S03]  /*140d0*/  STL [R1+0x1674], R29 ;  /* 0x0016741d01007387 */ /* 0x0005e60000100800 */
[CC--:B------:R-:W-:Y:S02]  /*140e0*/  IADD3 R0, P6, R2.reuse, R23.reuse, RZ ;  /* 0x0000001702007210 */ /* 0x0c0fe40007fde0ff */
[----:B---3--:R-:W3:Y:S01]  /*140f0*/  LDC R27, c[0x0][0x268] ;  /* 0x00009a00ff1b7b82 */ /* 0x008ee20000000800 */
[----:B------:R-:W-:Y:S01]  /*14100*/  IMAD R13, R109, 0x32, RZ ;  /* 0x000000326d0d7824 */ /* 0x000fe200078e02ff */
[-C--:B------:R-:W-:Y:S01]  /*14110*/  LEA.HI.X.SX32 R31, R2, R22.reuse, 0x1, P6 ;  /* 0x00000016021f7211 */ /* 0x080fe200030f0eff */
[----:B------:R5:W-:Y:S03]  /*14120*/  STL [R1+0x1680], R0 ;  /* 0x0016800001007387 */ /* 0x000be60000100800 */
[C---:B------:R-:W-:Y:S01]  /*14130*/  IADD3 R2, P6, R13.reuse, R23, RZ ;  /* 0x000000170d027210 */ /* 0x040fe20007fde0ff */
[----:B------:R-:W-:Y:S01]  /*14140*/  STL [R1+0x167c], R31 ;  /* 0x00167c1f01007387 */ /* 0x000fe20000100800 */
[----:B--2---:R-:W2:Y:S02]  /*14150*/  LDC R29, c[0x0][0x268] ;  /* 0x00009a00ff1d7b82 */ /* 0x004ea40000000800 */
[----:B------:R-:W-:Y:S01]  /*14160*/  LEA.HI.X.SX32 R32, R13, R22, 0x1, P6 ;  /* 0x000000160d207211 */ /* 0x000fe200030f0eff */
[----:B------:R0:W-:Y:S01]  /*14170*/  STL [R1+0x1688], R2 ;  /* 0x0016880201007387 */ /* 0x0001e20000100800 */
[----:B-----5:R-:W-:-:S03]  /*14180*/  IMAD R0, R110, 0x33, RZ ;  /* 0x000000336e007824 */ /* 0x020fc600078e02ff */
[----:B------:R-:W-:Y:S01]  /*14190*/  STL [R1+0x1684], R32 ;  /* 0x0016842001007387 */ /* 0x000fe20000100800 */
[----:B------:R-:W5:Y:S01]  /*141a0*/  LDC R106, c[0x0][0x268] ;  /* 0x00009a00ff6a7b82 */ /* 0x000f620000000800 */
[----:B------:R-:W-:Y:S01]  /*141b0*/  IADD3 R13, P6, R0, R23, RZ ;  /* 0x00000017000d7210 */ /* 0x000fe20007fde0ff */
[----:B0-----:R-:W-:-:S03]  /*141c0*/  IMAD R2, R14, 0x34, RZ ;  /* 0x000000340e027824 */ /* 0x001fc600078e02ff */
[-C--:B------:R-:W-:Y:S01]  /*141d0*/  LEA.HI.X.SX32 R33, R0, R22.reuse, 0x1, P6 ;  /* 0x0000001600217211 */ /* 0x080fe200030f0eff */
[----:B------:R0:W-:Y:S02]  /*141e0*/  STL [R1+0x1690], R13 ;  /* 0x0016900d01007387 */ /* 0x0001e40000100800 */
[----:B------:R-:W5:Y:S01]  /*141f0*/  LDC R31, c[0x0][0x268] ;  /* 0x00009a00ff1f7b82 */ /* 0x000f620000000800 */
[CC--:B------:R-:W-:Y:S01]  /*14200*/  IADD3 R0, P6, R2.reuse, R23.reuse, RZ ;  /* 0x0000001702007210 */ /* 0x0c0fe20007fde0ff */
[----:B------:R-:W-:Y:S03]  /*14210*/  STL [R1+0x168c], R33 ;  /* 0x00168c2101007387 */ /* 0x000fe60000100800 */
[----:B------:R-:W-:Y:S01]  /*14220*/  LEA.HI.X.SX32 R34, R2, R22, 0x1, P6 ;  /* 0x0000001602227211 */ /* 0x000fe200030f0eff */
[----:B------:R1:W-:Y:S02]  /*14230*/  STL [R1+0x1698], R0 ;  /* 0x0016980001007387 */ /* 0x0003e40000100800 */
[----:B------:R-:W4:Y:S01]  /*14240*/  LDC R14, c[0x0][0x268] ;  /* 0x00009a00ff0e7b82 */ /* 0x000f220000000800 */
[----:B0-----:R-:W-:Y:S01]  /*14250*/  IMAD R13, R15, 0x35, RZ ;  /* 0x000000350f0d7824 */ /* 0x001fe200078e02ff */
[----:B------:R-:W-:Y:S04]  /*14260*/  STL [R1+0x1694], R34 ;  /* 0x0016942201007387 */ /* 0x000fe80000100800 */
[----:B------:R-:W-:-:S02]  /*14270*/  IADD3 R2, P6, R13, R23, RZ ;  /* 0x000000170d027210 */ /* 0x000fc40007fde0ff */
[----:B------:R-:W0:Y:S01]  /*14280*/  LDC R32, c[0x0][0x268] ;  /* 0x00009a00ff207b82 */ /* 0x000e220000000800 */
[----:B-1----:R-:W-:Y:S01]  /*14290*/  IMAD R0, R21, 0x36, RZ ;  /* 0x0000003615007824 */ /* 0x002fe200078e02ff */
[-C--:B------:R-:W-:Y:S01]  /*142a0*/  LEA.HI.X.SX32 R35, R13, R22.reuse, 0x1, P6 ;  /* 0x000000160d237211 */ /* 0x080fe200030f0eff */
[----:B------:R1:W-:Y:S03]  /*142b0*/  STL [R1+0x16a0], R2 ;  /* 0x0016a00201007387 */ /* 0x0003e60000100800 */
[C---:B------:R-:W-:Y:S01]  /*142c0*/  IADD3 R13, P6, R0.reuse, R23, RZ ;  /* 0x00000017000d7210 */ /* 0x040fe20007fde0ff */
[----:B------:R-:W-:Y:S01]  /*142d0*/  STL [R1+0x169c], R35 ;  /* 0x00169c2301007387 */ /* 0x000fe20000100800 */
[----:B------:R-:W0:Y:S02]  /*142e0*/  LDC R15, c[0x0][0x268] ;  /* 0x00009a00ff0f7b82 */ /* 0x000e240000000800 */
[----:B------:R-:W-:Y:S01]  /*142f0*/  LEA.HI.X.SX32 R36, R0, R22, 0x1, P6 ;  /* 0x0000001600247211 */ /* 0x000fe200030f0eff */
[----:B------:R3:W-:Y:S01]  /*14300*/  STL [R1+0x16a8], R13 ;  /* 0x0016a80d01007387 */ /* 0x0007e20000100800 */
[----:B-1----:R-:W-:-:S03]  /*14310*/  IMAD R2, R24, 0x37, RZ ;  /* 0x0000003718027824 */ /* 0x002fc600078e02ff */
[----:B------:R-:W-:Y:S01]  /*14320*/  STL [R1+0x16a4], R36 ;  /* 0x0016a42401007387 */ /* 0x000fe20000100800 */
[----:B------:R-:W1:Y:S01]  /*14330*/  LDC R33, c[0x0][0x268] ;  /* 0x00009a00ff217b82 */ /* 0x000e620000000800 */
[----:B----4-:R-:W-:Y:S01]  /*14340*/  IMAD R14, R14, 0x3f, RZ ;  /* 0x0000003f0e0e7824 */ /* 0x010fe200078e02ff */
[----:B------:R-:W-:Y:S01]  /*14350*/  IADD3 R0, P6, R2, R23, RZ ;  /* 0x0000001702007210 */ /* 0x000fe20007fde0ff */
[----:B---3--:R-:W-:-:S03]  /*14360*/  IMAD R13, R25, 0x38, RZ ;  /* 0x00000038190d7824 */ /* 0x008fc600078e02ff */
[-C--:B------:R-:W-:Y:S01]  /*14370*/  LEA.HI.X.SX32 R37, R2, R22.reuse, 0x1, P6 ;  /* 0x0000001602257211 */ /* 0x080fe200030f0eff */
[----:B------:R3:W-:Y:S01]  /*14380*/  STL [R1+0x16b0], R0 ;  /* 0x0016b00001007387 */ /* 0x0007e20000100800 */
[----:B------:R-:W4:Y:S01]  /*14390*/  LDC R21, c[0x0][0x268] ;  /* 0x00009a00ff157b82 */ /* 0x000f220000000800 */
[C---:B------:R-:W-:Y:S02]  /*143a0*/  IADD3 R2, P6, R13.reuse, R23, RZ ;  /* 0x000000170d027210 */ /* 0x040fe40007fde0ff */
[----:B------:R-:W-:Y:S02]  /*143b0*/  STL [R1+0x16ac], R37 ;  /* 0x0016ac2501007387 */ /* 0x000fe40000100800 */
[----:B------:R-:W-:Y:S02]  /*143c0*/  LEA.HI.X.SX32 R38, R13, R22, 0x1, P6 ;  /* 0x000000160d267211 */ /* 0x000fe400030f0eff */
[----:B------:R2:W-:Y:S01]  /*143d0*/  STL [R1+0x16b8], R2 ;  /* 0x0016b80201007387 */ /* 0x0005e20000100800 */
[----:B------:R-:W4:Y:S01]  /*143e0*/  LDC R34, c[0x0][0x268] ;  /* 0x00009a00ff227b82 */ /* 0x000f220000000800 */
[----:B---3--:R-:W-:-:S02]  /*143f0*/  IMAD R0, R26, 0x39, RZ ;  /* 0x000000391a007824 */ /* 0x008fc400078e02ff */
[----:B------:R-:W-:Y:S03]  /*14400*/  STL [R1+0x16b4], R38 ;  /* 0x0016b42601007387 */ /* 0x000fe60000100800 */
[CC--:B------:R-:W-:Y:S02]  /*14410*/  IADD3 R13, P6, R0.reuse, R23.reuse, RZ ;  /* 0x00000017000d7210 */ /* 0x0c0fe40007fde0ff */
[----:B------:R-:W3:Y:S01]  /*14420*/  LDC R24, c[0x0][0x268] ;  /* 0x00009a00ff187b82 */ /* 0x000ee20000000800 */
[----:B--2---:R-:W-:Y:S01]  /*14430*/  IMAD R2, R27, 0x3a, RZ ;  /* 0x0000003a1b027824 */ /* 0x004fe200078e02ff */
[-C--:B------:R-:W-:Y:S01]  /*14440*/  LEA.HI.X.SX32 R39, R0, R22.reuse, 0x1, P6 ;  /* 0x0000001600277211 */ /* 0x080fe200030f0eff */
[----:B------:R2:W-:Y:S03]  /*14450*/  STL [R1+0x16c0], R13 ;  /* 0x0016c00d01007387 */ /* 0x0005e60000100800 */
[C---:B------:R-:W-:Y:S01]  /*14460*/  IADD3 R0, P6, R2.reuse, R23, RZ ;  /* 0x0000001702007210 */ /* 0x040fe20007fde0ff */
[----:B------:R-:W-:Y:S01]  /*14470*/  STL [R1+0x16bc], R39 ;  /* 0x0016bc2701007387 */ /* 0x000fe20000100800 */
[----:B------:R-:W3:Y:S02]  /*14480*/  LDC R35, c[0x0][0x268] ;  /* 0x00009a00ff237b82 */ /* 0x000ee40000000800 */
[----:B------:R-:W-:Y:S01]  /*14490*/  LEA.HI.X.SX32 R40, R2, R22, 0x1, P6 ;  /* 0x0000001602287211 */ /* 0x000fe200030f0eff */
[----:B------:R5:W-:Y:S01]  /*144a0*/  STL [R1+0x16c8], R0 ;  /* 0x0016c80001007387 */ /* 0x000be20000100800 */
[----:B--2---:R-:W-:-:S03]  /*144b0*/  IMAD R13, R28, 0x3b, RZ ;  /* 0x0000003b1c0d7824 */ /* 0x004fc600078e02ff */
[----:B------:R-:W-:Y:S01]  /*144c0*/  STL [R1+0x16c4], R40 ;  /* 0x0016c42801007387 */ /* 0x000fe20000100800 */
[----:B------:R-:W2:Y:S01]  /*144d0*/  LDC R25, c[0x0][0x268] ;  /* 0x00009a00ff197b82 */ /* 0x000ea20000000800 */
[----:B------:R-:W-:Y:S01]  /*144e0*/  IADD3 R2, P6, R13, R23, RZ ;  /* 0x000000170d027210 */ /* 0x000fe20007fde0ff */
[----:B-----5:R-:W-:-:S03]  /*144f0*/  IMAD R0, R29, 0x3c, RZ ;  /* 0x0000003c1d007824 */ /* 0x020fc600078e02ff */
[-C--:B------:R-:W-:Y:S01]  /*14500*/  LEA.HI.X.SX32 R41, R13, R22.reuse, 0x1, P6 ;  /* 0x000000160d297211 */ /* 0x080fe200030f0eff */
[----:B------:R5:W-:Y:S02]  /*14510*/  STL [R1+0x16d0], R2 ;  /* 0x0016d00201007387 */ /* 0x000be40000100800 */
[----:B------:R-:W2:Y:S01]  /*14520*/  LDC R36, c[0x0][0x268] ;  /* 0x00009a00ff247b82 */ /* 0x000ea20000000800 */
[CC--:B------:R-:W-:Y:S01]  /*14530*/  IADD3 R13, P6, R0.reuse, R23.reuse, RZ ;  /* 0x00000017000d7210 */ /* 0x0c0fe20007fde0ff */
[----:B------:R-:W-:Y:S03]  /*14540*/  STL [R1+0x16cc], R41 ;  /* 0x0016cc2901007387 */ /* 0x000fe60000100800 */
[----:B------:R-:W-:Y:S01]  /*14550*/  LEA.HI.X.SX32 R42, R0, R22, 0x1, P6 ;  /* 0x00000016002a7211 */ /* 0x000fe200030f0eff */
[----:B------:R0:W-:Y:S02]  /*14560*/  STL [R1+0x16d8], R13 ;  /* 0x0016d80d01007387 */ /* 0x0001e40000100800 */
[----:B------:R-:W2:Y:S01]  /*14570*/  LDC R26, c[0x0][0x268] ;  /* 0x00009a00ff1a7b82 */ /* 0x000ea20000000800 */
[----:B-----5:R-:W-:Y:S01]  /*14580*/  IMAD R2, R30, 0x3d, RZ ;  /* 0x0000003d1e027824 */ /* 0x020fe200078e02ff */
[----:B------:R-:W-:Y:S04]  /*14590*/  STL [R1+0x16d4], R42 ;  /* 0x0016d42a01007387 */ /* 0x000fe80000100800 */
[----:B------:R-:W-:-:S02]  /*145a0*/  IADD3 R0, P6, R2, R23, RZ ;  /* 0x0000001702007210 */ /* 0x000fc40007fde0ff */
[----:B------:R-:W5:Y:S01]  /*145b0*/  LDC R37, c[0x0][0x268] ;  /* 0x00009a00ff257b82 */ /* 0x000f620000000800 */
[----:B0-----:R-:W-:Y:S01]  /*145c0*/  IMAD R13, R31, 0x3e, RZ ;  /* 0x0000003e1f0d7824 */ /* 0x001fe200078e02ff */
[----:B------:R-:W-:Y:S01]  /*145d0*/  LEA.HI.X.SX32 R2, R2, R22, 0x1, P6 ;  /* 0x0000001602027211 */ /* 0x000fe200030f0eff */
[----:B------:R0:W-:Y:S04]  /*145e0*/  STL [R1+0x16e0], R0 ;  /* 0x0016e00001007387 */ /* 0x0001e80000100800 */
[----:B------:R1:W-:Y:S01]  /*145f0*/  STL [R1+0x16dc], R2 ;  /* 0x0016dc0201007387 */ /* 0x0003e20000100800 */
[----:B------:R-:W5:Y:S01]  /*14600*/  LDC R27, c[0x0][0x268] ;  /* 0x00009a00ff1b7b82 */ /* 0x000f620000000800 */
[----:B0-----:R-:W-:-:S07]  /*14610*/  IADD3 R0, P6, R13, R23, RZ ;  /* 0x000000170d007210 */ /* 0x001fce0007fde0ff */
[----:B------:R-:W0:Y:S01]  /*14620*/  LDC R38, c[0x0][0x268] ;  /* 0x00009a00ff267b82 */ /* 0x000e220000000800 */
[----:B------:R-:W-:Y:S01]  /*14630*/  LEA.HI.X.SX32 R13, R13, R22, 0x1, P6 ;  /* 0x000000160d0d7211 */ /* 0x000fe200030f0eff */
[----:B------:R4:W-:Y:S01]  /*14640*/  STL [R1+0x16e8], R0 ;  /* 0x0016e80001007387 */ /* 0x0009e20000100800 */
[----:B-1----:R-:W-:-:S03]  /*14650*/  IADD3 R2, P6, R14, R23, RZ ;  /* 0x000000170e027210 */ /* 0x002fc60007fde0ff */
[----:B------:R-:W-:Y:S02]  /*14660*/  STL [R1+0x16e4], R13 ;  /* 0x0016e40d01007387 */ /* 0x000fe40000100800 */
[----:B------:R-:W1:Y:S02]  /*14670*/  LDC R28, c[0x0][0x268] ;  /* 0x00009a00ff1c7b82 */ /* 0x000e640000000800 */
[----:B------:R3:W-:Y:S01]  /*14680*/  STL [R1+0x16f0], R2 ;  /* 0x0016f00201007387 */ /* 0x0007e20000100800 */
[----:B----4-:R-:W-:-:S05]  /*14690*/  IMAD.SHL.U32 R0, R32, 0x40, RZ ;  /* 0x0000004020007824 */ /* 0x010fca00078e00ff */
[----:B------:R-:W4:Y:S01]  /*146a0*/  LDC R39, c[0x0][0x268] ;  /* 0x00009a00ff277b82 */ /* 0x000f220000000800 */
[----:B---3--:R-:W-:Y:S01]  /*146b0*/  IMAD R2, R15, 0x41, RZ ;  /* 0x000000410f027824 */ /* 0x008fe200078e02ff */
[----:B------:R-:W-:Y:S02]  /*146c0*/  LEA.HI.X.SX32 R15, R14, R22, 0x1, P6 ;  /* 0x000000160e0f7211 */ /* 0x000fe400030f0eff */
[----:B------:R-:W-:-:S04]  /*146d0*/  IADD3 R13, P6, R0, R23, RZ ;  /* 0x00000017000d7210 */ /* 0x000fc80007fde0ff */
[----:B------:R-:W3:Y:S01]  /*146e0*/  LDC R29, c[0x0][0x268] ;  /* 0x00009a00ff1d7b82 */ /* 0x000ee20000000800 */
[----:B------:R-:W-:Y:S01]  /*146f0*/  STL [R1+0x16ec], R15 ;  /* 0x0016ec0f01007387 */ /* 0x000fe20000100800 */
[-C--:B------:R-:W-:Y:S02]  /*14700*/  LEA.HI.X.SX32 R46, R0, R22.reuse, 0x1, P6 ;  /* 0x00000016002e7211 */ /* 0x080fe400030f0eff */
[CC--:B------:R-:W-:Y:S01]  /*14710*/  IADD3 R0, P6, R2.reuse, R23.reuse, RZ ;  /* 0x0000001702007210 */ /* 0x0c0fe20007fde0ff */
[----:B------:R2:W-:Y:S03]  /*14720*/  STL [R1+0x16f8], R13 ;  /* 0x0016f80d01007387 */ /* 0x0005e60000100800 */
[----:B------:R-:W3:Y:S01]  /*14730*/  LDC R40, c[0x0][0x268] ;  /* 0x00009a00ff287b82 */ /* 0x000ee20000000800 */
[----:B------:R-:W-:Y:S01]  /*14740*/  LEA.HI.X.SX32 R47, R2, R22, 0x1, P6 ;  /* 0x00000016022f7211 */ /* 0x000fe200030f0eff */
[----:B------:R-:W-:Y:S04]  /*14750*/  STL [R1+0x16f4], R46 ;  /* 0x0016f42e01007387 */ /* 0x000fe80000100800 */
[----:B------:R5:W-:Y:S01]  /*14760*/  STL [R1+0x1700], R0 ;  /* 0x0017000001007387 */ /* 0x000be20000100800 */
[----:B--2---:R-:W-:Y:S01]  /*14770*/  IMAD R13, R33, 0x42, RZ ;  /* 0x00000042210d7824 */ /* 0x004fe200078e02ff */
[----:B------:R-:W2:Y:S02]  /*14780*/  LDC R30, c[0x0][0x268] ;  /* 0x00009a00ff1e7b82 */ /* 0x000ea40000000800 */
[----:B------:R-:W-:Y:S02]  /*14790*/  STL [R1+0x16fc], R47 ;  /* 0x0016fc2f01007387 */ /* 0x000fe40000100800 */
[----:B------:R-:W-:Y:S01]  /*147a0*/  IADD3 R2, P6, R13, R23, RZ ;  /* 0x000000170d027210 */ /* 0x000fe20007fde0ff */
[----:B-----5:R-:W-:-:S03]  /*147b0*/  IMAD R0, R21, 0x43, RZ ;  /* 0x0000004315007824 */ /* 0x020fc600078e02ff */
[-C--:B------:R-:W-:Y:S01]  /*147c0*/  LEA.HI.X.SX32 R48, R13, R22.reuse, 0x1, P6 ;  /* 0x000000160d307211 */ /* 0x080fe200030f0eff */
[----:B------:R5:W-:Y:S01]  /*147d0*/  STL [R1+0x1708], R2 ;  /* 0x0017080201007387 */ /* 0x000be20000100800 */
[----:B------:R-:W2:Y:S01]  /*147e0*/  LDC R41, c[0x0][0x268] ;  /* 0x00009a00ff297b82 */ /* 0x000ea20000000800 */
[C---:B------:R-:W-:Y:S02]  /*147f0*/  IADD3 R13, P6, R0.reuse, R23, RZ ;  /* 0x00000017000d7210 */ /* 0x040fe40007fde0ff */
[----:B------:R-:W-:Y:S02]  /*14800*/  STL [R1+0x1704], R48 ;  /* 0x0017043001007387 */ /* 0x000fe40000100800 */
[----:B------:R-:W-:Y:S02]  /*14810*/  LEA.HI.X.SX32 R49, R0, R22, 0x1, P6 ;  /* 0x0000001600317211 */ /* 0x000fe400030f0eff */
[----:B------:R0:W-:Y:S01]  /*14820*/  STL [R1+0x1710], R13 ;  /* 0x0017100d01007387 */ /* 0x0001e20000100800 */
[----:B------:R-:W2:Y:S01]  /*14830*/  LDC R31, c[0x0][0x268] ;  /* 0x00009a00ff1f7b82 */ /* 0x000ea20000000800 */
[----:B-----5:R-:W-:-:S02]  /*14840*/  IMAD R2, R34, 0x44, RZ ;  /* 0x0000004422027824 */ /* 0x020fc400078e02ff */
[----:B------:R-:W-:Y:S03]  /*14850*/  STL [R1+0x170c], R49 ;  /* 0x00170c3101007387 */ /* 0x000fe60000100800 */
[-C--:B------:R-:W-:Y:S02]  /*14860*/  IADD3 R0, P6, R2, R23.reuse, RZ ;  /* 0x0000001702007210 */ /* 0x080fe40007fde0ff */
[----:B------:R-:W5:Y:S01]  /*14870*/  LDC R42, c[0x0][0x268] ;  /* 0x00009a00ff2a7b82 */ /* 0x000f620000000800 */
[----:B0-----:R-:W-:Y:S01]  /*14880*/  IMAD R13, R24, 0x45, RZ ;  /* 0x00000045180d7824 */ /* 0x001fe200078e02ff */
[-C--:B------:R-:W-:Y:S01]  /*14890*/  LEA.HI.X.SX32 R50, R2, R22.reuse, 0x1, P6 ;  /* 0x0000001602327211 */ /* 0x080fe200030f0eff */
[----:B------:R0:W-:Y:S03]  /*148a0*/  STL [R1+0x1718], R0 ;  /* 0x0017180001007387 */ /* 0x0001e60000100800 */
[C---:B------:R-:W-:Y:S01]  /*148b0*/  IADD3 R2, P6, R13.reuse, R23, RZ ;  /* 0x000000170d027210 */ /* 0x040fe20007fde0ff */
[----:B------:R-:W-:Y:S01]  /*148c0*/  STL [R1+0x1714], R50 ;  /* 0x0017143201007387 */ /* 0x000fe20000100800 */
[----:B------:R-:W5:Y:S02]  /*148d0*/  LDC R32, c[0x0][0x268] ;  /* 0x00009a00ff207b82 */ /* 0x000f640000000800 */
[----:B------:R-:W-:Y:S01]  /*148e0*/  LEA.HI.X.SX32 R51, R13, R22, 0x1, P6 ;  /* 0x000000160d337211 */ /* 0x000fe200030f0eff */
[----:B------:R1:W-:Y:S01]  /*148f0*/  STL [R1+0x1720], R2 ;  /* 0x0017200201007387 */ /* 0x0003e20000100800 */
[----:B0-----:R-:W-:-:S03]  /*14900*/  IMAD R0, R35, 0x46, RZ ;  /* 0x0000004623007824 */ /* 0x001fc600078e02ff */
[----:B------:R-:W-:Y:S01]  /*14910*/  STL [R1+0x171c], R51 ;  /* 0x00171c3301007387 */ /* 0x000fe20000100800 */
[----:B------:R-:W0:Y:S01]  /*14920*/  LDC R14, c[0x0][0x268] ;  /* 0x00009a00ff0e7b82 */ /* 0x000e220000000800 */
[----:B------:R-:W-:Y:S01]  /*14930*/  IADD3 R13, P6, R0, R23, RZ ;  /* 0x00000017000d7210 */ /* 0x000fe20007fde0ff */
[----:B-1----:R-:W-:-:S03]  /*14940*/  IMAD R2, R25, 0x47, RZ ;  /* 0x0000004719027824 */ /* 0x002fc600078e02ff */
[-C--:B------:R-:W-:Y:S01]  /*14950*/  LEA.HI.X.SX32 R52, R0, R22.reuse, 0x1, P6 ;  /* 0x0000001600347211 */ /* 0x080fe200030f0eff */
[----:B------:R1:W-:Y:S02]  /*14960*/  STL [R1+0x1728], R13 ;  /* 0x0017280d01007387 */ /* 0x0003e40000100800 */
[----:B------:R-:W0:Y:S01]  /*14970*/  LDC R15, c[0x0][0x268] ;  /* 0x00009a00ff0f7b82 */ /* 0x000e220000000800 */
[CC--:B------:R-:W-:Y:S01]  /*14980*/  IADD3 R0, P6, R2.reuse, R23.reuse, RZ ;  /* 0x0000001702007210 */ /* 0x0c0fe20007fde0ff */
[----:B------:R-:W-:Y:S03]  /*14990*/  STL [R1+0x1724], R52 ;  /* 0x0017243401007387 */ /* 0x000fe60000100800 */
[----:B------:R-:W-:Y:S01]  /*149a0*/  LEA.HI.X.SX32 R53, R2, R22, 0x1, P6 ;  /* 0x0000001602357211 */ /* 0x000fe200030f0eff */
[----:B------:R4:W-:Y:S02]  /*149b0*/  STL [R1+0x1730], R0 ;  /* 0x0017300001007387 */ /* 0x0009e40000100800 */
[----:B------:R-:W0:Y:S01]  /*149c0*/  LDC R33, c[0x0][0x268] ;  /* 0x00009a00ff217b82 */ /* 0x000e220000000800 */
[----:B-1----:R-:W-:Y:S01]  /*149d0*/  IMAD R13, R36, 0x48, RZ ;  /* 0x00000048240d7824 */ /* 0x002fe200078e02ff */
[----:B------:R-:W-:Y:S04]  /*149e0*/  STL [R1+0x172c], R53 ;  /* 0x00172c3501007387 */ /* 0x000fe80000100800 */
[----:B------:R-:W-:-:S02]  /*149f0*/  IADD3 R2, P6, R13, R23, RZ ;  /* 0x000000170d027210 */ /* 0x000fc40007fde0ff */
[----:B------:R-:W1:Y:S01]  /*14a00*/  LDC R46, c[0x0][0x268] ;  /* 0x00009a00ff2e7b82 */ /* 0x000e620000000800 */
[----:B----4-:R-:W-:Y:S01]  /*14a10*/  IMAD R0, R26, 0x49, RZ ;  /* 0x000000491a007824 */ /* 0x010fe200078e02ff */
[-C--:B------:R-:W-:Y:S01]  /*14a20*/  LEA.HI.X.SX32 R54, R13, R22.reuse, 0x1, P6 ;  /* 0x000000160d367211 */ /* 0x080fe200030f0eff */
[----:B------:R4:W-:Y:S03]  /*14a30*/  STL [R1+0x1738], R2 ;  /* 0x0017380201007387 */ /* 0x0009e60000100800 */
[C---:B------:R-:W-:Y:S01]  /*14a40*/  IADD3 R13, P6, R0.reuse, R23, RZ ;  /* 0x00000017000d7210 */ /* 0x040fe20007fde0ff */
[----:B------:R-:W-:Y:S01]  /*14a50*/  STL [R1+0x1734], R54 ;  /* 0x0017343601007387 */ /* 0x000fe20000100800 */
[----:B------:R-:W1:Y:S02]  /*14a60*/  LDC R21, c[0x0][0x268] ;  /* 0x00009a00ff157b82 */ /* 0x000e640000000800 */
[----:B------:R-:W-:Y:S01]  /*14a70*/  LEA.HI.X.SX32 R55, R0, R22, 0x1, P6 ;  /* 0x0000001600377211 */ /* 0x000fe200030f0eff */
[----:B------:R3:W-:Y:S01]  /*14a80*/  STL [R1+0x1740], R13 ;  /* 0x0017400d01007387 */ /* 0x0007e20000100800 */
[----:B----4-:R-:W-:-:S03]  /*14a90*/  IMAD R2, R37, 0x4a, RZ ;  /* 0x0000004a25027824 */ /* 0x010fc600078e02ff */
[----:B------:R-:W-:Y:S01]  /*14aa0*/  STL [R1+0x173c], R55 ;  /* 0x00173c3701007387 */ /* 0x000fe20000100800 */
[----:B------:R-:W4:Y:S01]  /*14ab0*/  LDC R47, c[0x0][0x268] ;  /* 0x00009a00ff2f7b82 */ /* 0x000f220000000800 */
[----:B------:R-:W-:Y:S01]  /*14ac0*/  IADD3 R0, P6, R2, R23, RZ ;  /* 0x0000001702007210 */ /* 0x000fe20007fde0ff */
[----:B---3--:R-:W-:-:S03]  /*14ad0*/  IMAD R13, R27, 0x4b, RZ ;  /* 0x0000004b1b0d7824 */ /* 0x008fc600078e02ff */
[-C--:B------:R-:W-:Y:S01]  /*14ae0*/  LEA.HI.X.SX32 R56, R2, R22.reuse, 0x1, P6 ;  /* 0x0000001602387211 */ /* 0x080fe200030f0eff */
[----:B------:R3:W-:Y:S02]  /*14af0*/  STL [R1+0x1748], R0 ;  /* 0x0017480001007387 */ /* 0x0007e40000100800 */
[----:B------:R-:W4:Y:S01]  /*14b00*/  LDC R34, c[0x0][0x268] ;  /* 0x00009a00ff227b82 */ /* 0x000f220000000800 */
[CC--:B------:R-:W-:Y:S01]  /*14b10*/  IADD3 R2, P6, R13.reuse, R23.reuse, RZ ;  /* 0x000000170d027210 */ /* 0x0c0fe20007fde0ff */
[----:B------:R-:W-:Y:S03]  /*14b20*/  STL [R1+0x1744], R56 ;  /* 0x0017443801007387 */ /* 0x000fe60000100800 */
[----:B------:R-:W-:Y:S01]  /*14b30*/  LEA.HI.X.SX32 R57, R13, R22, 0x1, P6 ;  /* 0x000000160d397211 */ /* 0x000fe200030f0eff */
[----:B------:R2:W-:Y:S02]  /*14b40*/  STL [R1+0x1750], R2 ;  /* 0x0017500201007387 */ /* 0x0005e40000100800 */
[----:B------:R-:W4:Y:S01]  /*14b50*/  LDC R48, c[0x0][0x268] ;  /* 0x00009a00ff307b82 */ /* 0x000f220000000800 */
[----:B---3--:R-:W-:Y:S01]  /*14b60*/  IMAD R0, R38, 0x4c, RZ ;  /* 0x0000004c26007824 */ /* 0x008fe200078e02ff */
[----:B------:R-:W-:Y:S04]  /*14b70*/  STL [R1+0x174c], R57 ;  /* 0x00174c3901007387 */ /* 0x000fe80000100800 */
[----:B------:R-:W-:-:S02]  /*14b80*/  IADD3 R13, P6, R0, R23, RZ ;  /* 0x00000017000d7210 */ /* 0x000fc40007fde0ff */
        /* <DEDUP_REMOVED lines=64> */
[----:B------:R-:W-:Y:S01]  /*14f90*/  LEA.HI.X.SX32 R68, R2, R22, 0x1, P6 ;  /* 0x0000001602447211 */ /* 0x000fe200030f0eff */
[----:B------:R3:W-:Y:S02]  /*14fa0*/  STL [R1+0x17a8], R0 ;  /* 0x0017a80001007387 */ /* 0x0007e40000100800 */
[----:B------:R-:W4:Y:S01]  /*14fb0*/  LDC R55, c[0x0][0x268] ;  /* 0x00009a00ff377b82 */ /* 0x000f220000000800 */
[----:B------:R-:W-:Y:S01]  /*14fc0*/  IADD3 R2, P6, R13, R23, RZ ;  /* 0x000000170d027210 */ /* 0x000fe20007fde0ff */
[----:B------:R-:W-:Y:S04]  /*14fd0*/  STL [R1+0x17a4], R68 ;  /* 0x0017a44401007387 */ /* 0x000fe80000100800 */
[----:B------:R2:W-:Y:S02]  /*14fe0*/  STL [R1+0x17b0], R2 ;  /* 0x0017b00201007387 */ /* 0x0005e40000100800 */
[----:B------:R-:W4:Y:S01]  /*14ff0*/  LDC R38, c[0x0][0x268] ;  /* 0x00009a00ff267b82 */ /* 0x000f220000000800 */
[----:B---3--:R-:W-:-:S07]  /*15000*/  IMAD R0, R32, 0x58, RZ ;  /* 0x0000005820007824 */ /* 0x008fce00078e02ff */
[----:B------:R-:W3:Y:S01]  /*15010*/  LDC R56, c[0x0][0x268] ;  /* 0x00009a00ff387b82 */ /* 0x000ee20000000800 */
[----:B--2---:R-:W-:Y:S01]  /*15020*/  IMAD R2, R14, 0x59, RZ ;  /* 0x000000590e027824 */ /* 0x004fe200078e02ff */
[----:B------:R-:W-:Y:S02]  /*15030*/  LEA.HI.X.SX32 R14, R13, R22, 0x1, P6 ;  /* 0x000000160d0e7211 */ /* 0x000fe400030f0eff */
[----:B------:R-:W-:-:S03]  /*15040*/  IADD3 R13, P6, R0, R23, RZ ;  /* 0x00000017000d7210 */ /* 0x000fc60007fde0ff */
[----:B------:R2:W-:Y:S01]  /*15050*/  STL [R1+0x17ac], R14 ;  /* 0x0017ac0e01007387 */ /* 0x0005e20000100800 */
[----:B------:R-:W3:Y:S03]  /*15060*/  LDC R28, c[0x0][0x268] ;  /* 0x00009a00ff1c7b82 */ /* 0x000ee60000000800 */
[----:B------:R5:W-:Y:S05]  /*15070*/  STL [R1+0x17b8], R13 ;  /* 0x0017b80d01007387 */ /* 0x000bea0000100800 */
[----:B------:R-:W3:Y:S01]  /*15080*/  LDC R57, c[0x0][0x268] ;  /* 0x00009a00ff397b82 */ /* 0x000ee20000000800 */
[----:B--2---:R-:W-:-:S02]  /*15090*/  LEA.HI.X.SX32 R14, R0, R22, 0x1, P6 ;  /* 0x00000016000e7211 */ /* 0x004fc400030f0eff */
[C---:B------:R-:W-:Y:S01]  /*150a0*/  IADD3 R0, P6, R2.reuse, R23, RZ ;  /* 0x0000001702007210 */ /* 0x040fe20007fde0ff */
[----:B-----5:R-:W-:Y:S02]  /*150b0*/  IMAD R13, R15, 0x5a, RZ ;  /* 0x0000005a0f0d7824 */ /* 0x020fe400078e02ff */
[----:B------:R2:W-:Y:S02]  /*150c0*/  STL [R1+0x17b4], R14 ;  /* 0x0017b40e01007387 */ /* 0x0005e40000100800 */
[----:B------:R-:W5:Y:S02]  /*150d0*/  LDC R39, c[0x0][0x268] ;  /* 0x00009a00ff277b82 */ /* 0x000f640000000800 */
[----:B------:R0:W-:Y:S01]  /*150e0*/  STL [R1+0x17c0], R0 ;  /* 0x0017c00001007387 */ /* 0x0001e20000100800 */
[----:B--2---:R-:W-:-:S05]  /*150f0*/  LEA.HI.X.SX32 R14, R2, R22, 0x1, P6 ;  /* 0x00000016020e7211 */ /* 0x004fca00030f0eff */
[----:B------:R-:W2:Y:S01]  /*15100*/  LDC R58, c[0x0][0x268] ;  /* 0x00009a00ff3a7b82 */ /* 0x000ea20000000800 */
[-C--:B------:R-:W-:Y:S01]  /*15110*/  IADD3 R2, P6, R13, R23.reuse, RZ ;  /* 0x000000170d027210 */ /* 0x080fe20007fde0ff */
[----:B0-----:R-:W-:Y:S01]  /*15120*/  IMAD R0, R33, 0x5b, RZ ;  /* 0x0000005b21007824 */ /* 0x001fe200078e02ff */
[----:B------:R0:W-:Y:S04]  /*15130*/  STL [R1+0x17bc], R14 ;  /* 0x0017bc0e01007387 */ /* 0x0001e80000100800 */
[----:B------:R1:W-:Y:S01]  /*15140*/  STL [R1+0x17c8], R2 ;  /* 0x0017c80201007387 */ /* 0x0003e20000100800 */
[----:B------:R-:W2:Y:S01]  /*15150*/  LDC R29, c[0x0][0x268] ;  /* 0x00009a00ff1d7b82 */ /* 0x000ea20000000800 */
[----:B0-----:R-:W-:Y:S02]  /*15160*/  LEA.HI.X.SX32 R14, R13, R22, 0x1, P6 ;  /* 0x000000160d0e7211 */ /* 0x001fe400030f0eff */
[----:B------:R-:W-:-:S05]  /*15170*/  IADD3 R13, P6, R0, R23, RZ ;  /* 0x00000017000d7210 */ /* 0x000fca0007fde0ff */
[----:B------:R-:W0:Y:S01]  /*15180*/  LDC R59, c[0x0][0x268] ;  /* 0x00009a00ff3b7b82 */ /* 0x000e220000000800 */
[----:B-1----:R-:W-:Y:S01]  /*15190*/  IMAD R2, R46, 0x5c, RZ ;  /* 0x0000005c2e027824 */ /* 0x002fe200078e02ff */
[----:B------:R1:W-:Y:S04]  /*151a0*/  STL [R1+0x17c4], R14 ;  /* 0x0017c40e01007387 */ /* 0x0003e80000100800 */
[----:B------:R4:W-:Y:S02]  /*151b0*/  STL [R1+0x17d0], R13 ;  /* 0x0017d00d01007387 */ /* 0x0009e40000100800 */
[----:B------:R-:W0:Y:S01]  /*151c0*/  LDC R40, c[0x0][0x268] ;  /* 0x00009a00ff287b82 */ /* 0x000e220000000800 */
[----:B-1----:R-:W-:Y:S02]  /*151d0*/  LEA.HI.X.SX32 R14, R0, R22, 0x1, P6 ;  /* 0x00000016000e7211 */ /* 0x002fe400030f0eff */
[----:B------:R-:W-:Y:S01]  /*151e0*/  IADD3 R0, P6, R2, R23, RZ ;  /* 0x0000001702007210 */ /* 0x000fe20007fde0ff */
[----:B----4-:R-:W-:-:S02]  /*151f0*/  IMAD R13, R21, 0x5d, RZ ;  /* 0x0000005d150d7824 */ /* 0x010fc400078e02ff */
[----:B------:R1:W-:Y:S02]  /*15200*/  STL [R1+0x17cc], R14 ;  /* 0x0017cc0e01007387 */ /* 0x0003e40000100800 */
[----:B------:R-:W4:Y:S02]  /*15210*/  LDC R60, c[0x0][0x268] ;  /* 0x00009a00ff3c7b82 */ /* 0x000f240000000800 */
[----:B------:R3:W-:Y:S06]  /*15220*/  STL [R1+0x17d8], R0 ;  /* 0x0017d80001007387 */ /* 0x0007ec0000100800 */
[----:B------:R-:W4:Y:S01]  /*15230*/  LDC R30, c[0x0][0x268] ;  /* 0x00009a00ff1e7b82 */ /* 0x000f220000000800 */
[----:B-1----:R-:W-:-:S02]  /*15240*/  LEA.HI.X.SX32 R14, R2, R22, 0x1, P6 ;  /* 0x00000016020e7211 */ /* 0x002fc400030f0eff */
[----:B------:R-:W-:Y:S01]  /*15250*/  IADD3 R2, P6, R13, R23, RZ ;  /* 0x000000170d027210 */ /* 0x000fe20007fde0ff */
[----:B---3--:R-:W-:Y:S02]  /*15260*/  IMAD R0, R47, 0x5e, RZ ;  /* 0x0000005e2f007824 */ /* 0x008fe400078e02ff */
[----:B------:R1:W-:Y:S02]  /*15270*/  STL [R1+0x17d4], R14 ;  /* 0x0017d40e01007387 */ /* 0x0003e40000100800 */
[----:B------:R-:W3:Y:S02]  /*15280*/  LDC R61, c[0x0][0x268] ;  /* 0x00009a00ff3d7b82 */ /* 0x000ee40000000800 */
[----:B------:R5:W-:Y:S01]  /*15290*/  STL [R1+0x17e0], R2 ;  /* 0x0017e00201007387 */ /* 0x000be20000100800 */
[----:B-1----:R-:W-:-:S05]  /*152a0*/  LEA.HI.X.SX32 R14, R13, R22, 0x1, P6 ;  /* 0x000000160d0e7211 */ /* 0x002fca00030f0eff */
[----:B------:R-:W1:Y:S01]  /*152b0*/  LDC R41, c[0x0][0x268] ;  /* 0x00009a00ff297b82 */ /* 0x000e620000000800 */
[-C--:B------:R-:W-:Y:S01]  /*152c0*/  IADD3 R13, P6, R0, R23.reuse, RZ ;  /* 0x00000017000d7210 */ /* 0x080fe20007fde0ff */
[----:B-----5:R-:W-:Y:S01]  /*152d0*/  IMAD R2, R34, 0x5f, RZ ;  /* 0x0000005f22027824 */ /* 0x020fe200078e02ff */
[----:B------:R5:W-:Y:S04]  /*152e0*/  STL [R1+0x17dc], R14 ;  /* 0x0017dc0e01007387 */ /* 0x000be80000100800 */
[----:B------:R2:W-:Y:S01]  /*152f0*/  STL [R1+0x17e8], R13 ;  /* 0x0017e80d01007387 */ /* 0x0005e20000100800 */
[----:B------:R-:W1:Y:S01]  /*15300*/  LDC R62, c[0x0][0x268] ;  /* 0x00009a00ff3e7b82 */ /* 0x000e620000000800 */
[----:B-----5:R-:W-:Y:S02]  /*15310*/  LEA.HI.X.SX32 R14, R0, R22, 0x1, P6 ;  /* 0x00000016000e7211 */ /* 0x020fe400030f0eff */
[----:B------:R-:W-:-:S05]  /*15320*/  IADD3 R0, P6, R2, R23, RZ ;  /* 0x0000001702007210 */ /* 0x000fca0007fde0ff */
[----:B------:R-:W5:Y:S01]  /*15330*/  LDC R31, c[0x0][0x268] ;  /* 0x00009a00ff1f7b82 */ /* 0x000f620000000800 */
[----:B--2---:R-:W-:Y:S01]  /*15340*/  IMAD R13, R48, 0x60, RZ ;  /* 0x00000060300d7824 */ /* 0x004fe200078e02ff */
[----:B------:R2:W-:Y:S04]  /*15350*/  STL [R1+0x17e4], R14 ;  /* 0x0017e40e01007387 */ /* 0x0005e80000100800 */
[----:B------:R0:W-:Y:S02]  /*15360*/  STL [R1+0x17f0], R0 ;  /* 0x0017f00001007387 */ /* 0x0001e40000100800 */
[----:B------:R-:W5:Y:S01]  /*15370*/  LDC R63, c[0x0][0x268] ;  /* 0x00009a00ff3f7b82 */ /* 0x000f620000000800 */
[----:B--2---:R-:W-:Y:S02]  /*15380*/  LEA.HI.X.SX32 R14, R2, R22, 0x1, P6 ;  /* 0x00000016020e7211 */ /* 0x004fe400030f0eff */
[----:B------:R-:W-:Y:S01]  /*15390*/  IADD3 R2, P6, R13, R23, RZ ;  /* 0x000000170d027210 */ /* 0x000fe20007fde0ff */
[----:B0-----:R-:W-:-:S02]  /*153a0*/  IMAD R0, R24, 0x61, RZ ;  /* 0x0000006118007824 */ /* 0x001fc400078e02ff */
[----:B------:R0:W-:Y:S02]  /*153b0*/  STL [R1+0x17ec], R14 ;  /* 0x0017ec0e01007387 */ /* 0x0001e40000100800 */
[----:B------:R-:W2:Y:S02]  /*153c0*/  LDC R42, c[0x0][0x268] ;  /* 0x00009a00ff2a7b82 */ /* 0x000ea40000000800 */
[----:B------:R4:W-:Y:S06]  /*153d0*/  STL [R1+0x17f8], R2 ;  /* 0x0017f80201007387 */ /* 0x0009ec0000100800 */
[----:B------:R-:W2:Y:S01]  /*153e0*/  LDC R64, c[0x0][0x268] ;  /* 0x00009a00ff407b82 */ /* 0x000ea20000000800 */
[----:B0-----:R-:W-:-:S02]  /*153f0*/  LEA.HI.X.SX32 R14, R13, R22, 0x1, P6 ;  /* 0x000000160d0e7211 */ /* 0x001fc400030f0eff */
[C---:B------:R-:W-:Y:S01]  /*15400*/  IADD3 R13, P6, R0.reuse, R23, RZ ;  /* 0x00000017000d7210 */ /* 0x040fe20007fde0ff */
[----:B----4-:R-:W-:Y:S02]  /*15410*/  IMAD R2, R49, 0x62, RZ ;  /* 0x0000006231027824 */ /* 0x010fe400078e02ff */
[----:B------:R0:W-:Y:S02]  /*15420*/  STL [R1+0x17f4], R14 ;  /* 0x0017f40e01007387 */ /* 0x0001e40000100800 */
[----:B------:R-:W4:Y:S02]  /*15430*/  LDC R43, c[0x0][0x268] ;  /* 0x00009a00ff2b7b82 */ /* 0x000f240000000800 */
[----:B------:R3:W-:Y:S01]  /*15440*/  STL [R1+0x1800], R13 ;  /* 0x0018000d01007387 */ /* 0x0007e20000100800 */
[----:B0-----:R-:W-:-:S05]  /*15450*/  LEA.HI.X.SX32 R14, R0, R22, 0x1, P6 ;  /* 0x00000016000e7211 */ /* 0x001fca00030f0eff */
[----:B------:R-:W0:Y:S01]  /*15460*/  LDC R65, c[0x0][0x268] ;  /* 0x00009a00ff417b82 */ /* 0x000e220000000800 */
[CC--:B------:R-:W-:Y:S01]  /*15470*/  IADD3 R0, P6, R2.reuse, R23.reuse, RZ ;  /* 0x0000001702007210 */ /* 0x0c0fe20007fde0ff */
[----:B---3--:R-:W-:Y:S01]  /*15480*/  IMAD R13, R35, 0x63, RZ ;  /* 0x00000063230d7824 */ /* 0x008fe200078e02ff */
[----:B------:R3:W-:Y:S04]  /*15490*/  STL [R1+0x17fc], R14 ;  /* 0x0017fc0e01007387 */ /* 0x0007e80000100800 */
[----:B------:R1:W-:Y:S01]  /*154a0*/  STL [R1+0x1808], R0 ;  /* 0x0018080001007387 */ /* 0x0003e20000100800 */
[----:B------:R-:W0:Y:S01]  /*154b0*/  LDC R44, c[0x0][0x268] ;  /* 0x00009a00ff2c7b82 */ /* 0x000e220000000800 */
[----:B---3--:R-:W-:Y:S02]  /*154c0*/  LEA.HI.X.SX32 R14, R2, R22, 0x1, P6 ;  /* 0x00000016020e7211 */ /* 0x008fe400030f0eff */
[----:B------:R-:W-:-:S05]  /*154d0*/  IADD3 R2, P6, R13, R23, RZ ;  /* 0x000000170d027210 */ /* 0x000fca0007fde0ff */
[----:B------:R-:W3:Y:S01]  /*154e0*/  LDC R66, c[0x0][0x268] ;  /* 0x00009a00ff427b82 */ /* 0x000ee20000000800 */
[----:B-1----:R-:W-:Y:S01]  /*154f0*/  IMAD R0, R50, 0x64, RZ ;  /* 0x0000006432007824 */ /* 0x002fe200078e02ff */
[----:B------:R1:W-:Y:S04]  /*15500*/  STL [R1+0x1804], R14 ;  /* 0x0018040e01007387 */ /* 0x0003e80000100800 */
[----:B------:R5:W-:Y:S02]  /*15510*/  STL [R1+0x1810], R2 ;  /* 0x0018100201007387 */ /* 0x000be40000100800 */
[----:B------:R-:W3:Y:S01]  /*15520*/  LDC R45, c[0x0][0x268] ;  /* 0x00009a00ff2d7b82 */ /* 0x000ee20000000800 */
[----:B-1----:R-:W-:Y:S02]  /*15530*/  LEA.HI.X.SX32 R14, R13, R22, 0x1, P6 ;  /* 0x000000160d0e7211 */ /* 0x002fe400030f0eff */
[----:B------:R-:W-:Y:S01]  /*15540*/  IADD3 R13, P6, R0, R23, RZ ;  /* 0x00000017000d7210 */ /* 0x000fe20007fde0ff */
[----:B-----5:R-:W-:-:S02]  /*15550*/  IMAD R2, R25, 0x65, RZ ;  /* 0x0000006519027824 */ /* 0x020fc400078e02ff */
[----:B------:R1:W-:Y:S02]  /*15560*/  STL [R1+0x180c], R14 ;  /* 0x00180c0e01007387 */ /* 0x0003e40000100800 */
[----:B------:R-:W5:Y:S02]  /*15570*/  LDC R67, c[0x0][0x268] ;  /* 0x00009a00ff437b82 */ /* 0x000f640000000800 */
[----:B------:R2:W-:Y:S06]  /*15580*/  STL [R1+0x1818], R13 ;  /* 0x0018180d01007387 */ /* 0x0005ec0000100800 */
[----:B------:R-:W5:Y:S01]  /*15590*/  LDC R32, c[0x0][0x268] ;  /* 0x00009a00ff207b82 */ /* 0x000f620000000800 */
[----:B-1----:R-:W-:-:S02]  /*155a0*/  LEA.HI.X.SX32 R14, R0, R22, 0x1, P6 ;  /* 0x00000016000e7211 */ /* 0x002fc400030f0eff */
[C---:B------:R-:W-:Y:S01]  /*155b0*/  IADD3 R0, P6, R2.reuse, R23, RZ ;  /* 0x0000001702007210 */ /* 0x040fe20007fde0ff */
[----:B--2---:R-:W-:Y:S02]  /*155c0*/  IMAD R13, R51, 0x66, RZ ;  /* 0x00000066330d7824 */ /* 0x004fe400078e02ff */
[----:B------:R1:W-:Y:S02]  /*155d0*/  STL [R1+0x1814], R14 ;  /* 0x0018140e01007387 */ /* 0x0003e40000100800 */
[----:B------:R-:W2:Y:S02]  /*155e0*/  LDC R68, c[0x0][0x268] ;  /* 0x00009a00ff447b82 */ /* 0x000ea40000000800 */
[----:B------:R4:W-:Y:S01]  /*155f0*/  STL [R1+0x1820], R0 ;  /* 0x0018200001007387 */ /* 0x0009e20000100800 */
[----:B-1----:R-:W-:-:S05]  /*15600*/  LEA.HI.X.SX32 R14, R2, R22, 0x1, P6 ;  /* 0x00000016020e7211 */ /* 0x002fca00030f0eff */
[----:B------:R-:W1:Y:S01]  /*15610*/  LDC R15, c[0x0][0x268] ;  /* 0x00009a00ff0f7b82 */ /* 0x000e620000000800 */
[CC--:B------:R-:W-:Y:S01]  /*15620*/  IADD3 R2, P6, R13.reuse, R23.reuse, RZ ;  /* 0x000000170d027210 */ /* 0x0c0fe20007fde0ff */
[----:B----4-:R-:W-:Y:S01]  /*15630*/  IMAD R0, R36, 0x67, RZ ;  /* 0x0000006724007824 */ /* 0x010fe200078e02ff */
[----:B------:R4:W-:Y:S04]  /*15640*/  STL [R1+0x181c], R14 ;  /* 0x00181c0e01007387 */ /* 0x0009e80000100800 */
[----:B------:R0:W-:Y:S01]  /*15650*/  STL [R1+0x1828], R2 ;  /* 0x0018280201007387 */ /* 0x0001e20000100800 */
[----:B------:R-:W1:Y:S01]  /*15660*/  LDC R33, c[0x0][0x268] ;  /* 0x00009a00ff217b82 */ /* 0x000e620000000800 */
[----:B----4-:R-:W-:Y:S02]  /*15670*/  LEA.HI.X.SX32 R14, R13, R22, 0x1, P6 ;  /* 0x000000160d0e7211 */ /* 0x010fe400030f0eff */
[----:B------:R-:W-:-:S05]  /*15680*/  IADD3 R13, P6, R0, R23, RZ ;  /* 0x00000017000d7210 */ /* 0x000fca0007fde0ff */
[----:B------:R-:W4:Y:S01]  /*15690*/  LDC R46, c[0x0][0x268] ;  /* 0x00009a00ff2e7b82 */ /* 0x000f220000000800 */
[----:B0-----:R-:W-:Y:S01]  /*156a0*/  IMAD R2, R52, 0x68, RZ ;  /* 0x0000006834027824 */ /* 0x001fe200078e02ff */
[----:B------:R0:W-:Y:S04]  /*156b0*/  STL [R1+0x1824], R14 ;  /* 0x0018240e01007387 */ /* 0x0001e80000100800 */
[----:B------:R3:W-:Y:S02]  /*156c0*/  STL [R1+0x1830], R13 ;  /* 0x0018300d01007387 */ /* 0x0007e40000100800 */
[----:B------:R-:W4:Y:S01]  /*156d0*/  LDC R21, c[0x0][0x268] ;  /* 0x00009a00ff157b82 */ /* 0x000f220000000800 */
[----:B0-----:R-:W-:Y:S02]  /*156e0*/  LEA.HI.X.SX32 R14, R0, R22, 0x1, P6 ;  /* 0x00000016000e7211 */ /* 0x001fe400030f0eff */
[----:B------:R-:W-:Y:S01]  /*156f0*/  IADD3 R0, P6, R2, R23, RZ ;  /* 0x0000001702007210 */ /* 0x000fe20007fde0ff */
[----:B---3--:R-:W-:-:S02]  /*15700*/  IMAD R13, R26, 0x69, RZ ;  /* 0x000000691a0d7824 */ /* 0x008fc400078e02ff */
[----:B------:R0:W-:Y:S02]  /*15710*/  STL [R1+0x182c], R14 ;  /* 0x00182c0e01007387 */ /* 0x0001e40000100800 */
[----:B------:R-:W3:Y:S02]  /*15720*/  LDC R47, c[0x0][0x268] ;  /* 0x00009a00ff2f7b82 */ /* 0x000ee40000000800 */
[----:B------:R5:W-:Y:S06]  /*15730*/  STL [R1+0x1838], R0 ;  /* 0x0018380001007387 */ /* 0x000bec0000100800 */
[----:B------:R-:W3:Y:S01]  /*15740*/  LDC R34, c[0x0][0x268] ;  /* 0x00009a00ff227b82 */ /* 0x000ee20000000800 */
[----:B0-----:R-:W-:-:S02]  /*15750*/  LEA.HI.X.SX32 R14, R2, R22, 0x1, P6 ;  /* 0x00000016020e7211 */ /* 0x001fc400030f0eff */
[----:B------:R-:W-:Y:S01]  /*15760*/  IADD3 R2, P6, R13, R23, RZ ;  /* 0x000000170d027210 */ /* 0x000fe20007fde0ff */
[----:B-----5:R-:W-:Y:S02]  /*15770*/  IMAD R0, R53, 0x6a, RZ ;  /* 0x0000006a35007824 */ /* 0x020fe400078e02ff */
[----:B------:R0:W-:Y:S02]  /*15780*/  STL [R1+0x1834], R14 ;  /* 0x0018340e01007387 */ /* 0x0001e40000100800 */
[----:B------:R-:W5:Y:S02]  /*15790*/  LDC R48, c[0x0][0x268] ;  /* 0x00009a00ff307b82 */ /* 0x000f640000000800 */
[----:B------:R2:W-:Y:S01]  /*157a0*/  STL [R1+0x1840], R2 ;  /* 0x0018400201007387 */ /* 0x0005e20000100800 */
[----:B0-----:R-:W-:-:S05]  /*157b0*/  LEA.HI.X.SX32 R14, R13, R22, 0x1, P6 ;  /* 0x000000160d0e7211 */ /* 0x001fca00030f0eff */
[----:B------:R-:W0:Y:S01]  /*157c0*/  LDC R24, c[0x0][0x268] ;  /* 0x00009a00ff187b82 */ /* 0x000e220000000800 */
[CC--:B------:R-:W-:Y:S01]  /*157d0*/  IADD3 R13, P6, R0.reuse, R23.reuse, RZ ;  /* 0x00000017000d7210 */ /* 0x0c0fe20007fde0ff */
[----:B--2---:R-:W-:Y:S01]  /*157e0*/  IMAD R2, R37, 0x6b, RZ ;  /* 0x0000006b25027824 */ /* 0x004fe200078e02ff */
[----:B------:R2:W-:Y:S04]  /*157f0*/  STL [R1+0x183c], R14 ;  /* 0x00183c0e01007387 */ /* 0x0005e80000100800 */
[----:B------:R1:W-:Y:S01]  /*15800*/  STL [R1+0x1848], R13 ;  /* 0x0018480d01007387 */ /* 0x0003e20000100800 */
[----:B------:R-:W0:Y:S01]  /*15810*/  LDC R49, c[0x0][0x268] ;  /* 0x00009a00ff317b82 */ /* 0x000e220000000800 */
[----:B--2---:R-:W-:Y:S02]  /*15820*/  LEA.HI.X.SX32 R14, R0, R22, 0x1, P6 ;  /* 0x00000016000e7211 */ /* 0x004fe400030f0eff */
[----:B------:R-:W-:-:S05]  /*15830*/  IADD3 R0, P6, R2, R23, RZ ;  /* 0x0000001702007210 */ /* 0x000fca0007fde0ff */
[----:B------:R-:W2:Y:S01]  /*15840*/  LDC R35, c[0x0][0x268] ;  /* 0x00009a00ff237b82 */ /* 0x000ea20000000800 */
[----:B-1----:R-:W-:Y:S01]  /*15850*/  IMAD R13, R54, 0x6c, RZ ;  /* 0x0000006c360d7824 */ /* 0x002fe200078e02ff */
[----:B------:R1:W-:Y:S04]  /*15860*/  STL [R1+0x1844], R14 ;  /* 0x0018440e01007387 */ /* 0x0003e80000100800 */
[----:B------:R4:W-:Y:S02]  /*15870*/  STL [R1+0x1850], R0 ;  /* 0x0018500001007387 */ /* 0x0009e40000100800 */
[----:B------:R-:W2:Y:S01]  /*15880*/  LDC R50, c[0x0][0x268] ;  /* 0x00009a00ff327b82 */ /* 0x000ea20000000800 */
        /* <DEDUP_REMOVED lines=8> */
[C---:B------:R-:W-:Y:S01]  /*15910*/  IADD3 R13, P6, R0.reuse, R23, RZ ;  /* 0x00000017000d7210 */ /* 0x040fe20007fde0ff */
        /* <DEDUP_REMOVED lines=14> */
[----:B0-----:R-:W-:Y:S01]  /*15a00*/  IMAD R0, R56, 0x70, RZ ;  /* 0x0000007038007824 */ /* 0x001fe200078e02ff */
[----:B------:R0:W-:Y:S04]  /*15a10*/  STL [R1+0x1864], R14 ;  /* 0x0018640e01007387 */ /* 0x0001e80000100800 */
[----:B------:R2:W-:Y:S02]  /*15a20*/  STL [R1+0x1870], R2 ;  /* 0x0018700201007387 */ /* 0x0005e40000100800 */
[----:B------:R-:W5:Y:S01]  /*15a30*/  LDC R37, c[0x0][0x268] ;  /* 0x00009a00ff257b82 */ /* 0x000f620000000800 */
[----:B0-----:R-:W-:Y:S02]  /*15a40*/  LEA.HI.X.SX32 R14, R13, R22, 0x1, P6 ;  /* 0x000000160d0e7211 */ /* 0x001fe400030f0eff */
[----:B------:R-:W-:Y:S01]  /*15a50*/  IADD3 R13, P6, R0, R23, RZ ;  /* 0x00000017000d7210 */ /* 0x000fe20007fde0ff */
[----:B--2---:R-:W-:-:S02]  /*15a60*/  IMAD R2, R28, 0x71, RZ ;  /* 0x000000711c027824 */ /* 0x004fc400078e02ff */
        /* <DEDUP_REMOVED lines=12> */
[-C--:B------:R-:W-:Y:S01]  /*15b30*/  IADD3 R2, P6, R13, R23.reuse, RZ ;  /* 0x000000170d027210 */ /* 0x080fe20007fde0ff */
        /* <DEDUP_REMOVED lines=19> */
[----:B------:R-:W-:Y:S01]  /*15c70*/  IADD3 R2, P6, R13, R23, RZ ;  /* 0x000000170d027210 */ /* 0x000fe20007fde0ff */
[----:B--2---:R-:W-:Y:S02]  /*15c80*/  IMAD R0, R59, 0x76, RZ ;  /* 0x000000763b007824 */ /* 0x004fe400078e02ff */
[----:B------:R1:W-:Y:S02]  /*15c90*/  STL [R1+0x1894], R14 ;  /* 0x0018940e01007387 */ /* 0x0003e40000100800 */
[----:B------:R-:W2:Y:S02]  /*15ca0*/  LDC R29, c[0x0][0x268] ;  /* 0x00009a00ff1d7b82 */ /* 0x000ea40000000800 */
[----:B------:R4:W-:Y:S01]  /*15cb0*/  STL [R1+0x18a0], R2 ;  /* 0x0018a00201007387 */ /* 0x0009e20000100800 */
[----:B-1----:R-:W-:-:S05]  /*15cc0*/  LEA.HI.X.SX32 R14, R13, R22, 0x1, P6 ;  /* 0x000000160d0e7211 */ /* 0x002fca00030f0eff */
[----:B------:R-:W1:Y:S01]  /*15cd0*/  LDC R59, c[0x0][0x268] ;  /* 0x00009a00ff3b7b82 */ /* 0x000e620000000800 */
[-C--:B------:R-:W-:Y:S01]  /*15ce0*/  IADD3 R13, P6, R0, R23.reuse, RZ ;  /* 0x00000017000d7210 */ /* 0x080fe20007fde0ff */
        /* <DEDUP_REMOVED lines=19> */
[C---:B------:R-:W-:Y:S01]  /*15e20*/  IADD3 R13, P6, R0.reuse, R23, RZ ;  /* 0x00000017000d7210 */ /* 0x040fe20007fde0ff */
        /* <DEDUP_REMOVED lines=23> */
[----:B------:R3:W-:Y:S01]  /*15fa0*/  STL [R1+0x18d8], R13 ;  /* 0x0018d80d01007387 */ /* 0x0007e20000100800 */
[-C--:B-1----:R-:W-:Y:S02]  /*15fb0*/  LEA.HI.X.SX32 R14, R0, R22.reuse, 0x1, P6 ;  /* 0x00000016000e7211 */ /* 0x082fe400030f0eff */
[C---:B------:R-:W-:Y:S01]  /*15fc0*/  IADD3 R0, P6, R2.reuse, R23, RZ ;  /* 0x0000001702007210 */ /* 0x040fe20007fde0ff */
[----:B---3--:R-:W-:Y:S02]  /*15fd0*/  IMAD R13, R63, 0x7e, RZ ;  /* 0x0000007e3f0d7824 */ /* 0x008fe400078e02ff */
[----:B------:R1:W-:Y:S01]  /*15fe0*/  STL [R1+0x18d4], R14 ;  /* 0x0018d40e01007387 */ /* 0x0003e20000100800 */
[----:B------:R-:W-:Y:S01]  /*15ff0*/  LEA.HI.X.SX32 R2, R2, R22, 0x1, P6 ;  /* 0x0000001602027211 */ /* 0x000fe200030f0eff */
[----:B------:R-:W3:Y:S02]  /*16000*/  LDC R63, c[0x0][0x268] ;  /* 0x00009a00ff3f7b82 */ /* 0x000ee40000000800 */
[----:B------:R5:W-:Y:S04]  /*16010*/  STL [R1+0x18e0], R0 ;  /* 0x0018e00001007387 */ /* 0x000be80000100800 */
[----:B------:R0:W-:Y:S01]  /*16020*/  STL [R1+0x18dc], R2 ;  /* 0x0018dc0201007387 */ /* 0x0001e20000100800 */
[----:B-1----:R-:W-:-:S02]  /*16030*/  IMAD R14, R42, 0x7f, RZ ;  /* 0x0000007f2a0e7824 */ /* 0x002fc400078e02ff */
[----:B------:R-:W1:Y:S01]  /*16040*/  LDC R42, c[0x0][0x268] ;  /* 0x00009a00ff2a7b82 */ /* 0x000e620000000800 */
[----:B-----5:R-:W-:-:S04]  /*16050*/  IADD3 R0, P6, R13, R23, RZ ;  /* 0x000000170d007210 */ /* 0x020fc80007fde0ff */
[----:B------:R-:W-:Y:S01]  /*16060*/  LEA.HI.X.SX32 R13, R13, R22, 0x1, P6 ;  /* 0x000000160d0d7211 */ /* 0x000fe200030f0eff */
[----:B------:R5:W-:Y:S01]  /*16070*/  STL [R1+0x18e8], R0 ;  /* 0x0018e80001007387 */ /* 0x000be20000100800 */
[----:B0-----:R-:W-:-:S03]  /*16080*/  IADD3 R2, P6, R14, R23, RZ ;  /* 0x000000170e027210 */ /* 0x001fc60007fde0ff */
[----:B------:R-:W-:Y:S04]  /*16090*/  STL [R1+0x18e4], R13 ;  /* 0x0018e40d01007387 */ /* 0x000fe80000100800 */
[----:B------:R0:W-:Y:S01]  /*160a0*/  STL [R1+0x18f0], R2 ;  /* 0x0018f00201007387 */ /* 0x0001e20000100800 */
[----:B-----5:R-:W-:Y:S02]  /*160b0*/  IMAD.SHL.U32 R0, R64, 0x80, RZ ;  /* 0x0000008040007824 */ /* 0x020fe400078e00ff */
[----:B------:R-:W5:Y:S01]  /*160c0*/  LDC R64, c[0x0][0x268] ;  /* 0x00009a00ff407b82 */ /* 0x000f620000000800 */
[----:B0-----:R-:W-:Y:S01]  /*160d0*/  IMAD R2, R43, 0x81, RZ ;  /* 0x000000812b027824 */ /* 0x001fe200078e02ff */
[----:B------:R-:W-:Y:S02]  /*160e0*/  LEA.HI.X.SX32 R43, R14, R22, 0x1, P6 ;  /* 0x000000160e2b7211 */ /* 0x000fe400030f0eff */
[----:B------:R-:W-:-:S04]  /*160f0*/  IADD3 R13, P6, R0, R23, RZ ;  /* 0x00000017000d7210 */ /* 0x000fc80007fde0ff */
[----:B------:R-:W0:Y:S01]  /*16100*/  LDC R14, c[0x0][0x268] ;  /* 0x00009a00ff0e7b82 */ /* 0x000e220000000800 */
[----:B------:R2:W-:Y:S01]  /*16110*/  STL [R1+0x18ec], R43 ;  /* 0x0018ec2b01007387 */ /* 0x0005e20000100800 */
[-C--:B------:R-:W-:Y:S02]  /*16120*/  LEA.HI.X.SX32 R110, R0, R22.reuse, 0x1, P6 ;  /* 0x00000016006e7211 */ /* 0x080fe400030f0eff */
[C---:B------:R-:W-:Y:S01]  /*16130*/  IADD3 R0, P6, R2.reuse, R23, RZ ;  /* 0x0000001702007210 */ /* 0x040fe20007fde0ff */
[----:B------:R4:W-:Y:S03]  /*16140*/  STL [R1+0x18f8], R13 ;  /* 0x0018f80d01007387 */ /* 0x0009e60000100800 */
[----:B------:R-:W-:Y:S01]  /*16150*/  LEA.HI.X.SX32 R111, R2, R22, 0x1, P6 ;  /* 0x00000016026f7211 */ /* 0x000fe200030f0eff */
[----:B------:R-:W-:Y:S01]  /*16160*/  STL [R1+0x18f4], R110 ;  /* 0x0018f46e01007387 */ /* 0x000fe20000100800 */
[----:B--2---:R-:W2:Y:S03]  /*16170*/  LDC R43, c[0x0][0x268] ;  /* 0x00009a00ff2b7b82 */ /* 0x004ea60000000800 */
        /* <DEDUP_REMOVED lines=12> */
[----:B------:R1:W-:Y:S01]  /*16240*/  STL [R1+0x1910], R13 ;  /* 0x0019100d01007387 */ /* 0x0003e20000100800 */
[----:B---3--:R-:W-:Y:S01]  /*16250*/  IMAD R2, R66, 0x84, RZ ;  /* 0x0000008442027824 */ /* 0x008fe200078e02ff */
[----:B------:R-:W3:Y:S02]  /*16260*/  LDC R44, c[0x0][0x268] ;  /* 0x00009a00ff2c7b82 */ /* 0x000ee40000000800 */
[----:B------:R-:W-:Y:S02]  /*16270*/  STL [R1+0x190c], R113 ;  /* 0x00190c7101007387 */ /* 0x000fe40000100800 */
[----:B------:R-:W-:Y:S01]  /*16280*/  IADD3 R0, P6, R2, R23, RZ ;  /* 0x0000001702007210 */ /* 0x000fe20007fde0ff */
[----:B-1----:R-:W-:-:S03]  /*16290*/  IMAD R13, R45, 0x85, RZ ;  /* 0x000000852d0d7824 */ /* 0x002fc600078e02ff */
[-C--:B------:R-:W-:Y:S01]  /*162a0*/  LEA.HI.X.SX32 R114, R2, R22.reuse, 0x1, P6 ;  /* 0x0000001602727211 */ /* 0x080fe200030f0eff */
[----:B------:R1:W-:Y:S01]  /*162b0*/  STL [R1+0x1918], R0 ;  /* 0x0019180001007387 */ /* 0x0003e20000100800 */
[----:B------:R-:W3:Y:S01]  /*162c0*/  LDC R111, c[0x0][0x268] ;  /* 0x00009a00ff6f7b82 */ /* 0x000ee20000000800 */
[C---:B------:R-:W-:Y:S02]  /*162d0*/  IADD3 R2, P6, R13.reuse, R23, RZ ;  /* 0x000000170d027210 */ /* 0x040fe40007fde0ff */
[----:B------:R-:W-:Y:S02]  /*162e0*/  STL [R1+0x1914], R114 ;  /* 0x0019147201007387 */ /* 0x000fe40000100800 */
[----:B------:R-:W-:Y:S02]  /*162f0*/  LEA.HI.X.SX32 R115, R13, R22, 0x1, P6 ;  /* 0x000000160d737211 */ /* 0x000fe400030f0eff */
[----:B------:R5:W-:Y:S01]  /*16300*/  STL [R1+0x1920], R2 ;  /* 0x0019200201007387 */ /* 0x000be20000100800 */
[----:B------:R-:W3:Y:S01]  /*16310*/  LDC R66, c[0x0][0x268] ;  /* 0x00009a00ff427b82 */ /* 0x000ee20000000800 */
[----:B-1----:R-:W-:-:S02]  /*16320*/  IMAD R0, R67, 0x86, RZ ;  /* 0x0000008643007824 */ /* 0x002fc400078e02ff */
[----:B------:R-:W-:Y:S03]  /*16330*/  STL [R1+0x191c], R115 ;  /* 0x00191c7301007387 */ /* 0x000fe60000100800 */
[-C--:B------:R-:W-:Y:S02]  /*16340*/  IADD3 R13, P6, R0, R23.reuse, RZ ;  /* 0x00000017000d7210 */ /* 0x080fe40007fde0ff */
[----:B------:R-:W1:Y:S01]  /*16350*/  LDC R112, c[0x0][0x268] ;  /* 0x00009a00ff707b82 */ /* 0x000e620000000800 */
[----:B-----5:R-:W-:Y:S01]  /*16360*/  IMAD R2, R32, 0x87, RZ ;  /* 0x0000008720027824 */ /* 0x020fe200078e02ff */
[-C--:B------:R-:W-:Y:S01]  /*16370*/  LEA.HI.X.SX32 R116, R0, R22.reuse, 0x1, P6 ;  /* 0x0000001600747211 */ /* 0x080fe200030f0eff */
[----:B------:R5:W-:Y:S03]  /*16380*/  STL [R1+0x1928], R13 ;  /* 0x0019280d01007387 */ /* 0x000be60000100800 */
[C---:B------:R-:W-:Y:S01]  /*16390*/  IADD3 R0, P6, R2.reuse, R23, RZ ;  /* 0x0000001702007210 */ /* 0x040fe20007fde0ff */
[----:B------:R-:W-:Y:S01]  /*163a0*/  STL [R1+0x1924], R116 ;  /* 0x0019247401007387 */ /* 0x000fe20000100800 */
[----:B------:R-:W1:Y:S02]  /*163b0*/  LDC R45, c[0x0][0x268] ;  /* 0x00009a00ff2d7b82 */ /* 0x000e640000000800 */
        /* <DEDUP_REMOVED lines=14> */
[----:B------:R-:W5:Y:S01]  /*164a0*/  LDC R114, c[0x0][0x268] ;  /* 0x00009a00ff727b82 */ /* 0x000f620000000800 */
[----:B0-----:R-:W-:Y:S01]  /*164b0*/  IMAD R2, R70, 0x8a, RZ ;  /* 0x0000008a46027824 */ /* 0x001fe200078e02ff */
[----:B------:R-:W-:Y:S04]  /*164c0*/  STL [R1+0x193c], R119 ;  /* 0x00193c7701007387 */ /* 0x000fe80000100800 */
[----:B------:R-:W-:-:S02]  /*164d0*/  IADD3 R0, P6, R2, R23, RZ ;  /* 0x0000001702007210 */ /* 0x000fc40007fde0ff */
[----:B------:R-:W0:Y:S01]  /*164e0*/  LDC R32, c[0x0][0x268] ;  /* 0x00009a00ff207b82 */ /* 0x000e220000000800 */
[----:B--2---:R-:W-:Y:S01]  /*164f0*/  IMAD R13, R15, 0x8b, RZ ;  /* 0x0000008b0f0d7824 */ /* 0x004fe200078e02ff */
[-C--:B------:R-:W-:Y:S01]  /*16500*/  LEA.HI.X.SX32 R120, R2, R22.reuse, 0x1, P6 ;  /* 0x0000001602787211 */ /* 0x080fe200030f0eff */
[----:B------:R2:W-:Y:S03]  /*16510*/  STL [R1+0x1948], R0 ;  /* 0x0019480001007387 */ /* 0x0005e60000100800 */
[C---:B------:R-:W-:Y:S01]  /*16520*/  IADD3 R2, P6, R13.reuse, R23, RZ ;  /* 0x000000170d027210 */ /* 0x040fe20007fde0ff */
[----:B------:R-:W-:Y:S01]  /*16530*/  STL [R1+0x1944], R120 ;  /* 0x0019447801007387 */ /* 0x000fe20000100800 */
[----:B------:R-:W0:Y:S02]  /*16540*/  LDC R115, c[0x0][0x268] ;  /* 0x00009a00ff737b82 */ /* 0x000e240000000800 */
[----:B------:R-:W-:Y:S01]  /*16550*/  LEA.HI.X.SX32 R121, R13, R22, 0x1, P6 ;  /* 0x000000160d797211 */ /* 0x000fe200030f0eff */
[----:B------:R4:W-:Y:S01]  /*16560*/  STL [R1+0x1950], R2 ;  /* 0x0019500201007387 */ /* 0x0009e20000100800 */
[----:B--2---:R-:W-:-:S03]  /*16570*/  IMAD R0, R71, 0x8c, RZ ;  /* 0x0000008c47007824 */ /* 0x004fc600078e02ff */
[----:B------:R-:W-:Y:S01]  /*16580*/  STL [R1+0x194c], R121 ;  /* 0x00194c7901007387 */ /* 0x000fe20000100800 */
[----:B------:R-:W2:Y:S01]  /*16590*/  LDC R68, c[0x0][0x268] ;  /* 0x00009a00ff447b82 */ /* 0x000ea20000000800 */
[----:B------:R-:W-:Y:S01]  /*165a0*/  IADD3 R13, P6, R0, R23, RZ ;  /* 0x00000017000d7210 */ /* 0x000fe20007fde0ff */
[----:B----4-:R-:W-:-:S03]  /*165b0*/  IMAD R2, R33, 0x8d, RZ ;  /* 0x0000008d21027824 */ /* 0x010fc600078e02ff */
        /* <DEDUP_REMOVED lines=8> */
[----:B----4-:R-:W-:Y:S01]  /*16640*/  IMAD R13, R72, 0x8e, RZ ;  /* 0x0000008e480d7824 */ /* 0x010fe200078e02ff */
[----:B------:R-:W-:Y:S04]  /*16650*/  STL [R1+0x195c], R123 ;  /* 0x00195c7b01007387 */ /* 0x000fe80000100800 */
[----:B------:R-:W-:-:S02]  /*16660*/  IADD3 R2, P6, R13, R23, RZ ;  /* 0x000000170d027210 */ /* 0x000fc40007fde0ff */
[----:B------:R-:W4:Y:S01]  /*16670*/  LDC R117, c[0x0][0x268] ;  /* 0x00009a00ff757b82 */ /* 0x000f220000000800 */
[----:B---3--:R-:W-:Y:S01]  /*16680*/  IMAD R0, R46, 0x8f, RZ ;  /* 0x0000008f2e007824 */ /* 0x008fe200078e02ff */
[-C--:B------:R-:W-:Y:S01]  /*16690*/  LEA.HI.X.SX32 R124, R13, R22.reuse, 0x1, P6 ;  /* 0x000000160d7c7211 */ /* 0x080fe200030f0eff */
[----:B------:R3:W-:Y:S03]  /*166a0*/  STL [R1+0x1968], R2 ;  /* 0x0019680201007387 */ /* 0x0007e60000100800 */
[C---:B------:R-:W-:Y:S01]  /*166b0*/  IADD3 R13, P6, R0.reuse, R23, RZ ;  /* 0x00000017000d7210 */ /* 0x040fe20007fde0ff */
[----:B------:R-:W-:Y:S01]  /*166c0*/  STL [R1+0x1964], R124 ;  /* 0x0019647c01007387 */ /* 0x000fe20000100800 */
[----:B------:R-:W4:Y:S02]  /*166d0*/  LDC R70, c[0x0][0x268] ;  /* 0x00009a00ff467b82 */ /* 0x000f240000000800 */
[----:B------:R-:W-:Y:S01]  /*166e0*/  LEA.HI.X.SX32 R125, R0, R22, 0x1, P6 ;  /* 0x00000016007d7211 */ /* 0x000fe200030f0eff */
[----:B------:R1:W-:Y:S01]  /*166f0*/  STL [R1+0x1970], R13 ;  /* 0x0019700d01007387 */ /* 0x0003e20000100800 */
[----:B---3--:R-:W-:-:S03]  /*16700*/  IMAD R2, R73, 0x90, RZ ;  /* 0x0000009049027824 */ /* 0x008fc600078e02ff */
[----:B------:R-:W-:Y:S01]  /*16710*/  STL [R1+0x196c], R125 ;  /* 0x00196c7d01007387 */ /* 0x000fe20000100800 */
[----:B------:R-:W3:Y:S01]  /*16720*/  LDC R118, c[0x0][0x268] ;  /* 0x00009a00ff767b82 */ /* 0x000ee20000000800 */
[----:B------:R-:W-:Y:S01]  /*16730*/  IADD3 R0, P6, R2, R23, RZ ;  /* 0x0000001702007210 */ /* 0x000fe20007fde0ff */
[----:B-1----:R-:W-:-:S03]  /*16740*/  IMAD R13, R21, 0x91, RZ ;  /* 0x00000091150d7824 */ /* 0x002fc600078e02ff */
[-C--:B------:R-:W-:Y:S01]  /*16750*/  LEA.HI.X.SX32 R126, R2, R22.reuse, 0x1, P6 ;  /* 0x00000016027e7211 */ /* 0x080fe200030f0eff */
[----:B------:R1:W-:Y:S02]  /*16760*/  STL [R1+0x1978], R0 ;  /* 0x0019780001007387 */ /* 0x0003e40000100800 */
[----:B------:R-:W3:Y:S01]  /*16770*/  LDC R15, c[0x0][0x268] ;  /* 0x00009a00ff0f7b82 */ /* 0x000ee20000000800 */
[CC--:B------:R-:W-:Y:S01]  /*16780*/  IADD3 R2, P6, R13.reuse, R23.reuse, RZ ;  /* 0x000000170d027210 */ /* 0x0c0fe20007fde0ff */
[----:B------:R-:W-:Y:S03]  /*16790*/  STL [R1+0x1974], R126 ;  /* 0x0019747e01007387 */ /* 0x000fe60000100800 */
[----:B------:R-:W-:Y:S01]  /*167a0*/  LEA.HI.X.SX32 R127, R13, R22, 0x1, P6 ;  /* 0x000000160d7f7211 */ /* 0x000fe200030f0eff */
[----:B------:R5:W-:Y:S02]  /*167b0*/  STL [R1+0x1980], R2 ;  /* 0x0019800201007387 */ /* 0x000be40000100800 */
[----:B------:R-:W3:Y:S01]  /*167c0*/  LDC R119, c[0x0][0x268] ;  /* 0x00009a00ff777b82 */ /* 0x000ee20000000800 */
[----:B-1----:R-:W-:Y:S01]  /*167d0*/  IMAD R0, R74, 0x92, RZ ;  /* 0x000000924a007824 */ /* 0x002fe200078e02ff */
[----:B------:R-:W-:Y:S04]  /*167e0*/  STL [R1+0x197c], R127 ;  /* 0x00197c7f01007387 */ /* 0x000fe80000100800 */
[----:B------:R-:W-:-:S02]  /*167f0*/  IADD3 R13, P6, R0, R23, RZ ;  /* 0x00000017000d7210 */ /* 0x000fc40007fde0ff */
        /* <DEDUP_REMOVED lines=427> */
[----:B------:R-:W-:Y:S01]  /*182b0*/  LEA.HI.X.SX32 R196, R13, R22, 0x1, P6 ;  /* 0x000000160dc47211 */ /* 0x000fe200030f0eff */
[----:B------:R3:W-:Y:S03]  /*182c0*/  STL [R1+0x1ba8], R2 ;  /* 0x001ba80201007387 */ /* 0x0007e60000100800 */
[----:B------:R-:W-:Y:S01]  /*182d0*/  IADD3 R13, P6, R0, R23, RZ ;  /* 0x00000017000d7210 */ /* 0x000fe20007fde0ff */
[----:B------:R-:W-:Y:S01]  /*182e0*/  STL [R1+0x1ba4], R196 ;  /* 0x001ba4c401007387 */ /* 0x000fe20000100800 */
[----:B------:R-:W4:Y:S03]  /*182f0*/  LDC R56, c[0x0][0x268] ;  /* 0x00009a00ff387b82 */ /* 0x000f260000000800 */
[----:B------:R1:W-:Y:S01]  /*18300*/  STL [R1+0x1bb0], R13 ;  /* 0x001bb00d01007387 */ /* 0x0003e20000100800 */
[----:B---3--:R-:W-:-:S04]  /*18310*/  IMAD R2, R64, 0xd8, RZ ;  /* 0x000000d840027824 */ /* 0x008fc800078e02ff */
[----:B------:R-:W3:Y:S01]  /*18320*/  LDC R163, c[0x0][0x268] ;  /* 0x00009a00ffa37b82 */ /* 0x000ee20000000800 */
[----:B-1----:R-:W-:Y:S01]  /*18330*/  IMAD R13, R14, 0xd9, RZ ;  /* 0x000000d90e0d7824 */ /* 0x002fe200078e02ff */
[----:B------:R-:W-:Y:S02]  /*18340*/  LEA.HI.X.SX32 R14, R0, R22, 0x1, P6 ;  /* 0x00000016000e7211 */ /* 0x000fe400030f0eff */
[----:B------:R-:W-:-:S04]  /*18350*/  IADD3 R0, P6, R2, R23, RZ ;  /* 0x0000001702007210 */ /* 0x000fc80007fde0ff */
[----:B------:R-:W1:Y:S01]  /*18360*/  LDC R93, c[0x0][0x268] ;  /* 0x00009a00ff5d7b82 */ /* 0x000e620000000800 */
[----:B------:R5:W-:Y:S04]  /*18370*/  STL [R1+0x1bac], R14 ;  /* 0x001bac0e01007387 */ /* 0x000be80000100800 */
[----:B------:R0:W-:Y:S03]  /*18380*/  STL [R1+0x1bb8], R0 ;  /* 0x001bb80001007387 */ /* 0x0001e60000100800 */
[----:B------:R-:W1:Y:S01]  /*18390*/  LDC R164, c[0x0][0x268] ;  /* 0x00009a00ffa47b82 */ /* 0x000e620000000800 */
[----:B-----5:R-:W-:Y:S02]  /*183a0*/  LEA.HI.X.SX32 R14, R2, R22, 0x1, P6 ;  /* 0x00000016020e7211 */ /* 0x020fe400030f0eff */
[----:B------:R-:W-:Y:S01]  /*183b0*/  IADD3 R2, P6, R13, R23, RZ ;  /* 0x000000170d027210 */ /* 0x000fe20007fde0ff */
[----:B0-----:R-:W-:-:S02]  /*183c0*/  IMAD R0, R43, 0xda, RZ ;  /* 0x000000da2b007824 */ /* 0x001fc400078e02ff */
[----:B------:R0:W-:Y:S02]  /*183d0*/  STL [R1+0x1bb4], R14 ;  /* 0x001bb40e01007387 */ /* 0x0001e40000100800 */
[----:B------:R-:W5:Y:S02]  /*183e0*/  LDC R28, c[0x0][0x268] ;  /* 0x00009a00ff1c7b82 */ /* 0x000f640000000800 */
[----:B------:R2:W-:Y:S06]  /*183f0*/  STL [R1+0x1bc0], R2 ;  /* 0x001bc00201007387 */ /* 0x0005ec0000100800 */
[----:B------:R-:W5:Y:S01]  /*18400*/  LDC R165, c[0x0][0x268] ;  /* 0x00009a00ffa57b82 */ /* 0x000f620000000800 */
[----:B0-----:R-:W-:-:S02]  /*18410*/  LEA.HI.X.SX32 R14, R13, R22, 0x1, P6 ;  /* 0x000000160d0e7211 */ /* 0x001fc400030f0eff */
[C---:B------:R-:W-:Y:S01]  /*18420*/  IADD3 R13, P6, R0.reuse, R23, RZ ;  /* 0x00000017000d7210 */ /* 0x040fe20007fde0ff */
[----:B--2---:R-:W-:Y:S02]  /*18430*/  IMAD R2, R65, 0xdb, RZ ;  /* 0x000000db41027824 */ /* 0x004fe400078e02ff */
[----:B------:R0:W-:Y:S02]  /*18440*/  STL [R1+0x1bbc], R14 ;  /* 0x001bbc0e01007387 */ /* 0x0001e40000100800 */
[----:B------:R-:W2:Y:S02]  /*18450*/  LDC R94, c[0x0][0x268] ;  /* 0x00009a00ff5e7b82 */ /* 0x000ea40000000800 */
[----:B------:R4:W-:Y:S01]  /*18460*/  STL [R1+0x1bc8], R13 ;  /* 0x001bc80d01007387 */ /* 0x0009e20000100800 */
[----:B0-----:R-:W-:-:S05]  /*18470*/  LEA.HI.X.SX32 R14, R0, R22, 0x1, P6 ;  /* 0x00000016000e7211 */ /* 0x001fca00030f0eff */
[----:B------:R-:W0:Y:S01]  /*18480*/  LDC R166, c[0x0][0x268] ;  /* 0x00009a00ffa67b82 */ /* 0x000e220000000800 */
[-C--:B------:R-:W-:Y:S01]  /*18490*/  IADD3 R0, P6, R2, R23.reuse, RZ ;  /* 0x0000001702007210 */ /* 0x080fe20007fde0ff */
[----:B----4-:R-:W-:Y:S01]  /*184a0*/  IMAD R13, R110, 0xdc, RZ ;  /* 0x000000dc6e0d7824 */ /* 0x010fe200078e02ff */
[----:B------:R4:W-:Y:S04]  /*184b0*/  STL [R1+0x1bc4], R14 ;  /* 0x001bc40e01007387 */ /* 0x0009e80000100800 */
[----:B------:R3:W-:Y:S01]  /*184c0*/  STL [R1+0x1bd0], R0 ;  /* 0x001bd00001007387 */ /* 0x0007e20000100800 */
[----:B------:R-:W0:Y:S01]  /*184d0*/  LDC R57, c[0x0][0x268] ;  /* 0x00009a00ff397b82 */ /* 0x000e220000000800 */
[----:B----4-:R-:W-:Y:S02]  /*184e0*/  LEA.HI.X.SX32 R14, R2, R22, 0x1, P6 ;  /* 0x00000016020e7211 */ /* 0x010fe400030f0eff */
[----:B------:R-:W-:-:S05]  /*184f0*/  IADD3 R2, P6, R13, R23, RZ ;  /* 0x000000170d027210 */ /* 0x000fca0007fde0ff */
[----:B------:R-:W4:Y:S01]  /*18500*/  LDC R167, c[0x0][0x268] ;  /* 0x00009a00ffa77b82 */ /* 0x000f220000000800 */
[----:B---3--:R-:W-:Y:S01]  /*18510*/  IMAD R0, R44, 0xdd, RZ ;  /* 0x000000dd2c007824 */ /* 0x008fe200078e02ff */
[----:B------:R3:W-:Y:S04]  /*18520*/  STL [R1+0x1bcc], R14 ;  /* 0x001bcc0e01007387 */ /* 0x0007e80000100800 */
[----:B------:R1:W-:Y:S02]  /*18530*/  STL [R1+0x1bd8], R2 ;  /* 0x001bd80201007387 */ /* 0x0003e40000100800 */
[----:B------:R-:W4:Y:S01]  /*18540*/  LDC R95, c[0x0][0x268] ;  /* 0x00009a00ff5f7b82 */ /* 0x000f220000000800 */
[----:B---3--:R-:W-:Y:S02]  /*18550*/  LEA.HI.X.SX32 R14, R13, R22, 0x1, P6 ;  /* 0x000000160d0e7211 */ /* 0x008fe400030f0eff */
[----:B------:R-:W-:Y:S01]  /*18560*/  IADD3 R13, P6, R0, R23, RZ ;  /* 0x00000017000d7210 */ /* 0x000fe20007fde0ff */
[----:B-1----:R-:W-:-:S02]  /*18570*/  IMAD R2, R111, 0xde, RZ ;  /* 0x000000de6f027824 */ /* 0x002fc400078e02ff */
[----:B------:R1:W-:Y:S02]  /*18580*/  STL [R1+0x1bd4], R14 ;  /* 0x001bd40e01007387 */ /* 0x0003e40000100800 */
[----:B------:R-:W3:Y:S02]  /*18590*/  LDC R168, c[0x0][0x268] ;  /* 0x00009a00ffa87b82 */ /* 0x000ee40000000800 */
[----:B------:R5:W-:Y:S06]  /*185a0*/  STL [R1+0x1be0], R13 ;  /* 0x001be00d01007387 */ /* 0x000bec0000100800 */
[----:B------:R-:W3:Y:S01]  /*185b0*/  LDC R39, c[0x0][0x268] ;  /* 0x00009a00ff277b82 */ /* 0x000ee20000000800 */
[----:B-1----:R-:W-:-:S02]  /*185c0*/  LEA.HI.X.SX32 R14, R0, R22, 0x1, P6 ;  /* 0x00000016000e7211 */ /* 0x002fc400030f0eff */
[----:B------:R-:W-:Y:S01]  /*185d0*/  IADD3 R0, P6, R2, R23, RZ ;  /* 0x0000001702007210 */ /* 0x000fe20007fde0ff */
[----:B-----5:R-:W-:Y:S02]  /*185e0*/  IMAD R13, R66, 0xdf, RZ ;  /* 0x000000df420d7824 */ /* 0x020fe400078e02ff */
[----:B------:R1:W-:Y:S02]  /*185f0*/  STL [R1+0x1bdc], R14 ;  /* 0x001bdc0e01007387 */ /* 0x0003e40000100800 */
[----:B------:R-:W5:Y:S02]  /*18600*/  LDC R169, c[0x0][0x268] ;  /* 0x00009a00ffa97b82 */ /* 0x000f640000000800 */
[----:B------:R2:W-:Y:S01]  /*18610*/  STL [R1+0x1be8], R0 ;  /* 0x001be80001007387 */ /* 0x0005e20000100800 */
[----:B-1----:R-:W-:-:S05]  /*18620*/  LEA.HI.X.SX32 R14, R2, R22, 0x1, P6 ;  /* 0x00000016020e7211 */ /* 0x002fca00030f0eff */
[----:B------:R-:W1:Y:S01]  /*18630*/  LDC R96, c[0x0][0x268] ;  /* 0x00009a00ff607b82 */ /* 0x000e620000000800 */
[CC--:B------:R-:W-:Y:S01]  /*18640*/  IADD3 R2, P6, R13.reuse, R23.reuse, RZ ;  /* 0x000000170d027210 */ /* 0x0c0fe20007fde0ff */
[----:B--2---:R-:W-:Y:S01]  /*18650*/  IMAD R0, R112, 0xe0, RZ ;  /* 0x000000e070007824 */ /* 0x004fe200078e02ff */
[----:B------:R2:W-:Y:S04]  /*18660*/  STL [R1+0x1be4], R14 ;  /* 0x001be40e01007387 */ /* 0x0005e80000100800 */
[----:B------:R0:W-:Y:S01]  /*18670*/  STL [R1+0x1bf0], R2 ;  /* 0x001bf00201007387 */ /* 0x0001e20000100800 */
[----:B------:R-:W1:Y:S01]  /*18680*/  LDC R170, c[0x0][0x268] ;  /* 0x00009a00ffaa7b82 */ /* 0x000e620000000800 */
[----:B--2---:R-:W-:Y:S02]  /*18690*/  LEA.HI.X.SX32 R14, R13, R22, 0x1, P6 ;  /* 0x000000160d0e7211 */ /* 0x004fe400030f0eff */
[----:B------:R-:W-:-:S05]  /*186a0*/  IADD3 R13, P6, R0, R23, RZ ;  /* 0x00000017000d7210 */ /* 0x000fca0007fde0ff */
[----:B------:R-:W2:Y:S01]  /*186b0*/  LDC R58, c[0x0][0x268] ;  /* 0x00009a00ff3a7b82 */ /* 0x000ea20000000800 */
[----:B0-----:R-:W-:Y:S01]  /*186c0*/  IMAD R2, R45, 0xe1, RZ ;  /* 0x000000e12d027824 */ /* 0x001fe200078e02ff */
[----:B------:R0:W-:Y:S04]  /*186d0*/  STL [R1+0x1bec], R14 ;  /* 0x001bec0e01007387 */ /* 0x0001e80000100800 */
[----:B------:R4:W-:Y:S02]  /*186e0*/  STL [R1+0x1bf8], R13 ;  /* 0x001bf80d01007387 */ /* 0x0009e40000100800 */
[----:B------:R-:W2:Y:S01]  /*186f0*/  LDC R171, c[0x0][0x268] ;  /* 0x00009a00ffab7b82 */ /* 0x000ea20000000800 */
[----:B0-----:R-:W-:Y:S02]  /*18700*/  LEA.HI.X.SX32 R14, R0, R22, 0x1, P6 ;  /* 0x00000016000e7211 */ /* 0x001fe400030f0eff */
[----:B------:R-:W-:Y:S01]  /*18710*/  IADD3 R0, P6, R2, R23, RZ ;  /* 0x0000001702007210 */ /* 0x000fe20007fde0ff */
[----:B----4-:R-:W-:-:S02]  /*18720*/  IMAD R13, R113, 0xe2, RZ ;  /* 0x000000e2710d7824 */ /* 0x010fc400078e02ff */
[----:B------:R0:W-:Y:S02]  /*18730*/  STL [R1+0x1bf4], R14 ;  /* 0x001bf40e01007387 */ /* 0x0001e40000100800 */
[----:B------:R-:W4:Y:S02]  /*18740*/  LDC R97, c[0x0][0x268] ;  /* 0x00009a00ff617b82 */ /* 0x000f240000000800 */
[----:B------:R3:W-:Y:S06]  /*18750*/  STL [R1+0x1c00], R0 ;  /* 0x001c000001007387 */ /* 0x0007ec0000100800 */
[----:B------:R-:W4:Y:S01]  /*18760*/  LDC R172, c[0x0][0x268] ;  /* 0x00009a00ffac7b82 */ /* 0x000f220000000800 */
[----:B0-----:R-:W-:-:S02]  /*18770*/  LEA.HI.X.SX32 R14, R2, R22, 0x1, P6 ;  /* 0x00000016020e7211 */ /* 0x001fc400030f0eff */
[----:B------:R-:W-:Y:S01]  /*18780*/  IADD3 R2, P6, R13, R23, RZ ;  /* 0x000000170d027210 */ /* 0x000fe20007fde0ff */
[----:B---3--:R-:W-:Y:S02]  /*18790*/  IMAD R0, R67, 0xe3, RZ ;  /* 0x000000e343007824 */ /* 0x008fe400078e02ff */
[----:B------:R0:W-:Y:S02]  /*187a0*/  STL [R1+0x1bfc], R14 ;  /* 0x001bfc0e01007387 */ /* 0x0001e40000100800 */
[----:B------:R-:W3:Y:S02]  /*187b0*/  LDC R29, c[0x0][0x268] ;  /* 0x00009a00ff1d7b82 */ /* 0x000ee40000000800 */
[----:B------:R5:W-:Y:S01]  /*187c0*/  STL [R1+0x1c08], R2 ;  /* 0x001c080201007387 */ /* 0x000be20000100800 */
[----:B0-----:R-:W-:-:S05]  /*187d0*/  LEA.HI.X.SX32 R14, R13, R22, 0x1, P6 ;  /* 0x000000160d0e7211 */ /* 0x001fca00030f0eff */
[----:B------:R-:W0:Y:S01]  /*187e0*/  LDC R173, c[0x0][0x268] ;  /* 0x00009a00ffad7b82 */ /* 0x000e220000000800 */
[-C--:B------:R-:W-:Y:S01]  /*187f0*/  IADD3 R13, P6, R0, R23.reuse, RZ ;  /* 0x00000017000d7210 */ /* 0x080fe20007fde0ff */
[----:B-----5:R-:W-:Y:S01]  /*18800*/  IMAD R2, R114, 0xe4, RZ ;  /* 0x000000e472027824 */ /* 0x020fe200078e02ff */
[----:B------:R5:W-:Y:S04]  /*18810*/  STL [R1+0x1c04], R14 ;  /* 0x001c040e01007387 */ /* 0x000be80000100800 */
[----:B------:R1:W-:Y:S01]  /*18820*/  STL [R1+0x1c10], R13 ;  /* 0x001c100d01007387 */ /* 0x0003e20000100800 */
[----:B------:R-:W0:Y:S01]  /*18830*/  LDC R98, c[0x0][0x268] ;  /* 0x00009a00ff627b82 */ /* 0x000e220000000800 */
[----:B-----5:R-:W-:Y:S02]  /*18840*/  LEA.HI.X.SX32 R14, R0, R22, 0x1, P6 ;  /* 0x00000016000e7211 */ /* 0x020fe400030f0eff */
[----:B------:R-:W-:-:S05]  /*18850*/  IADD3 R0, P6, R2, R23, RZ ;  /* 0x0000001702007210 */ /* 0x000fca0007fde0ff */
[----:B------:R-:W5:Y:S01]  /*18860*/  LDC R174, c[0x0][0x268] ;  /* 0x00009a00ffae7b82 */ /* 0x000f620000000800 */
[----:B-1----:R-:W-:Y:S01]  /*18870*/  IMAD R13, R32, 0xe5, RZ ;  /* 0x000000e5200d7824 */ /* 0x002fe200078e02ff */
[----:B------:R1:W-:Y:S04]  /*18880*/  STL [R1+0x1c0c], R14 ;  /* 0x001c0c0e01007387 */ /* 0x0003e80000100800 */
[----:B------:R2:W-:Y:S02]  /*18890*/  STL [R1+0x1c18], R0 ;  /* 0x001c180001007387 */ /* 0x0005e40000100800 */
[----:B------:R-:W5:Y:S01]  /*188a0*/  LDC R59, c[0x0][0x268] ;  /* 0x00009a00ff3b7b82 */ /* 0x000f620000000800 */
[----:B-1----:R-:W-:Y:S02]  /*188b0*/  LEA.HI.X.SX32 R14, R2, R22, 0x1, P6 ;  /* 0x00000016020e7211 */ /* 0x002fe400030f0eff */
[----:B------:R-:W-:Y:S01]  /*188c0*/  IADD3 R2, P6, R13, R23, RZ ;  /* 0x000000170d027210 */ /* 0x000fe20007fde0ff */
[----:B--2---:R-:W-:-:S02]  /*188d0*/  IMAD R0, R115, 0xe6, RZ ;  /* 0x000000e673007824 */ /* 0x004fc400078e02ff */
[----:B------:R1:W-:Y:S02]  /*188e0*/  STL [R1+0x1c14], R14 ;  /* 0x001c140e01007387 */ /* 0x0003e40000100800 */
[----:B------:R-:W2:Y:S02]  /*188f0*/  LDC R175, c[0x0][0x268] ;  /* 0x00009a00ffaf7b82 */ /* 0x000ea40000000800 */
[----:B------:R4:W-:Y:S06]  /*18900*/  STL [R1+0x1c20], R2 ;  /* 0x001c200201007387 */ /* 0x0009ec0000100800 */
[----:B------:R-:W2:Y:S01]  /*18910*/  LDC R99, c[0x0][0x268] ;  /* 0x00009a00ff637b82 */ /* 0x000ea20000000800 */
[----:B-1----:R-:W-:-:S02]  /*18920*/  LEA.HI.X.SX32 R14, R13, R22, 0x1, P6 ;  /* 0x000000160d0e7211 */ /* 0x002fc400030f0eff */
[----:B------:R-:W-:Y:S01]  /*18930*/  IADD3 R13, P6, R0, R23, RZ ;  /* 0x00000017000d7210 */ /* 0x000fe20007fde0ff */
[----:B----4-:R-:W-:Y:S02]  /*18940*/  IMAD R2, R68, 0xe7, RZ ;  /* 0x000000e744027824 */ /* 0x010fe400078e02ff */
[----:B------:R1:W-:Y:S02]  /*18950*/  STL [R1+0x1c1c], R14 ;  /* 0x001c1c0e01007387 */ /* 0x0003e40000100800 */
[----:B------:R-:W4:Y:S02]  /*18960*/  LDC R176, c[0x0][0x268] ;  /* 0x00009a00ffb07b82 */ /* 0x000f240000000800 */
[----:B------:R3:W-:Y:S01]  /*18970*/  STL [R1+0x1c28], R13 ;  /* 0x001c280d01007387 */ /* 0x0007e20000100800 */
[----:B-1----:R-:W-:-:S05]  /*18980*/  LEA.HI.X.SX32 R14, R0, R22, 0x1, P6 ;  /* 0x00000016000e7211 */ /* 0x002fca00030f0eff */
[----:B------:R-:W1:Y:S01]  /*18990*/  LDC R40, c[0x0][0x268] ;  /* 0x00009a00ff287b82 */ /* 0x000e620000000800 */
[-C--:B------:R-:W-:Y:S01]  /*189a0*/  IADD3 R0, P6, R2, R23.reuse, RZ ;  /* 0x0000001702007210 */ /* 0x080fe20007fde0ff */
[----:B---3--:R-:W-:Y:S01]  /*189b0*/  IMAD R13, R116, 0xe8, RZ ;  /* 0x000000e8740d7824 */ /* 0x008fe200078e02ff */
[----:B------:R3:W-:Y:S04]  /*189c0*/  STL [R1+0x1c24], R14 ;  /* 0x001c240e01007387 */ /* 0x0007e80000100800 */
[----:B------:R0:W-:Y:S01]  /*189d0*/  STL [R1+0x1c30], R0 ;  /* 0x001c300001007387 */ /* 0x0001e20000100800 */
[----:B------:R-:W1:Y:S01]  /*189e0*/  LDC R177, c[0x0][0x268] ;  /* 0x00009a00ffb17b82 */ /* 0x000e620000000800 */
[----:B---3--:R-:W-:Y:S02]  /*189f0*/  LEA.HI.X.SX32 R14, R2, R22, 0x1, P6 ;  /* 0x00000016020e7211 */ /* 0x008fe400030f0eff */
[----:B------:R-:W-:-:S05]  /*18a00*/  IADD3 R2, P6, R13, R23, RZ ;  /* 0x000000170d027210 */ /* 0x000fca0007fde0ff */
[----:B------:R-:W3:Y:S01]  /*18a10*/  LDC R100, c[0x0][0x268] ;  /* 0x00009a00ff647b82 */ /* 0x000ee20000000800 */
[----:B0-----:R-:W-:Y:S01]  /*18a20*/  IMAD R0, R69, 0xe9, RZ ;  /* 0x000000e945007824 */ /* 0x001fe200078e02ff */
[----:B------:R0:W-:Y:S04]  /*18a30*/  STL [R1+0x1c2c], R14 ;  /* 0x001c2c0e01007387 */ /* 0x0001e80000100800 */
[----:B------:R5:W-:Y:S02]  /*18a40*/  STL [R1+0x1c38], R2 ;  /* 0x001c380201007387 */ /* 0x000be40000100800 */
[----:B------:R-:W3:Y:S01]  /*18a50*/  LDC R178, c[0x0][0x268] ;  /* 0x00009a00ffb27b82 */ /* 0x000ee20000000800 */
[----:B0-----:R-:W-:Y:S02]  /*18a60*/  LEA.HI.X.SX32 R14, R13, R22, 0x1, P6 ;  /* 0x000000160d0e7211 */ /* 0x001fe400030f0eff */
[----:B------:R-:W-:Y:S01]  /*18a70*/  IADD3 R13, P6, R0, R23, RZ ;  /* 0x00000017000d7210 */ /* 0x000fe20007fde0ff */
[----:B-----5:R-:W-:-:S02]  /*18a80*/  IMAD R2, R117, 0xea, RZ ;  /* 0x000000ea75027824 */ /* 0x020fc400078e02ff */
[----:B------:R0:W-:Y:S02]  /*18a90*/  STL [R1+0x1c34], R14 ;  /* 0x001c340e01007387 */ /* 0x0001e40000100800 */
[----:B------:R-:W5:Y:S02]  /*18aa0*/  LDC R60, c[0x0][0x268] ;  /* 0x00009a00ff3c7b82 */ /* 0x000f640000000800 */
[----:B------:R2:W-:Y:S06]  /*18ab0*/  STL [R1+0x1c40], R13 ;  /* 0x001c400d01007387 */ /* 0x0005ec0000100800 */
[----:B------:R-:W5:Y:S01]  /*18ac0*/  LDC R179, c[0x0][0x268] ;  /* 0x00009a00ffb37b82 */ /* 0x000f620000000800 */
[----:B0-----:R-:W-:-:S02]  /*18ad0*/  LEA.HI.X.SX32 R14, R0, R22, 0x1, P6 ;  /* 0x00000016000e7211 */ /* 0x001fc400030f0eff */
[----:B------:R-:W-:Y:S01]  /*18ae0*/  IADD3 R0, P6, R2, R23, RZ ;  /* 0x0000001702007210 */ /* 0x000fe20007fde0ff */
[----:B--2---:R-:W-:Y:S02]  /*18af0*/  IMAD R13, R70, 0xeb, RZ ;  /* 0x000000eb460d7824 */ /* 0x004fe400078e02ff */
[----:B------:R0:W-:Y:S02]  /*18b00*/  STL [R1+0x1c3c], R14 ;  /* 0x001c3c0e01007387 */ /* 0x0001e40000100800 */
[----:B------:R-:W2:Y:S02]  /*18b10*/  LDC R101, c[0x0][0x268] ;  /* 0x00009a00ff657b82 */ /* 0x000ea40000000800 */
[----:B------:R4:W-:Y:S01]  /*18b20*/  STL [R1+0x1c48], R0 ;  /* 0x001c480001007387 */ /* 0x0009e20000100800 */
[----:B0-----:R-:W-:-:S05]  /*18b30*/  LEA.HI.X.SX32 R14, R2, R22, 0x1, P6 ;  /* 0x00000016020e7211 */ /* 0x001fca00030f0eff */
[----:B------:R-:W0:Y:S01]  /*18b40*/  LDC R180, c[0x0][0x268] ;  /* 0x00009a00ffb47b82 */ /* 0x000e220000000800 */
[CC--:B------:R-:W-:Y:S01]  /*18b50*/  IADD3 R2, P6, R13.reuse, R23.reuse, RZ ;  /* 0x000000170d027210 */ /* 0x0c0fe20007fde0ff */
[----:B----4-:R-:W-:Y:S01]  /*18b60*/  IMAD R0, R118, 0xec, RZ ;  /* 0x000000ec76007824 */ /* 0x010fe200078e02ff */
[----:B------:R4:W-:Y:S04]  /*18b70*/  STL [R1+0x1c44], R14 ;  /* 0x001c440e01007387 */ /* 0x0009e80000100800 */
[----:B------:R1:W-:Y:S01]  /*18b80*/  STL [R1+0x1c50], R2 ;  /* 0x001c500201007387 */ /* 0x0003e20000100800 */
[----:B------:R-:W0:Y:S01]  /*18b90*/  LDC R30, c[0x0][0x268] ;  /* 0x00009a00ff1e7b82 */ /* 0x000e220000000800 */
[----:B----4-:R-:W-:Y:S02]  /*18ba0*/  LEA.HI.X.SX32 R14, R13, R22, 0x1, P6 ;  /* 0x000000160d0e7211 */ /* 0x010fe400030f0eff */
[----:B------:R-:W-:-:S05]  /*18bb0*/  IADD3 R13, P6, R0, R23, RZ ;  /* 0x00000017000d7210 */ /* 0x000fca0007fde0ff */
[----:B------:R-:W4:Y:S01]  /*18bc0*/  LDC R181, c[0x0][0x268] ;  /* 0x00009a00ffb57b82 */ /* 0x000f220000000800 */
[----:B-1----:R-:W-:Y:S01]  /*18bd0*/  IMAD R2, R15, 0xed, RZ ;  /* 0x000000ed0f027824 */ /* 0x002fe200078e02ff */
[----:B------:R1:W-:Y:S01]  /*18be0*/  STL [R1+0x1c4c], R14 ;  /* 0x001c4c0e01007387 */ /* 0x0003e20000100800 */
[----:B------:R-:W-:-:S03]  /*18bf0*/  IMAD.MOV.U32 R15, RZ, RZ, -0x800000 ;  /* 0xff800000ff0f7424 */ /* 0x000fc600078e00ff */
[----:B------:R3:W-:Y:S02]  /*18c00*/  STL [R1+0x1c58], R13 ;  /* 0x001c580d01007387 */ /* 0x0007e40000100800 */
[----:B------:R-:W4:Y:S01]  /*18c10*/  LDC R102, c[0x0][0x268] ;  /* 0x00009a00ff667b82 */ /* 0x000f220000000800 */
[-C--:B-1----:R-:W-:Y:S02]  /*18c20*/  LEA.HI.X.SX32 R14, R0, R22.reuse, 0x1, P6 ;  /* 0x00000016000e7211 */ /* 0x082fe400030f0eff */
[C---:B------:R-:W-:Y:S01]  /*18c30*/  IADD3 R0, P6, R2.reuse, R23, RZ ;  /* 0x0000001702007210 */ /* 0x040fe20007fde0ff */
[----:B---3--:R-:W-:Y:S02]  /*18c40*/  IMAD R13, R119, 0xee, RZ ;  /* 0x000000ee770d7824 */ /* 0x008fe400078e02ff */
        /* <DEDUP_REMOVED lines=12> */
[-C--:B------:R-:W-:Y:S01]  /*18d10*/  IADD3 R13, P6, R0, R23.reuse, RZ ;  /* 0x00000017000d7210 */ /* 0x080fe20007fde0ff */
        /* <DEDUP_REMOVED lines=46> */
[C---:B------:R-:W-:Y:S01]  /*19000*/  IADD3 R0, P6, R2.reuse, R23, RZ ;  /* 0x0000001702007210 */ /* 0x040fe20007fde0ff */
[----:B----4-:R-:W-:Y:S02]  /*19010*/  IMAD R13, R73, 0xf7, RZ ;  /* 0x000000f7490d7824 */ /* 0x010fe400078e02ff */
[----:B------:R1:W-:Y:S02]  /*19020*/  STL [R1+0x1c9c], R14 ;  /* 0x001c9c0e01007387 */ /* 0x0003e40000100800 */
[----:B------:R-:W4:Y:S02]  /*19030*/  LDC R190, c[0x0][0x268] ;  /* 0x00009a00ffbe7b82 */ /* 0x000f240000000800 */
[----:B------:R3:W-:Y:S01]  /*19040*/  STL [R1+0x1ca8], R0 ;  /* 0x001ca80001007387 */ /* 0x0007e20000100800 */
[----:B-1----:R-:W-:-:S05]  /*19050*/  LEA.HI.X.SX32 R14, R2, R22, 0x1, P6 ;  /* 0x00000016020e7211 */ /* 0x002fca00030f0eff */
[----:B------:R-:W1:Y:S01]  /*19060*/  LDC R63, c[0x0][0x268] ;  /* 0x00009a00ff3f7b82 */ /* 0x000e620000000800 */
[CC--:B------:R-:W-:Y:S01]  /*19070*/  IADD3 R2, P6, R13.reuse, R23.reuse, RZ ;  /* 0x000000170d027210 */ /* 0x0c0fe20007fde0ff */
        /* <DEDUP_REMOVED lines=35> */
[----:B------:R1:W-:Y:S04]  /*192b0*/  STL [R1+0x1ccc], R14 ;  /* 0x001ccc0e01007387 */ /* 0x0003e80000100800 */
[----:B------:R3:W-:Y:S02]  /*192c0*/  STL [R1+0x1cd8], R0 ;  /* 0x001cd80001007387 */ /* 0x0007e40000100800 */
[----:B------:R-:W4:Y:S01]  /*192d0*/  LDC R64, c[0x0][0x268] ;  /* 0x00009a00ff407b82 */ /* 0x000f220000000800 */
[----:B-1----:R-:W-:Y:S02]  /*192e0*/  LEA.HI.X.SX32 R14, R2, R22, 0x1, P6 ;  /* 0x00000016020e7211 */ /* 0x002fe400030f0eff */
[----:B------:R-:W-:Y:S01]  /*192f0*/  IADD3 R2, P6, R13, R23, RZ ;  /* 0x000000170d027210 */ /* 0x000fe20007fde0ff */
[----:B---3--:R-:W-:-:S02]  /*19300*/  IMAD R0, R127, 0xfe, RZ ;  /* 0x000000fe7f007824 */ /* 0x008fc400078e02ff */
[----:B------:R1:W-:Y:S02]  /*19310*/  STL [R1+0x1cd4], R14 ;  /* 0x001cd40e01007387 */ /* 0x0003e40000100800 */
[----:B------:R-:W3:Y:S02]  /*19320*/  LDC R196, c[0x0][0x268] ;  /* 0x00009a00ffc47b82 */ /* 0x000ee40000000800 */
[----:B------:R5:W-:Y:S06]  /*19330*/  STL [R1+0x1ce0], R2 ;  /* 0x001ce00201007387 */ /* 0x000bec0000100800 */
[----:B------:R-:W3:Y:S01]  /*19340*/  LDC R43, c[0x0][0x268] ;  /* 0x00009a00ff2b7b82 */ /* 0x000ee20000000800 */
[----:B-1----:R-:W-:-:S02]  /*19350*/  LEA.HI.X.SX32 R14, R13, R22, 0x1, P6 ;  /* 0x000000160d0e7211 */ /* 0x002fc400030f0eff */
[CC--:B------:R-:W-:Y:S01]  /*19360*/  IADD3 R13, P6, R0.reuse, R23.reuse, RZ ;  /* 0x00000017000d7210 */ /* 0x0c0fe20007fde0ff */
[----:B-----5:R-:W-:Y:S02]  /*19370*/  IMAD R2, R75, 0xff, RZ ;  /* 0x000000ff4b027824 */ /* 0x020fe400078e02ff */
[----:B------:R1:W-:Y:S02]  /*19380*/  STL [R1+0x1cdc], R14 ;  /* 0x001cdc0e01007387 */ /* 0x0003e40000100800 */
[----:B------:R-:W5:Y:S02]  /*19390*/  LDC R65, c[0x0][0x268] ;  /* 0x00009a00ff417b82 */ /* 0x000f640000000800 */
[----:B------:R2:W-:Y:S04]  /*193a0*/  STL [R1+0x1ce8], R13 ;  /* 0x001ce80d01007387 */ /* 0x0005e80000100800 */
[----:B------:R0:W-:Y:S01]  /*193b0*/  STL [R1+0xff0], R15 ;  /* 0x000ff00f01007387 */ /* 0x0001e20000100800 */
[----:B-1----:R-:W-:Y:S01]  /*193c0*/  LEA.HI.X.SX32 R14, R0, R22, 0x1, P6 ;  /* 0x00000016000e7211 */ /* 0x002fe200030f0eff */
[----:B------:R-:W-:Y:S01]  /*193d0*/  IMAD.SHL.U32 R0, R128, 0x100, RZ ;  /* 0x0000010080007824 */ /* 0x000fe200078e00ff */
[----:B------:R-:W1:Y:S01]  /*193e0*/  LDC R110, c[0x0][0x268] ;  /* 0x00009a00ff6e7b82 */ /* 0x000e620000000800 */
[----:B--2---:R-:W-:-:S02]  /*193f0*/  IADD3 R13, P6, R2, R23, RZ ;  /* 0x00000017020d7210 */ /* 0x004fc40007fde0ff */
[----:B------:R2:W-:Y:S01]  /*19400*/  STL [R1+0x1ce4], R14 ;  /* 0x001ce40e01007387 */ /* 0x0005e20000100800 */
[----:B0-----:R-:W-:-:S03]  /*19410*/  IMAD.MOV.U32 R15, RZ, RZ, 0x3f800000 ;  /* 0x3f800000ff0f7424 */ /* 0x001fc600078e00ff */
[----:B------:R0:W-:Y:S01]  /*19420*/  STL [R1+0x1cf0], R13 ;  /* 0x001cf00d01007387 */ /* 0x0001e20000100800 */
[----:B------:R-:W1:Y:S03]  /*19430*/  LDC R44, c[0x0][0x268] ;  /* 0x00009a00ff2c7b82 */ /* 0x000e660000000800 */
[----:B------:R4:W-:Y:S01]  /*19440*/  STL [R1+0x1010], R15 ;  /* 0x0010100f01007387 */ /* 0x0009e20000100800 */
[-C--:B--2---:R-:W-:Y:S02]  /*19450*/  LEA.HI.X.SX32 R14, R2, R22.reuse, 0x1, P6 ;  /* 0x00000016020e7211 */ /* 0x084fe400030f0eff */
[----:B------:R-:W-:Y:S02]  /*19460*/  IADD3 R2, P6, R0, R23, RZ ;  /* 0x0000001700027210 */ /* 0x000fe40007fde0ff */
[----:B------:R-:W2:Y:S01]  /*19470*/  LDC R111, c[0x0][0x268] ;  /* 0x00009a00ff6f7b82 */ /* 0x000ea20000000800 */
[----:B0-----:R-:W-:Y:S01]  /*19480*/  IMAD R13, R34, 0x101, RZ ;  /* 0x00000101220d7824 */ /* 0x001fe200078e02ff */
[----:B------:R0:W-:Y:S01]  /*19490*/  STL [R1+0x1cec], R14 ;  /* 0x001cec0e01007387 */ /* 0x0001e20000100800 */
[----:B------:R-:W-:Y:S01]  /*194a0*/  LEA.HI.X.SX32 R0, R0, R22, 0x1, P6 ;  /* 0x0000001600007211 */ /* 0x000fe200030f0eff */
[----:B------:R-:W-:-:S02]  /*194b0*/  IMAD.MOV.U32 R34, RZ, RZ, 0x3f800000 ;  /* 0x3f800000ff227424 */ /* 0x000fc400078e00ff */
[----:B----4-:R-:W-:Y:S01]  /*194c0*/  IADD3 R15, P6, R13, R23, RZ ;  /* 0x000000170d0f7210 */ /* 0x010fe20007fde0ff */
[----:B------:R-:W-:Y:S01]  /*194d0*/  STL [R1+0xfe8], RZ ;  /* 0x000fe8ff01007387 */ /* 0x000fe20000100800 */
[----:B------:R-:W4:Y:S03]  /*194e0*/  LDC R66, c[0x0][0x268] ;  /* 0x00009a00ff427b82 */ /* 0x000f260000000800 */
[----:B------:R3:W-:Y:S01]  /*194f0*/  STL [R1+0x1cf8], R2 ;  /* 0x001cf80201007387 */ /* 0x0007e20000100800 */
[----:B0-----:R-:W-:Y:S01]  /*19500*/  IMAD R14, R129, 0x102, RZ ;  /* 0x00000102810e7824 */ /* 0x001fe200078e02ff */
[----:B------:R-:W-:Y:S02]  /*19510*/  CS2R R128, SRZ ;  /* 0x0000000000807805 */ /* 0x000fe4000001ff00 */
[----:B------:R-:W-:Y:S01]  /*19520*/  STL [R1+0xfec], RZ ;  /* 0x000fecff01007387 */ /* 0x000fe20000100800 */
[----:B------:R-:W0:Y:S03]  /*19530*/  LDC R112, c[0x0][0x268] ;  /* 0x00009a00ff707b82 */ /* 0x000e260000000800 */
[----:B------:R5:W-:Y:S01]  /*19540*/  STL [R1+0x1cf4], R0 ;  /* 0x001cf40001007387 */ /* 0x000be20000100800 */
[----:B---3--:R-:W-:-:S03]  /*19550*/  IMAD.MOV.U32 R2, RZ, RZ, RZ ;  /* 0x000000ffff027224 */ /* 0x008fc600078e00ff */
[----:B------:R3:W-:Y:S01]  /*19560*/  STL [R1+0x1d00], R15 ;  /* 0x001d000f01007387 */ /* 0x0007e20000100800 */
[----:B------:R-:W0:Y:S01]  /*19570*/  LDC R45, c[0x0][0x268] ;  /* 0x00009a00ff2d7b82 */ /* 0x000e220000000800 */
[----:B-----5:R-:W-:-:S07]  /*19580*/  IMAD.MOV.U32 R0, RZ, RZ, RZ ;  /* 0x000000ffff007224 */ /* 0x020fce00078e00ff */
[----:B------:R-:W5:Y:S01]  /*19590*/  LDC R113, c[0x0][0x268] ;  /* 0x00009a00ff717b82 */ /* 0x000f620000000800 */
[----:B---3--:R-:W-:Y:S01]  /*195a0*/  IMAD R15, R76, 0x103, RZ ;  /* 0x000001034c0f7824 */ /* 0x008fe200078e02ff */
[----:B------:R-:W-:Y:S02]  /*195b0*/  LEA.HI.X.SX32 R76, R13, R22, 0x1, P6 ;  /* 0x000000160d4c7211 */ /* 0x000fe400030f0eff */
[----:B------:R-:W-:-:S03]  /*195c0*/  IADD3 R13, P6, R14, R23, RZ ;  /* 0x000000170e0d7210 */ /* 0x000fc60007fde0ff */
[----:B------:R3:W-:Y:S01]  /*195d0*/  STL [R1+0x1cfc], R76 ;  /* 0x001cfc4c01007387 */ /* 0x0007e20000100800 */
[----:B------:R-:W5:Y:S03]  /*195e0*/  LDC R67, c[0x0][0x268] ;  /* 0x00009a00ff437b82 */ /* 0x000f660000000800 */
[----:B------:R1:W-:Y:S04]  /*195f0*/  STL [R1+0x1d08], R13 ;  /* 0x001d080d01007387 */ /* 0x0003e80000100800 */
[----:B------:R2:W-:Y:S01]  /*19600*/  STL [R1+0x1014], R34 ;  /* 0x0010142201007387 */ /* 0x0005e20000100800 */
[----:B------:R-:W5:Y:S01]  /*19610*/  LDC R114, c[0x0][0x268] ;  /* 0x00009a00ff727b82 */ /* 0x000f620000000800 */
[----:B---3--:R-:W-:-:S02]  /*19620*/  IMAD.MOV.U32 R76, RZ, RZ, 0x3f800000 ;  /* 0x3f800000ff4c7424 */ /* 0x008fc400078e00ff */
[----:B-1----:R-:W-:-:S03]  /*19630*/  IMAD R13, R130, 0x104, RZ ;  /* 0x00000104820d7824 */ /* 0x002fc600078e02ff */
[----:B------:R-:W-:Y:S02]  /*19640*/  STL [R1+0x100c], R76 ;  /* 0x00100c4c01007387 */ /* 0x000fe40000100800 */
[----:B------:R-:W1:Y:S01]  /*19650*/  LDC R32, c[0x0][0x268] ;  /* 0x00009a00ff207b82 */ /* 0x000e620000000800 */
[----:B--2---:R-:W-:Y:S02]  /*19660*/  LEA.HI.X.SX32 R34, R14, R22, 0x1, P6 ;  /* 0x000000160e227211 */ /* 0x004fe400030f0eff */
[----:B------:R-:W-:-:S03]  /*19670*/  IADD3 R14, P6, R15, R23, RZ ;  /* 0x000000170f0e7210 */ /* 0x000fc60007fde0ff */
[----:B------:R2:W-:Y:S02]  /*19680*/  STL [R1+0x1d04], R34 ;  /* 0x001d042201007387 */ /* 0x0005e40000100800 */
[----:B------:R-:W3:Y:S02]  /*19690*/  LDC R115, c[0x0][0x268] ;  /* 0x00009a00ff737b82 */ /* 0x000ee40000000800 */
[----:B------:R4:W-:Y:S04]  /*196a0*/  STL [R1+0x1d10], R14 ;  /* 0x001d100e01007387 */ /* 0x0009e80000100800 */
[----:B------:R-:W-:Y:S01]  /*196b0*/  STL [R1+0x1008], R76 ;  /* 0x0010084c01007387 */ /* 0x000fe20000100800 */
[----:B--2---:R-:W-:Y:S01]  /*196c0*/  IMAD.MOV.U32 R34, RZ, RZ, -0x800000 ;  /* 0xff800000ff227424 */ /* 0x004fe200078e00ff */
[----:B------:R-:W2:Y:S01]  /*196d0*/  LDC R68, c[0x0][0x268] ;  /* 0x00009a00ff447b82 */ /* 0x000ea20000000800 */
[----:B----4-:R-:W-:Y:S01]  /*196e0*/  IMAD R14, R48, 0x105, RZ ;  /* 0x00000105300e7824 */ /* 0x010fe200078e02ff */
[----:B------:R-:W-:-:S02]  /*196f0*/  LEA.HI.X.SX32 R48, R15, R22, 0x1, P6 ;  /* 0x000000160f307211 */ /* 0x000fc400030f0eff */
[----:B------:R-:W-:Y:S01]  /*19700*/  STL [R1+0xff4], R34 ;  /* 0x000ff42201007387 */ /* 0x000fe20000100800 */
[----:B------:R-:W-:-:S03]  /*19710*/  IADD3 R15, P6, R13, R23, RZ ;  /* 0x000000170d0f7210 */ /* 0x000fc60007fde0ff */
[----:B------:R-:W4:Y:S01]  /*19720*/  LDC R116, c[0x0][0x268] ;  /* 0x00009a00ff747b82 */ /* 0x000f220000000800 */
[----:B------:R0:W-:Y:S04]  /*19730*/  STL [R1+0x1d0c], R48 ;  /* 0x001d0c3001007387 */ /* 0x0001e80000100800 */
[----:B------:R5:W-:Y:S03]  /*19740*/  STL [R1+0x1d18], R15 ;  /* 0x001d180f01007387 */ /* 0x000be60000100800 */
[----:B------:R-:W4:Y:S01]  /*19750*/  LDC R69, c[0x0][0x268] ;  /* 0x00009a00ff457b82 */ /* 0x000f220000000800 */
[----:B------:R1:W-:Y:S01]  /*19760*/  STL [R1+0xffc], R34 ;  /* 0x000ffc2201007387 */ /* 0x0003e20000100800 */
[----:B0-----:R-:W-:-:S02]  /*19770*/  IMAD.MOV.U32 R48, RZ, RZ, -0x800000 ;  /* 0xff800000ff307424 */ /* 0x001fc400078e00ff */
[----:B-----5:R-:W-:-:S03]  /*19780*/  IMAD R15, R131, 0x106, RZ ;  /* 0x00000106830f7824 */ /* 0x020fc600078e02ff */
[----:B------:R-:W-:Y:S01]  /*19790*/  STL [R1+0xff8], R48 ;  /* 0x000ff83001007387 */ /* 0x000fe20000100800 */
[----:B------:R-:W0:Y:S01]  /*197a0*/  LDC R117, c[0x0][0x268] ;  /* 0x00009a00ff757b82 */ /* 0x000e220000000800 */
[----:B------:R-:W-:Y:S02]  /*197b0*/  CS2R R130, SRZ ;  /* 0x0000000000827805 */ /* 0x000fe4000001ff00 */
[----:B-1----:R-:W-:Y:S02]  /*197c0*/  LEA.HI.X.SX32 R34, R13, R22, 0x1, P6 ;  /* 0x000000160d227211 */ /* 0x002fe400030f0eff */
[----:B------:R-:W-:-:S03]  /*197d0*/  IADD3 R13, P6, R14, R23, RZ ;  /* 0x000000170e0d7210 */ /* 0x000fc60007fde0ff */
[----:B------:R1:W-:Y:S01]  /*197e0*/  STL [R1+0x1d14], R34 ;  /* 0x001d142201007387 */ /* 0x0003e20000100800 */
[----:B------:R-:W5:Y:S03]  /*197f0*/  LDC R70, c[0x0][0x268] ;  /* 0x00009a00ff467b82 */ /* 0x000f660000000800 */
[----:B------:R-:W-:Y:S04]  /*19800*/  STL [R1+0x400], RZ ;  /* 0x000400ff01007387 */ /* 0x000fe80000100800 */
[----:B------:R3:W-:Y:S01]  /*19810*/  STL [R1+0x1d20], R13 ;  /* 0x001d200d01007387 */ /* 0x0007e20000100800 */
[----:B------:R-:W5:Y:S01]  /*19820*/  LDC R118, c[0x0][0x268] ;  /* 0x00009a00ff767b82 */ /* 0x000f620000000800 */
[----:B-1----:R-:W-:-:S02]  /*19830*/  LEA.HI.X.SX32 R34, R14, R22, 0x1, P6 ;  /* 0x000000160e227211 */ /* 0x002fc400030f0eff */
[-C--:B------:R-:W-:Y:S01]  /*19840*/  IADD3 R14, P6, R15, R23.reuse, RZ ;  /* 0x000000170f0e7210 */ /* 0x080fe20007fde0ff */
[----:B------:R-:W-:Y:S04]  /*19850*/  STL [R1+0x404], RZ ;  /* 0x000404ff01007387 */ /* 0x000fe80000100800 */
[----:B------:R1:W-:Y:S01]  /*19860*/  STL [R1+0x1d1c], R34 ;  /* 0x001d1c2201007387 */ /* 0x0003e20000100800 */
[----:B---3--:R-:W-:Y:S01]  /*19870*/  IMAD R13, R77, 0x107, RZ ;  /* 0x000001074d0d7824 */ /* 0x008fe200078e02ff */
[----:B------:R-:W3:Y:S01]  /*19880*/  LDC R119, c[0x0][0x268] ;  /* 0x00009a00ff777b82 */ /* 0x000ee20000000800 */
[----:B------:R-:W-:Y:S01]  /*19890*/  CS2R R76, SRZ ;  /* 0x00000000004c7805 */ /* 0x000fe2000001ff00 */
[----:B------:R-:W-:Y:S04]  /*198a0*/  STL [R1+0x408], RZ ;  /* 0x000408ff01007387 */ /* 0x000fe80000100800 */
[----:B------:R2:W-:Y:S01]  /*198b0*/  STL [R1+0x1d28], R14 ;  /* 0x001d280e01007387 */ /* 0x0005e20000100800 */
[-C--:B-1----:R-:W-:Y:S01]  /*198c0*/  LEA.HI.X.SX32 R34, R15, R22.reuse, 0x1, P6 ;  /* 0x000000160f227211 */ /* 0x082fe200030f0eff */
[----:B------:R-:W1:Y:S01]  /*198d0*/  LDC R71, c[0x0][0x268] ;  /* 0x00009a00ff477b82 */ /* 0x000e620000000800 */
[C---:B------:R-:W-:Y:S01]  /*198e0*/  IADD3 R15, P6, R13.reuse, R23, RZ ;  /* 0x000000170d0f7210 */ /* 0x040fe20007fde0ff */
[----:B------:R-:W-:Y:S04]  /*198f0*/  STL [R1+0x40c], RZ ;  /* 0x00040cff01007387 */ /* 0x000fe80000100800 */
[----:B------:R-:W-:Y:S01]  /*19900*/  STL [R1+0x1d24], R34 ;  /* 0x001d242201007387 */ /* 0x000fe20000100800 */
[----:B--2---:R-:W-:Y:S01]  /*19910*/  IMAD R14, R132, 0x108, RZ ;  /* 0x00000108840e7824 */ /* 0x004fe200078e02ff */
[----:B------:R-:W2:Y:S02]  /*19920*/  LDC R120, c[0x0][0x268] ;  /* 0x00009a00ff787b82 */ /* 0x000ea40000000800 */
[----:B------:R-:W-:Y:S04]  /*19930*/  STL [R1+0x410], RZ ;  /* 0x000410ff01007387 */ /* 0x000fe80000100800 */
[----:B------:R4:W-:Y:S02]  /*19940*/  STL [R1+0x1d30], R15 ;  /* 0x001d300f01007387 */ /* 0x0009e40000100800 */
[----:B------:R-:W2:Y:S02]  /*19950*/  LDC R33, c[0x0][0x268] ;  /* 0x00009a00ff217b82 */ /* 0x000ea40000000800 */
[----:B------:R-:W-:Y:S01]  /*19960*/  STL [R1+0x414], RZ ;  /* 0x000414ff01007387 */ /* 0x000fe20000100800 */
[----:B----4-:R-:W-:Y:S01]  /*19970*/  IMAD R15, R24, 0x109, RZ ;  /* 0x00000109180f7824 */ /* 0x010fe200078e02ff */
[----:B------:R-:W-:-:S04]  /*19980*/  LEA.HI.X.SX32 R24, R13, R22, 0x1, P6 ;  /* 0x000000160d187211 */ /* 0x000fc800030f0eff */
[----:B------:R-:W4:Y:S01]  /*19990*/  LDC R121, c[0x0][0x268] ;  /* 0x00009a00ff797b82 */ /* 0x000f220000000800 */
[C---:B------:R-:W-:Y:S01]  /*199a0*/  IADD3 R13, P6, R14.reuse, R23, RZ ;  /* 0x000000170e0d7210 */ /* 0x040fe20007fde0ff */
[----:B------:R0:W-:Y:S04]  /*199b0*/  STL [R1+0x1d2c], R24 ;  /* 0x001d2c1801007387 */ /* 0x0001e80000100800 */
[----:B------:R-:W-:Y:S02]  /*199c0*/  STL [R1+0x418], RZ ;  /* 0x000418ff01007387 */ /* 0x000fe40000100800 */
[----:B------:R-:W4:Y:S02]  /*199d0*/  LDC R72, c[0x0][0x268] ;  /* 0x00009a00ff487b82 */ /* 0x000f240000000800 */
[----:B------:R5:W-:Y:S01]  /*199e0*/  STL [R1+0x1d38], R13 ;  /* 0x001d380d01007387 */ /* 0x000be20000100800 */
[----:B0-----:R-:W-:-:S02]  /*199f0*/  LEA.HI.X.SX32 R24, R14, R22, 0x1, P6 ;  /* 0x000000160e187211 */ /* 0x001fc400030f0eff */
[----:B------:R-:W-:Y:S01]  /*19a00*/  IADD3 R14, P6, R15, R23, RZ ;  /* 0x000000170f0e7210 */ /* 0x000fe20007fde0ff */
[----:B------:R-:W-:Y:S02]  /*19a10*/  STL [R1+0x41c], RZ ;  /* 0x00041cff01007387 */ /* 0x000fe40000100800 */
[----:B------:R-:W0:Y:S02]  /*19a20*/  LDC R122, c[0x0][0x268] ;  /* 0x00009a00ff7a7b82 */ /* 0x000e240000000800 */
[----:B------:R3:W-:Y:S01]  /*19a30*/  STL [R1+0x1d34], R24 ;  /* 0x001d341801007387 */ /* 0x0007e20000100800 */
[----:B-----5:R-:W-:Y:S01]  /*19a40*/  IMAD R13, R133, 0x10a, RZ ;  /* 0x0000010a850d7824 */ /* 0x020fe200078e02ff */
[----:B------:R-:W-:Y:S02]  /*19a50*/  CS2R R132, SRZ ;  /* 0x0000000000847805 */ /* 0x000fe4000001ff00 */
[----:B------:R-:W-:Y:S02]  /*19a60*/  STL [R1+0x420], RZ ;  /* 0x000420ff01007387 */ /* 0x000fe40000100800 */
[----:B------:R-:W5:Y:S02]  /*19a70*/  LDC R46, c[0x0][0x268] ;  /* 0x00009a00ff2e7b82 */ /* 0x000f640000000800 */
[----:B------:R1:W-:Y:S01]  /*19a80*/  STL [R1+0x1d40], R14 ;  /* 0x001d400e01007387 */ /* 0x0003e20000100800 */
[----:B---3--:R-:W-:-:S02]  /*19a90*/  LEA.HI.X.SX32 R24, R15, R22, 0x1, P6 ;  /* 0x000000160f187211 */ /* 0x008fc400030f0eff */
[----:B------:R-:W-:Y:S01]  /*19aa0*/  IADD3 R15, P6, R13, R23, RZ ;  /* 0x000000170d0f7210 */ /* 0x000fe20007fde0ff */
[----:B------:R-:W-:Y:S02]  /*19ab0*/  STL [R1+0x424], RZ ;  /* 0x000424ff01007387 */ /* 0x000fe40000100800 */
[----:B------:R-:W3:Y:S02]  /*19ac0*/  LDC R123, c[0x0][0x268] ;  /* 0x00009a00ff7b7b82 */ /* 0x000ee40000000800 */
[----:B------:R2:W-:Y:S01]  /*19ad0*/  STL [R1+0x1d3c], R24 ;  /* 0x001d3c1801007387 */ /* 0x0005e20000100800 */
[----:B-1----:R-:W-:-:S03]  /*19ae0*/  IMAD R14, R78, 0x10b, RZ ;  /* 0x0000010b4e0e7824 */ /* 0x002fc600078e02ff */
[----:B------:R-:W-:Y:S02]  /*19af0*/  STL [R1+0x428], RZ ;  /* 0x000428ff01007387 */ /* 0x000fe40000100800 */
[----:B------:R-:W1:Y:S02]  /*19b00*/  LDC R73, c[0x0][0x268] ;  /* 0x00009a00ff497b82 */ /* 0x000e640000000800 */
[----:B------:R4:W-:Y:S01]  /*19b10*/  STL [R1+0x1d48], R15 ;  /* 0x001d480f01007387 */ /* 0x0009e20000100800 */
[----:B--2---:R-:W-:Y:S02]  /*19b20*/  LEA.HI.X.SX32 R24, R13, R22, 0x1, P6 ;  /* 0x000000160d187211 */ /* 0x004fe400030f0eff */
[----:B------:R-:W-:Y:S01]  /*19b30*/  IADD3 R13, P6, R14, R23, RZ ;  /* 0x000000170e0d7210 */ /* 0x000fe20007fde0ff */
[----:B------:R-:W-:Y:S02]  /*19b40*/  STL [R1+0x42c], RZ ;  /* 0x00042cff01007387 */ /* 0x000fe40000100800 */
[----:B------:R-:W2:Y:S02]  /*19b50*/  LDC R124, c[0x0][0x268] ;  /* 0x00009a00ff7c7b82 */ /* 0x000ea40000000800 */
[----:B------:R0:W-:Y:S01]  /*19b60*/  STL [R1+0x1d44], R24 ;  /* 0x001d441801007387 */ /* 0x0001e20000100800 */
[----:B----4-:R-:W-:-:S03]  /*19b70*/  IMAD R15, R134, 0x10c, RZ ;  /* 0x0000010c860f7824 */ /* 0x010fc600078e02ff */
[----:B------:R-:W-:Y:S02]  /*19b80*/  STL [R1+0x430], RZ ;  /* 0x000430ff01007387 */ /* 0x000fe40000100800 */
[----:B------:R-:W4:Y:S02]  /*19b90*/  LDC R21, c[0x0][0x268] ;  /* 0x00009a00ff157b82 */ /* 0x000f240000000800 */
[----:B------:R5:W-:Y:S01]  /*19ba0*/  STL [R1+0x1d50], R13 ;  /* 0x001d500d01007387 */ /* 0x000be20000100800 */
[----:B0-----:R-:W-:Y:S02]  /*19bb0*/  LEA.HI.X.SX32 R24, R14, R22, 0x1, P6 ;  /* 0x000000160e187211 */ /* 0x001fe400030f0eff */
[----:B------:R-:W-:Y:S01]  /*19bc0*/  IADD3 R14, P6, R15, R23, RZ ;  /* 0x000000170f0e7210 */ /* 0x000fe20007fde0ff */
[----:B------:R-:W-:Y:S02]  /*19bd0*/  STL [R1+0x434], RZ ;  /* 0x000434ff01007387 */ /* 0x000fe40000100800 */
[----:B------:R-:W0:Y:S02]  /*19be0*/  LDC R125, c[0x0][0x268] ;  /* 0x00009a00ff7d7b82 */ /* 0x000e240000000800 */
[----:B------:R3:W-:Y:S01]  /*19bf0*/  STL [R1+0x1d4c], R24 ;  /* 0x001d4c1801007387 */ /* 0x0007e20000100800 */
[----:B-----5:R-:W-:Y:S01]  /*19c00*/  IMAD R13, R49, 0x10d, RZ ;  /* 0x0000010d310d7824 */ /* 0x020fe200078e02ff */
[----:B------:R-:W-:-:S02]  /*19c10*/  CS2R R48, SRZ ;  /* 0x0000000000307805 */ /* 0x000fc4000001ff00 */
[----:B------:R-:W-:Y:S02]  /*19c20*/  STL [R1+0x438], RZ ;  /* 0x000438ff01007387 */ /* 0x000fe40000100800 */
[----:B------:R-:W5:Y:S02]  /*19c30*/  LDC R74, c[0x0][0x268] ;  /* 0x00009a00ff4a7b82 */ /* 0x000f640000000800 */
[----:B------:R1:W-:Y:S01]  /*19c40*/  STL [R1+0x1d58], R14 ;  /* 0x001d580e01007387 */ /* 0x0003e20000100800 */
[----:B---3--:R-:W-:Y:S02]  /*19c50*/  LEA.HI.X.SX32 R24, R15, R22, 0x1, P6 ;  /* 0x000000160f187211 */ /* 0x008fe400030f0eff */
[----:B------:R-:W-:Y:S01]  /*19c60*/  IADD3 R15, P6, R13, R23, RZ ;  /* 0x000000170d0f7210 */ /* 0x000fe20007fde0ff */
[----:B------:R-:W-:Y:S02]  /*19c70*/  STL [R1+0x43c], RZ ;  /* 0x00043cff01007387 */ /* 0x000fe40000100800 */
[----:B------:R-:W3:Y:S02]  /*19c80*/  LDC R126, c[0x0][0x268] ;  /* 0x00009a00ff7e7b82 */ /* 0x000ee40000000800 */
[----:B------:R2:W-:Y:S01]  /*19c90*/  STL [R1+0x1d54], R24 ;  /* 0x001d541801007387 */ /* 0x0005e20000100800 */
[----:B-1----:R-:W-:Y:S01]  /*19ca0*/  IMAD R14, R135, 0x10e, RZ ;  /* 0x0000010e870e7824 */ /* 0x002fe200078e02ff */
[----:B------:R-:W-:-:S02]  /*19cb0*/  CS2R R134, SRZ ;  /* 0x0000000000867805 */ /* 0x000fc4000001ff00 */
        /* <DEDUP_REMOVED lines=8> */
[----:B----4-:R-:W-:Y:S01]  /*19d40*/  IMAD R15, R79, 0x10f, RZ ;  /* 0x0000010f4f0f7824 */ /* 0x010fe200078e02ff */
[----:B------:R-:W-:-:S02]  /*19d50*/  CS2R R78, SRZ ;  /* 0x00000000004e7805 */ /* 0x000fc4000001ff00 */
[----:B------:R-:W-:Y:S02]  /*19d60*/  STL [R1+0x448], RZ ;  /* 0x000448ff01007387 */ /* 0x000fe40000100800 */
[----:B------:R-:W4:Y:S02]  /*19d70*/  LDC R75, c[0x0][0x268] ;  /* 0x00009a00ff4b7b82 */ /* 0x000f240000000800 */
[----:B------:R5:W-:Y:S01]  /*19d80*/  STL [R1+0x1d68], R13 ;  /* 0x001d680d01007387 */ /* 0x000be20000100800 */
[----:B0-----:R-:W-:Y:S02]  /*19d90*/  LEA.HI.X.SX32 R24, R14, R22, 0x1, P6 ;  /* 0x000000160e187211 */ /* 0x001fe400030f0eff */
[----:B------:R-:W-:Y:S01]  /*19da0*/  IADD3 R14, P6, R15, R23, RZ ;  /* 0x000000170f0e7210 */ /* 0x000fe20007fde0ff */
[----:B------:R-:W-:Y:S04]  /*19db0*/  STL [R1+0x44c], RZ ;  /* 0x00044cff01007387 */ /* 0x000fe80000100800 */
[----:B------:R0:W-:Y:S01]  /*19dc0*/  STL [R1+0x1d64], R24 ;  /* 0x001d641801007387 */ /* 0x0001e20000100800 */
[----:B-----5:R-:W-:-:S03]  /*19dd0*/  IMAD R13, R136, 0x110, RZ ;  /* 0x00000110880d7824 */ /* 0x020fc600078e02ff */
[----:B------:R-:W-:Y:S04]  /*19de0*/  STL [R1+0x450], RZ ;  /* 0x000450ff01007387 */ /* 0x000fe80000100800 */
[----:B------:R5:W-:Y:S01]  /*19df0*/  STL [R1+0x1d70], R14 ;  /* 0x001d700e01007387 */ /* 0x000be20000100800 */
[----:B0-----:R-:W-:Y:S02]  /*19e00*/  LEA.HI.X.SX32 R24, R15, R22, 0x1, P6 ;  /* 0x000000160f187211 */ /* 0x001fe400030f0eff */
[----:B------:R-:W-:Y:S01]  /*19e10*/  IADD3 R15, P6, R13, R23, RZ ;  /* 0x000000170d0f7210 */ /* 0x000fe20007fde0ff */
[----:B------:R-:W-:Y:S04]  /*19e20*/  STL [R1+0x454], RZ ;  /* 0x000454ff01007387 */ /* 0x000fe80000100800 */
[----:B------:R0:W-:Y:S01]  /*19e30*/  STL [R1+0x1d6c], R24 ;  /* 0x001d6c1801007387 */ /* 0x0001e20000100800 */
[----:B-----5:R-:W-:Y:S01]  /*19e40*/  IMAD R14, R35, 0x111, RZ ;  /* 0x00000111230e7824 */ /* 0x020fe200078e02ff */
[----:B------:R-:W-:-:S02]  /*19e50*/  CS2R R34, SRZ ;  /* 0x0000000000227805 */ /* 0x000fc4000001ff00 */
        /* <DEDUP_REMOVED lines=853> */
[----:B------:R-:W-:Y:S04]  /*1d3b0*/  STL [R1], RZ ;  /* 0x000000ff01007387 */ /* 0x000fe80000100800 */
        /* <DEDUP_REMOVED lines=134> */
[----:B-----5:R-:W-:-:S02]  /*1dc20*/  IMAD R15, R45, 0x199, RZ ;  /* 0x000001992d0f7824 */ /* 0x020fc400078e02ff */
[----:B----4-:R-:W-:Y:S01]  /*1dc30*/  IMAD R45, R75, 0x1d5, RZ ;  /* 0x000001d54b2d7824 */ /* 0x010fe200078e02ff */
[----:B------:R-:W-:Y:S04]  /*1dc40*/  STL [R1+0x98], RZ ;  /* 0x000098ff01007387 */ /* 0x000fe80000100800 */
[----:B------:R4:W-:Y:S01]  /*1dc50*/  STL [R1+0x21b8], R13 ;  /* 0x0021b80d01007387 */ /* 0x0009e20000100800 */
[----:B0-----:R-:W-:Y:S02]  /*1dc60*/  LEA.HI.X.SX32 R24, R14, R22, 0x1, P6 ;  /* 0x000000160e187211 */ /* 0x001fe400030f0eff */
[----:B------:R-:W-:Y:S01]  /*1dc70*/  IADD3 R14, P6, R15, R23, RZ ;  /* 0x000000170f0e7210 */ /* 0x000fe20007fde0ff */
[----:B------:R-:W-:Y:S04]  /*1dc80*/  STL [R1+0x9c], RZ ;  /* 0x00009cff01007387 */ /* 0x000fe80000100800 */
[----:B------:R0:W-:Y:S01]  /*1dc90*/  STL [R1+0x21b4], R24 ;  /* 0x0021b41801007387 */ /* 0x0001e20000100800 */
[----:B----4-:R-:W-:-:S03]  /*1dca0*/  IMAD R13, R206, 0x19a, RZ ;  /* 0x0000019ace0d7824 */ /* 0x010fc600078e02ff */
[----:B------:R-:W-:Y:S04]  /*1dcb0*/  STL [R1+0xa0], RZ ;  /* 0x0000a0ff01007387 */ /* 0x000fe80000100800 */
[----:B------:R4:W-:Y:S01]  /*1dcc0*/  STL [R1+0x21c0], R14 ;  /* 0x0021c00e01007387 */ /* 0x0009e20000100800 */
[----:B0-----:R-:W-:Y:S02]  /*1dcd0*/  LEA.HI.X.SX32 R24, R15, R22, 0x1, P6 ;  /* 0x000000160f187211 */ /* 0x001fe400030f0eff */
[----:B------:R-:W-:Y:S01]  /*1dce0*/  IADD3 R15, P6, R13, R23, RZ ;  /* 0x000000170d0f7210 */ /* 0x000fe20007fde0ff */
[----:B------:R-:W-:Y:S04]  /*1dcf0*/  STL [R1+0xa4], RZ ;  /* 0x0000a4ff01007387 */ /* 0x000fe80000100800 */
[----:B------:R0:W-:Y:S01]  /*1dd00*/  STL [R1+0x21bc], R24 ;  /* 0x0021bc1801007387 */ /* 0x0001e20000100800 */
[----:B----4-:R-:W-:Y:S01]  /*1dd10*/  IMAD R14, R113, 0x19b, RZ ;  /* 0x0000019b710e7824 */ /* 0x010fe200078e02ff */
[----:B------:R-:W-:-:S02]  /*1dd20*/  CS2R R112, SRZ ;  /* 0x0000000000707805 */ /* 0x000fc4000001ff00 */
        /* <DEDUP_REMOVED lines=298> */
[-C--:B0-----:R-:W-:Y:S02]  /*1efd0*/  LEA.HI.X.SX32 R24, R15, R22.reuse, 0x1, P6 ;  /* 0x000000160f187211 */ /* 0x081fe400030f0eff */
[C---:B------:R-:W-:Y:S01]  /*1efe0*/  IADD3 R15, P6, R13.reuse, R23, RZ ;  /* 0x000000170d0f7210 */ /* 0x040fe20007fde0ff */
[----:B------:R-:W-:Y:S03]  /*1eff0*/  STL [R1+0x1f4], RZ ;  /* 0x0001f4ff01007387 */ /* 0x000fe60000100800 */
[----:B------:R-:W-:Y:S01]  /*1f000*/  LEA.HI.X.SX32 R25, R13, R22, 0x1, P6 ;  /* 0x000000160d197211 */ /* 0x000fe200030f0eff */
[----:B------:R-:W-:Y:S01]  /*1f010*/  STL [R1+0x230c], R24 ;  /* 0x00230c1801007387 */ /* 0x000fe20000100800 */
[----:B----4-:R-:W-:Y:S01]  /*1f020*/  IMAD R14, R73, 0x1c5, RZ ;  /* 0x000001c5490e7824 */ /* 0x010fe200078e02ff */
[----:B------:R-:W-:-:S02]  /*1f030*/  CS2R R72, SRZ ;  /* 0x0000000000487805 */ /* 0x000fc4000001ff00 */
[----:B------:R-:W-:Y:S02]  /*1f040*/  STL [R1+0x1f8], RZ ;  /* 0x0001f8ff01007387 */ /* 0x000fe40000100800 */
[C---:B------:R-:W-:Y:S02]  /*1f050*/  IADD3 R13, P6, R14.reuse, R23, RZ ;  /* 0x000000170e0d7210 */ /* 0x040fe40007fde0ff */
[----:B------:R0:W-:Y:S02]  /*1f060*/  STL [R1+0x2318], R15 ;  /* 0x0023180f01007387 */ /* 0x0001e40000100800 */
[----:B------:R-:W-:Y:S02]  /*1f070*/  LEA.HI.X.SX32 R27, R14, R22, 0x1, P6 ;  /* 0x000000160e1b7211 */ /* 0x000fe400030f0eff */
[----:B------:R-:W-:Y:S04]  /*1f080*/  STL [R1+0x1fc], RZ ;  /* 0x0001fcff01007387 */ /* 0x000fe80000100800 */
[----:B------:R4:W-:Y:S01]  /*1f090*/  STL [R1+0x2314], R25 ;  /* 0x0023141901007387 */ /* 0x0009e20000100800 */
[----:B0-----:R-:W-:-:S03]  /*1f0a0*/  IMAD R15, R230, 0x1c6, RZ ;  /* 0x000001c6e60f7824 */ /* 0x001fc600078e02ff */
[----:B------:R0:W-:Y:S02]  /*1f0b0*/  STL [R1+0x2320], R13 ;  /* 0x0023200d01007387 */ /* 0x0001e40000100800 */
[C---:B------:R-:W-:Y:S02]  /*1f0c0*/  IADD3 R14, P6, R15.reuse, R23, RZ ;  /* 0x000000170f0e7210 */ /* 0x040fe40007fde0ff */
[----:B------:R5:W-:Y:S01]  /*1f0d0*/  STL [R1+0x231c], R27 ;  /* 0x00231c1b01007387 */ /* 0x000be20000100800 */
[----:B----4-:R-:W-:Y:S02]  /*1f0e0*/  CS2R R24, SRZ ;  /* 0x0000000000187805 */ /* 0x010fe4000001ff00 */
[----:B------:R-:W-:Y:S01]  /*1f0f0*/  LEA.HI.X.SX32 R29, R15, R22, 0x1, P6 ;  /* 0x000000160f1d7211 */ /* 0x000fe200030f0eff */
[----:B------:R4:W-:Y:S01]  /*1f100*/  STL [R1+0x2328], R14 ;  /* 0x0023280e01007387 */ /* 0x0009e20000100800 */
[----:B0-----:R-:W-:-:S03]  /*1f110*/  IMAD R13, R124, 0x1c7, RZ ;  /* 0x000001c77c0d7824 */ /* 0x001fc600078e02ff */
[----:B------:R0:W-:Y:S01]  /*1f120*/  STL [R1+0x2324], R29 ;  /* 0x0023241d01007387 */ /* 0x0001e20000100800 */
[----:B-----5:R-:W-:Y:S02]  /*1f130*/  CS2R R26, SRZ ;  /* 0x00000000001a7805 */ /* 0x020fe4000001ff00 */
[----:B------:R-:W-:Y:S01]  /*1f140*/  IADD3 R15, P6, R13, R23, RZ ;  /* 0x000000170d0f7210 */ /* 0x000fe20007fde0ff */
[----:B----4-:R-:W-:-:S04]  /*1f150*/  IMAD R14, R231, 0x1c8, RZ ;  /* 0x000001c8e70e7824 */ /* 0x010fc800078e02ff */
[----:B------:R4:W-:Y:S01]  /*1f160*/  STL [R1+0x2330], R15 ;  /* 0x0023300f01007387 */ /* 0x0009e20000100800 */
[----:B0-----:R-:W-:Y:S01]  /*1f170*/  CS2R R28, SRZ ;  /* 0x00000000001c7805 */ /* 0x001fe2000001ff00 */
[----:B----4-:R-:W-:Y:S01]  /*1f180*/  IMAD R15, R21, 0x1c9, RZ ;  /* 0x000001c9150f7824 */ /* 0x010fe200078e02ff */
[----:B------:R-:W-:Y:S02]  /*1f190*/  LEA.HI.X.SX32 R21, R13, R22, 0x1, P6 ;  /* 0x000000160d157211 */ /* 0x000fe400030f0eff */
[----:B------:R-:W-:-:S03]  /*1f1a0*/  IADD3 R13, P6, R14, R23, RZ ;  /* 0x000000170e0d7210 */ /* 0x000fc60007fde0ff */
[----:B------:R0:W-:Y:S04]  /*1f1b0*/  STL [R1+0x232c], R21 ;  /* 0x00232c1501007387 */ /* 0x0001e80000100800 */
[----:B------:R4:W-:Y:S01]  /*1f1c0*/  STL [R1+0x2338], R13 ;  /* 0x0023380d01007387 */ /* 0x0009e20000100800 */
[-C--:B0-----:R-:W-:Y:S02]  /*1f1d0*/  LEA.HI.X.SX32 R21, R14, R22.reuse, 0x1, P6 ;  /* 0x000000160e157211 */ /* 0x081fe400030f0eff */
[C---:B------:R-:W-:Y:S01]  /*1f1e0*/  IADD3 R14, P6, R15.reuse, R23, RZ ;  /* 0x000000170f0e7210 */ /* 0x040fe20007fde0ff */
[----:B----4-:R-:W-:Y:S02]  /*1f1f0*/  IMAD R13, R232, 0x1ca, RZ ;  /* 0x000001cae80d7824 */ /* 0x010fe400078e02ff */
[----:B------:R0:W-:Y:S04]  /*1f200*/  STL [R1+0x2334], R21 ;  /* 0x0023341501007387 */ /* 0x0001e80000100800 */
[----:B------:R4:W-:Y:S01]  /*1f210*/  STL [R1+0x2340], R14 ;  /* 0x0023400e01007387 */ /* 0x0009e20000100800 */
[----:B0-----:R-:W-:-:S02]  /*1f220*/  LEA.HI.X.SX32 R21, R15, R22, 0x1, P6 ;  /* 0x000000160f157211 */ /* 0x001fc400030f0eff */
[----:B------:R-:W-:Y:S01]  /*1f230*/  IADD3 R15, P6, R13, R23, RZ ;  /* 0x000000170d0f7210 */ /* 0x000fe20007fde0ff */
[----:B----4-:R-:W-:Y:S02]  /*1f240*/  IMAD R14, R125, 0x1cb, RZ ;  /* 0x000001cb7d0e7824 */ /* 0x010fe400078e02ff */
[----:B------:R0:W-:Y:S01]  /*1f250*/  STL [R1+0x233c], R21 ;  /* 0x00233c1501007387 */ /* 0x0001e20000100800 */
[----:B------:R-:W-:-:S03]  /*1f260*/  CS2R R124, SRZ ;  /* 0x00000000007c7805 */ /* 0x000fc6000001ff00 */
        /* <DEDUP_REMOVED lines=19> */
[----:B---3--:R-:W-:Y:S02]  /*1f3a0*/  IMAD R15, R126, 0x1cf, RZ ;  /* 0x000001cf7e0f7824 */ /* 0x008fe400078e02ff */
[----:B------:R1:W-:Y:S01]  /*1f3b0*/  STL [R1+0x235c], R21 ;  /* 0x00235c1501007387 */ /* 0x0003e20000100800 */
[----:B------:R-:W-:-:S03]  /*1f3c0*/  LEA.HI.X.SX32 R44, R14, R22, 0x1, P6 ;  /* 0x000000160e2c7211 */ /* 0x000fc600030f0eff */
[----:B------:R0:W-:Y:S01]  /*1f3d0*/  STL [R1+0x2368], R13 ;  /* 0x0023680d01007387 */ /* 0x0001e20000100800 */
[----:B------:R-:W-:-:S03]  /*1f3e0*/  IADD3 R14, P6, R15, R23, RZ ;  /* 0x000000170f0e7210 */ /* 0x000fc60007fde0ff */
[----:B------:R3:W-:Y:S01]  /*1f3f0*/  STL [R1+0x2364], R44 ;  /* 0x0023642c01007387 */ /* 0x0007e20000100800 */
[----:B------:R-:W-:Y:S01]  /*1f400*/  LEA.HI.X.SX32 R15, R15, R22, 0x1, P6 ;  /* 0x000000160f0f7211 */ /* 0x000fe200030f0eff */
[----:B-1----:R-:W-:Y:S01]  /*1f410*/  IMAD R21, R47, 0x1d1, RZ ;  /* 0x000001d12f157824 */ /* 0x002fe200078e02ff */
[----:B------:R-:W-:Y:S01]  /*1f420*/  CS2R R46, SRZ ;  /* 0x00000000002e7805 */ /* 0x000fe2000001ff00 */
[----:B------:R1:W-:Y:S01]  /*1f430*/  STL [R1+0x2370], R14 ;  /* 0x0023700e01007387 */ /* 0x0003e20000100800 */
[----:B0-----:R-:W-:-:S03]  /*1f440*/  IMAD R13, R235, 0x1d0, RZ ;  /* 0x000001d0eb0d7824 */ /* 0x001fc600078e02ff */
[----:B------:R-:W-:Y:S01]  /*1f450*/  STL [R1+0x236c], R15 ;  /* 0x00236c0f01007387 */ /* 0x000fe20000100800 */
[----:B---3--:R-:W-:Y:S01]  /*1f460*/  IMAD R44, R238, 0x1d2, RZ ;  /* 0x000001d2ee2c7824 */ /* 0x008fe200078e02ff */
[----:B-1----:R-:W-:-:S04]  /*1f470*/  IADD3 R14, P6, R13, R23, RZ ;  /* 0x000000170d0e7210 */ /* 0x002fc80007fde0ff */
[----:B------:R-:W-:Y:S01]  /*1f480*/  LEA.HI.X.SX32 R13, R13, R22, 0x1, P6 ;  /* 0x000000160d0d7211 */ /* 0x000fe200030f0eff */
[----:B------:R0:W-:Y:S04]  /*1f490*/  STL [R1+0x2378], R14 ;  /* 0x0023780e01007387 */ /* 0x0001e80000100800 */
[----:B------:R2:W-:Y:S01]  /*1f4a0*/  STL [R1+0x2374], R13 ;  /* 0x0023740d01007387 */ /* 0x0005e20000100800 */
[----:B0-----:R-:W-:-:S04]  /*1f4b0*/  IADD3 R14, P6, R21, R23, RZ ;  /* 0x00000017150e7210 */ /* 0x001fc80007fde0ff */
[----:B------:R-:W-:Y:S01]  /*1f4c0*/  LEA.HI.X.SX32 R15, R21, R22, 0x1, P6 ;  /* 0x00000016150f7211 */ /* 0x000fe200030f0eff */
[----:B------:R0:W-:Y:S01]  /*1f4d0*/  STL [R1+0x2380], R14 ;  /* 0x0023800e01007387 */ /* 0x0001e20000100800 */
[----:B--2---:R-:W-:Y:S01]  /*1f4e0*/  IMAD R13, R127, 0x1d3, RZ ;  /* 0x000001d37f0d7824 */ /* 0x004fe200078e02ff */
[----:B------:R-:W-:Y:S01]  /*1f4f0*/  CS2R R126, SRZ ;  /* 0x00000000007e7805 */ /* 0x000fe2000001ff00 */
[----:B------:R-:W-:Y:S01]  /*1f500*/  IMAD R21, R239, 0x1d4, RZ ;  /* 0x000001d4ef157824 */ /* 0x000fe200078e02ff */
[----:B------:R1:W-:Y:S01]  /*1f510*/  STL [R1+0x237c], R15 ;  /* 0x00237c0f01007387 */ /* 0x0003e20000100800 */
[----:B0-----:R-:W-:-:S04]  /*1f520*/  IADD3 R14, P6, R44, R23, RZ ;  /* 0x000000172c0e7210 */ /* 0x001fc80007fde0ff */
[----:B-1----:R-:W-:Y:S01]  /*1f530*/  LEA.HI.X.SX32 R15, R44, R22, 0x1, P6 ;  /* 0x000000162c0f7211 */ /* 0x002fe200030f0eff */
[----:B------:R0:W-:Y:S04]  /*1f540*/  STL [R1+0x2388], R14 ;  /* 0x0023880e01007387 */ /* 0x0001e80000100800 */
[----:B------:R-:W-:Y:S01]  /*1f550*/  STL [R1+0x2384], R15 ;  /* 0x0023840f01007387 */ /* 0x000fe20000100800 */
[----:B0-----:R-:W-:-:S04]  /*1f560*/  IADD3 R14, P6, R13, R23, RZ ;  /* 0x000000170d0e7210 */ /* 0x001fc80007fde0ff */
[----:B------:R-:W-:Y:S01]  /*1f570*/  LEA.HI.X.SX32 R13, R13, R22, 0x1, P6 ;  /* 0x000000160d0d7211 */ /* 0x000fe200030f0eff */
[----:B------:R0:W-:Y:S04]  /*1f580*/  STL [R1+0x2390], R14 ;  /* 0x0023900e01007387 */ /* 0x0001e80000100800 */
[----:B------:R1:W-:Y:S01]  /*1f590*/  STL [R1+0x238c], R13 ;  /* 0x00238c0d01007387 */ /* 0x0003e20000100800 */
[----:B0-----:R-:W-:-:S04]  /*1f5a0*/  IADD3 R14, P6, R21, R23, RZ ;  /* 0x00000017150e7210 */ /* 0x001fc80007fde0ff */
[----:B------:R-:W-:Y:S01]  /*1f5b0*/  LEA.HI.X.SX32 R15, R21, R22, 0x1, P6 ;  /* 0x00000016150f7211 */ /* 0x000fe200030f0eff */
[----:B------:R0:W-:Y:S01]  /*1f5c0*/  STL [R1+0x2398], R14 ;  /* 0x0023980e01007387 */ /* 0x0001e20000100800 */
[----:B-1----:R-:W-:-:S03]  /*1f5d0*/  IMAD R13, R240, 0x1d6, RZ ;  /* 0x000001d6f00d7824 */ /* 0x002fc600078e02ff */
[----:B------:R1:W-:Y:S01]  /*1f5e0*/  STL [R1+0x2394], R15 ;  /* 0x0023940f01007387 */ /* 0x0003e20000100800 */
[----:B0-----:R-:W-:-:S04]  /*1f5f0*/  IADD3 R14, P6, R45, R23, RZ ;  /* 0x000000172d0e7210 */ /* 0x001fc80007fde0ff */
[----:B-1----:R-:W-:Y:S01]  /*1f600*/  LEA.HI.X.SX32 R15, R45, R22, 0x1, P6 ;  /* 0x000000162d0f7211 */ /* 0x002fe200030f0eff */
[----:B------:R0:W-:Y:S01]  /*1f610*/  STL [R1+0x23a0], R14 ;  /* 0x0023a00e01007387 */ /* 0x0001e20000100800 */
[----:B------:R-:W-:-:S03]  /*1f620*/  CS2R R44, SRZ ;  /* 0x00000000002c7805 */ /* 0x000fc6000001ff00 */
[----:B------:R-:W-:Y:S01]  /*1f630*/  STL [R1+0x239c], R15 ;  /* 0x00239c0f01007387 */ /* 0x000fe20000100800 */
[----:B0-----:R-:W-:-:S04]  /*1f640*/  IADD3 R14, P6, R13, R23, RZ ;  /* 0x000000170d0e7210 */ /* 0x001fc80007fde0ff */
[----:B------:R-:W-:Y:S01]  /*1f650*/  LEA.HI.X.SX32 R13, R13, R22, 0x1, P6 ;  /* 0x000000160d0d7211 */ /* 0x000fe200030f0eff */
[----:B------:R-:W-:Y:S04]  /*1f660*/  STL [R1+0x23a8], R14 ;  /* 0x0023a80e01007387 */ /* 0x000fe80000100800 */
[----:B------:R0:W-:Y:S02]  /*1f670*/  STL [R1+0x23a4], R13 ;  /* 0x0023a40d01007387 */ /* 0x0001e40000100800 */
[--C-:B0-----:R-:W-:Y:S02]  /*1f680*/  IMAD.X R13, R11, 0x1, R19.reuse, P5 ;  /* 0x000000010b0d7824 */ /* 0x101fe400028e0613 */
[--C-:B------:R-:W-:Y:S02]  /*1f690*/  IMAD.X R11, R10, 0x1, R19.reuse, P4 ;  /* 0x000000010a0b7824 */ /* 0x100fe400020e0613 */
[--C-:B------:R-:W-:Y:S01]  /*1f6a0*/  IMAD.X R10, R9, 0x1, R19.reuse, P3 ;  /* 0x00000001090a7824 */ /* 0x100fe200018e0613 */
[----:B------:R0:W-:Y:S01]  /*1f6b0*/  STL [R1+0x1030], R13 ;  /* 0x0010300d01007387 */ /* 0x0001e20000100800 */
[----:B------:R-:W-:-:S02]  /*1f6c0*/  IMAD.X R9, R8, 0x1, R19, P2 ;  /* 0x0000000108097824 */ /* 0x000fc400010e0613 */
[----:B------:R-:W-:Y:S01]  /*1f6d0*/  IMAD.X R8, R12, 0x1, R19, P0 ;  /* 0x000000010c087824 */ /* 0x000fe200000e0613 */
[----:B------:R0:W-:Y:S04]  /*1f6e0*/  STL [R1+0x102c], R11 ;  /* 0x00102c0b01007387 */ /* 0x0001e80000100800 */
[----:B------:R0:W-:Y:S04]  /*1f6f0*/  STL [R1+0x1028], R10 ;  /* 0x0010280a01007387 */ /* 0x0001e80000100800 */
[----:B------:R0:W-:Y:S04]  /*1f700*/  STL [R1+0x1020], R9 ;  /* 0x0010200901007387 */ /* 0x0001e80000100800 */
[----:B------:R0:W-:Y:S02]  /*1f710*/  STL [R1+0x101c], R8 ;  /* 0x00101c0801007387 */ /* 0x0001e40000100800 */
.L_x_1:
[----:B------:R1:W-:Y:S01]  /*1f720*/  STL [R1+0x25c0], R0 ;  /* 0x0025c00001007387 */ /* 0x0003e20000100800 */
[----:B0-----:R-:W-:Y:S02]  /*1f730*/  SHF.R.S32.HI R8, RZ, 0x1f, R2 ;  /* 0x0000001fff087819 */ /* 0x001fe40000011402 */
[C---:B-----5:R-:W-:Y:S01]  /*1f740*/  IADD3 R152, P0, R2.reuse, R4, RZ ;  /* 0x0000000402987210 */ /* 0x060fe20007f1e0ff */
[----:B------:R-:W-:Y:S01]  /*1f750*/  STL [R1+0x25bc], R23 ;  /* 0x0025bc1701007387 */ /* 0x000fe20000100800 */
[C---:B------:R-:W-:Y:S02]  /*1f760*/  IADD3 R14, P2, R2.reuse, R5, RZ ;  /* 0x00000005020e7210 */ /* 0x040fe40007f5e0ff */
[----:B------:R-:W-:Y:S01]  /*1f770*/  IADD3 R12, P3, R2, R6, RZ ;  /* 0x00000006020c7210 */ /* 0x000fe20007f7e0ff */
[----:B------:R-:W-:Y:S01]  /*1f780*/  STL [R1+0x25b8], R22 ;  /* 0x0025b81601007387 */ /* 0x000fe20000100800 */
[----:B------:R-:W-:Y:S01]  /*1f790*/  IMAD.X R153, R8, 0x1, R16, P0 ;  /* 0x0000000108997824 */ /* 0x000fe200000e0610 */
[----:B------:R-:W-:Y:S01]  /*1f7a0*/  IADD3 R10, P0, R2, R7, RZ ;  /* 0x00000007020a7210 */ /* 0x000fe20007f1e0ff */
[C---:B------:R-:W-:Y:S01]  /*1f7b0*/  IMAD.X R15, R8.reuse, 0x1, R17, P2 ;  /* 0x00000001080f7824 */ /* 0x040fe200010e0611 */
[----:B------:R-:W-:Y:S01]  /*1f7c0*/  STL [R1+0x25b4], R20 ;  /* 0x0025b41401007387 */ /* 0x000fe20000100800 */
[----:B------:R-:W-:Y:S01]  /*1f7d0*/  IMAD.X R13, R8, 0x1, R18, P3 ;  /* 0x00000001080d7824 */ /* 0x000fe200018e0612 */
[----:B-1----:R-:W-:-:S02]  /*1f7e0*/  MOV R0, UR57 ;  /* 0x0000003900007c02 */ /* 0x002fc40008000f00 */
[----:B------:R-:W-:Y:S04]  /*1f7f0*/  STL [R1+0x25b0], R237 ;  /* 0x0025b0ed01007387 */ /* 0x000fe80000100800 */
        /* <DEDUP_REMOVED lines=52> */
[----:B------:R-:W-:Y:S04]  /*1fb40*/  STL.64 [R1+0x24d8], R98 ;  /* 0x0024d86201007387 */ /* 0x000fe80000100a00 */
        /* <DEDUP_REMOVED lines=40> */
[----:B------:R0:W-:Y:S04]  /*1fdd0*/  STL [R1+0x23b8], R26 ;  /* 0x0023b81a01007387 */ /* 0x0001e80000100800 */
[----:B------:R1:W-:Y:S01]  /*1fde0*/  STL [R1+0x23b4], R25 ;  /* 0x0023b41901007387 */ /* 0x0003e20000100800 */
[----:B------:R-:W-:-:S03]  /*1fdf0*/  IMAD.X R11, R8, 0x1, R19, P0 ;  /* 0x00000001080b7824 */ /* 0x000fc600000e0613 */
[----:B------:R2:W-:Y:S04]  /*1fe00*/  STL [R1+0x23b0], R24 ;  /* 0x0023b01801007387 */ /* 0x0005e80000100800 */
[----:B0-----:R0:W3:Y:S04]  /*1fe10*/  LDG.E.U8 R26, desc[UR60][R152.64] ;  /* 0x0000003c981a7981 */ /* 0x0010e8000c1e1100 */
[----:B-1----:R1:W4:Y:S01]  /*1fe20*/  LDG.E.U8 R25, desc[UR60][R14.64] ;  /* 0x0000003c0e197981 */ /* 0x002322000c1e1100 */
[----:B--2---:R-:W-:-:S03]  /*1fe30*/  MOV R24, UR56 ;  /* 0x0000003800187c02 */ /* 0x004fc60008000f00 */
[----:B------:R2:W4:Y:S01]  /*1fe40*/  LDG.E.U8 R23, desc[UR60][R10.64] ;  /* 0x0000003c0a177981 */ /* 0x000522000c1e1100 */
[----:B0-----:R-:W-:-:S03]  /*1fe50*/  IADD3 R152, P0, R4, R3, RZ ;  /* 0x0000000304987210 */ /* 0x001fc60007f1e0ff */
[----:B------:R0:W-:Y:S01]  /*1fe60*/  STL [R1+0x25c4], R24 ;  /* 0x0025c41801007387 */ /* 0x0001e20000100800 */
[----:B-1----:R-:W-:Y:S02]  /*1fe70*/  SHF.R.S32.HI R15, RZ, 0x1f, R3 ;  /* 0x0000001fff0f7819 */ /* 0x002fe40000011403 */
[-C--:B------:R-:W-:Y:S01]  /*1fe80*/  IADD3 R14, P3, R5, R3.reuse, RZ ;  /* 0x00000003050e7210 */ /* 0x080fe20007f7e0ff */
[----:B------:R1:W-:Y:S01]  /*1fe90*/  STL [R1+0x1004], R0 ;  /* 0x0010040001007387 */ /* 0x0003e20000100800 */
[C---:B------:R-:W-:Y:S01]  /*1fea0*/  IADD3 R152, P6, R2.reuse, R152, RZ ;  /* 0x0000009802987210 */ /* 0x040fe20007fde0ff */
[----:B------:R-:W-:Y:S01]  /*1feb0*/  IMAD.X R9, R15, 0x1, R16, P0 ;  /* 0x000000010f097824 */ /* 0x000fe200000e0610 */
[----:B--2---:R-:W-:Y:S01]  /*1fec0*/  IADD3 R10, P5, R7, R3, RZ ;  /* 0x00000003070a7210 */ /* 0x004fe20007fbe0ff */
[----:B0-----:R0:W2:Y:S01]  /*1fed0*/  LDG.E.U8 R24, desc[UR60][R12.64] ;  /* 0x0000003c0c187981 */ /* 0x0010a2000c1e1100 */
[----:B------:R-:W-:Y:S01]  /*1fee0*/  IADD3 R14, P2, R2, R14, RZ ;  /* 0x0000000e020e7210 */ /* 0x000fe20007f5e0ff */
[----:B------:R-:W-:-:S02]  /*1fef0*/  IMAD.X R153, R8, 0x1, R9, P6 ;  /* 0x0000000108997824 */ /* 0x000fc400030e0609 */
[----:B------:R-:W-:-:S03]  /*1ff00*/  IMAD.X R9, R15, 0x1, R19, P5 ;  /* 0x000000010f097824 */ /* 0x000fc600028e0613 */
[----:B------:R-:W2:Y:S01]  /*1ff10*/  LDG.E.U8 R22, desc[UR60][R152.64] ;  /* 0x0000003c98167981 */ /* 0x000ea2000c1e1100 */
[----:B0-----:R-:W-:Y:S01]  /*1ff20*/  IADD3 R12, P4, R6, R3, RZ ;  /* 0x00000003060c7210 */ /* 0x001fe20007f9e0ff */
[----:B------:R-:W-:-:S04]  /*1ff30*/  IMAD.X R13, R15, 0x1, R17, P3 ;  /* 0x000000010f0d7824 */ /* 0x000fc800018e0611 */
[----:B------:R-:W-:Y:S02]  /*1ff40*/  IMAD.X R11, R15, 0x1, R18, P4 ;  /* 0x000000010f0b7824 */ /* 0x000fe400020e0612 */
[----:B------:R-:W-:Y:S01]  /*1ff50*/  IMAD.X R15, R8, 0x1, R13, P2 ;  /* 0x00000001080f7824 */ /* 0x000fe200010e060d */
[C---:B------:R-:W-:Y:S02]  /*1ff60*/  IADD3 R12, P0, R2.reuse, R12, RZ ;  /* 0x0000000c020c7210 */ /* 0x040fe40007f1e0ff */
[----:B------:R-:W-:Y:S02]  /*1ff70*/  IADD3 R10, P3, R2, R10, RZ ;  /* 0x0000000a020a7210 */ /* 0x000fe40007f7e0ff */
[----:B------:R0:W2:Y:S01]  /*1ff80*/  LDG.E.U8 R21, desc[UR60][R14.64] ;  /* 0x0000003c0e157981 */ /* 0x0000a2000c1e1100 */
[C---:B------:R-:W-:Y:S02]  /*1ff90*/  IMAD.X R13, R8.reuse, 0x1, R11, P0 ;  /* 0x00000001080d7824 */ /* 0x040fe400000e060b */
[----:B------:R-:W-:-:S03]  /*1ffa0*/  IMAD.X R11, R8, 0x1, R9, P3 ;  /* 0x00000001080b7824 */ /* 0x000fc600018e0609 */
[----:B------:R-:W2:Y:S04]  /*1ffb0*/  LDG.E.U8 R20, desc[UR60][R12.64] ;  /* 0x0000003c0c147981 */ /* 0x000ea8000c1e1100 */
[----:B-1----:R1:W2:Y:S01]  /*1ffc0*/  LDG.E.U8 R0, desc[UR60][R10.64] ;  /* 0x0000003c0a007981 */ /* 0x0022a2000c1e1100 */
[----:B0-----:R-:W-:-:S05]  /*1ffd0*/  IMAD.SHL.U32 R15, R3, 0x2, RZ ;  /* 0x00000002030f7824 */ /* 0x001fca00078e00ff */
[C---:B------:R-:W-:Y:S02]  /*1ffe0*/  IADD3 R152, P0, R15.reuse, R4, RZ ;  /* 0x000000040f987210 */ /* 0x040fe40007f1e0ff */
[----:B------:R-:W-:Y:S02]  /*1fff0*/  SHF.R.S32.HI R9, RZ, 0x1f, R15 ;  /* 0x0000001fff097819 */ /* 0x000fe4000001140f */
[----:B------:R-:W-:Y:S02]  /*20000*/  IADD3 R14, P3, R15, R5, RZ ;  /* 0x000000050f0e7210 */ /* 0x000fe40007f7e0ff */
[----:B------:R-:W-:Y:S01]  /*20010*/  IADD3 R152, P2, R2, R152, RZ ;  /* 0x0000009802987210 */ /* 0x000fe20007f5e0ff */
[----:B-1----:R-:W-:Y:S01]  /*20020*/  IMAD.X R10, R9, 0x1, R16, P0 ;  /* 0x00000001090a7824 */ /* 0x002fe200000e0610 */
[----:B------:R-:W-:Y:S01]  /*20030*/  IADD3 R12, P4, R15, R6, RZ ;  /* 0x000000060f0c7210 */ /* 0x000fe20007f9e0ff */
[----:B------:R-:W-:Y:S01]  /*20040*/  IMAD.X R13, R9, 0x1, R17, P3 ;  /* 0x00000001090d7824 */ /* 0x000fe200018e0611 */
[----:B------:R-:W-:-:S02]  /*20050*/  IADD3 R15, P5, R15, R7, RZ ;  /* 0x000000070f0f7210 */ /* 0x000fc40007fbe0ff */
[----:B------:R-:W-:Y:S01]  /*20060*/  IADD3 R14, P0, R2, R14, RZ ;  /* 0x0000000e020e7210 */ /* 0x000fe20007f1e0ff */
[----:B------:R-:W-:Y:S01]  /*20070*/  IMAD.X R153, R8, 0x1, R10, P2 ;  /* 0x0000000108997824 */ /* 0x000fe200010e060a */
[----:B------:R-:W-:-:S03]  /*20080*/  IADD3 R10, P3, R2, R15, RZ ;  /* 0x0000000f020a7210 */ /* 0x000fc60007f7e0ff */
[----:B------:R-:W-:Y:S01]  /*20090*/  IMAD.X R15, R8, 0x1, R13, P0 ;  /* 0x00000001080f7824 */ /* 0x000fe200000e060d */
[----:B------:R-:W-:Y:S01]  /*200a0*/  IADD3 R12, P2, R2, R12, RZ ;  /* 0x0000000c020c7210 */ /* 0x000fe20007f5e0ff */
[C---:B------:R-:W-:Y:S02]  /*200b0*/  IMAD.X R11, R9.reuse, 0x1, R18, P4 ;  /* 0x00000001090b7824 */ /* 0x040fe400020e0612 */
[----:B------:R-:W-:Y:S02]  /*200c0*/  IMAD.X R9, R9, 0x1, R19, P5 ;  /* 0x0000000109097824 */ /* 0x000fe400028e0613 */
[C---:B------:R-:W-:Y:S02]  /*200d0*/  IMAD.X R13, R8.reuse, 0x1, R11, P2 ;  /* 0x00000001080d7824 */ /* 0x040fe400010e060b */
[----:B------:R-:W-:Y:S01]  /*200e0*/  IMAD.X R11, R8, 0x1, R9, P3 ;  /* 0x00000001080b7824 */ /* 0x000fe200018e0609 */
[----:B---3--:R0:W-:Y:S04]  /*200f0*/  STL [R1+0xc6c], R26 ;  /* 0x000c6c1a01007387 */ /* 0x0081e80000100800 */
[----:B----4-:R1:W-:Y:S04]  /*20100*/  STL [R1+0xc68], R25 ;  /* 0x000c681901007387 */ /* 0x0103e80000100800 */
[----:B0-----:R-:W3:Y:S04]  /*20110*/  LDG.E.U8 R26, desc[UR60][R152.64] ;  /* 0x0000003c981a7981 */ /* 0x001ee8000c1e1100 */
[----:B-1----:R0:W4:Y:S02]  /*20120*/  LDG.E.U8 R25, desc[UR60][R14.64] ;  /* 0x0000003c0e197981 */ /* 0x002124000c1e1100 */
[----:B0-----:R-:W-:-:S02]  /*20130*/  IMAD R15, R3, 0x3, RZ ;  /* 0x00000003030f7824 */ /* 0x001fc400078e02ff */
[----:B--2---:R0:W-:Y:S03]  /*20140*/  STL [R1+0xc64], R24 ;  /* 0x000c641801007387 */ /* 0x0041e60000100800 */
[C---:B------:R-:W-:Y:S02]  /*20150*/  IADD3 R152, P0, R15.reuse, R4, RZ ;  /* 0x000000040f987210 */ /* 0x040fe40007f1e0ff */
[----:B------:R-:W-:Y:S01]  /*20160*/  SHF.R.S32.HI R9, RZ, 0x1f, R15 ;  /* 0x0000001fff097819 */ /* 0x000fe2000001140f */
[----:B------:R1:W-:Y:S01]  /*20170*/  STL [R1+0xc60], R23 ;  /* 0x000c601701007387 */ /* 0x0003e20000100800 */
[C---:B------:R-:W-:Y:S02]  /*20180*/  IADD3 R14, P3, R15.reuse, R5, RZ ;  /* 0x000000050f0e7210 */ /* 0x040fe40007f7e0ff */
[C---:B------:R-:W-:Y:S01]  /*20190*/  IADD3 R152, P2, R2.reuse, R152, RZ ;  /* 0x0000009802987210 */ /* 0x040fe20007f5e0ff */
[----:B0-----:R0:W2:Y:S04]  /*201a0*/  LDG.E.U8 R24, desc[UR60][R12.64] ;  /* 0x0000003c0c187981 */ /* 0x0010a8000c1e1100 */
[----:B-1----:R1:W2:Y:S01]  /*201b0*/  LDG.E.U8 R23, desc[UR60][R10.64] ;  /* 0x0000003c0a177981 */ /* 0x0022a2000c1e1100 */
[----:B0-----:R-:W-:Y:S01]  /*201c0*/  IADD3 R12, P4, R15, R6, RZ ;  /* 0x000000060f0c7210 */ /* 0x001fe20007f9e0ff */
[----:B------:R-:W-:Y:S01]  /*201d0*/  IMAD.X R13, R9, 0x1, R17, P3 ;  /* 0x00000001090d7824 */ /* 0x000fe200018e0611 */
[----:B------:R-:W-:Y:S01]  /*201e0*/  IADD3 R15, P5, R15, R7, RZ ;  /* 0x000000070f0f7210 */ /* 0x000fe20007fbe0ff */
[----:B-1----:R-:W-:Y:S01]  /*201f0*/  IMAD.X R10, R9, 0x1, R16, P0 ;  /* 0x00000001090a7824 */ /* 0x002fe200000e0610 */
[----:B------:R-:W-:-:S03]  /*20200*/  IADD3 R14, P0, R2, R14, RZ ;  /* 0x0000000e020e7210 */ /* 0x000fc60007f1e0ff */
[----:B------:R-:W-:Y:S01]  /*20210*/  IMAD.X R153, R8, 0x1, R10, P2 ;  /* 0x0000000108997824 */ /* 0x000fe200010e060a */
[----:B------:R-:W-:Y:S01]  /*20220*/  IADD3 R10, P3, R2, R15, RZ ;  /* 0x0000000f020a7210 */ /* 0x000fe20007f7e0ff */
[----:B------:R-:W-:Y:S01]  /*20230*/  IMAD.X R15, R8, 0x1, R13, P0 ;  /* 0x00000001080f7824 */ /* 0x000fe200000e060d */
[----:B------:R0:W-:Y:S01]  /*20240*/  STL [R1+0xc5c], R22 ;  /* 0x000c5c1601007387 */ /* 0x0001e20000100800 */
[----:B------:R-:W-:Y:S01]  /*20250*/  IADD3 R12, P2, R2, R12, RZ ;  /* 0x0000000c020c7210 */ /* 0x000fe20007f5e0ff */
[C---:B------:R-:W-:Y:S02]  /*20260*/  IMAD.X R11, R9.reuse, 0x1, R18, P4 ;  /* 0x00000001090b7824 */ /* 0x040fe400020e0612 */
[----:B------:R1:W-:Y:S01]  /*20270*/  STL [R1+0xc58], R21 ;  /* 0x000c581501007387 */ /* 0x0003e20000100800 */
[----:B------:R-:W-:-:S03]  /*20280*/  IMAD.X R9, R9, 0x1, R19, P5 ;  /* 0x0000000109097824 */ /* 0x000fc600028e0613 */
[----:B0-----:R-:W2:Y:S04]  /*20290*/  LDG.E.U8 R22, desc[UR60][R152.64] ;  /* 0x0000003c98167981 */ /* 0x001ea8000c1e1100 */
[----:B-1----:R0:W2:Y:S01]  /*202a0*/  LDG.E.U8 R21, desc[UR60][R14.64] ;  /* 0x0000003c0e157981 */ /* 0x0020a2000c1e1100 */
[C---:B------:R-:W-:Y:S02]  /*202b0*/  IMAD.X R13, R8.reuse, 0x1, R11, P2 ;  /* 0x00000001080d7824 */ /* 0x040fe400010e060b */
[----:B------:R-:W-:Y:S01]  /*202c0*/  IMAD.X R11, R8, 0x1, R9, P3 ;  /* 0x00000001080b7824 */ /* 0x000fe200018e0609 */
[----:B------:R1:W-:Y:S04]  /*202d0*/  STL [R1+0xc54], R20 ;  /* 0x000c541401007387 */ /* 0x0003e80000100800 */
[----:B------:R0:W-:Y:S04]  /*202e0*/  STL [R1+0xc50], R0 ;  /* 0x000c500001007387 */ /* 0x0001e80000100800 */
[----:B-1----:R-:W2:Y:S04]  /*202f0*/  LDG.E.U8 R20, desc[UR60][R12.64] ;  /* 0x0000003c0c147981 */ /* 0x002ea8000c1e1100 */
[----:B0-----:R0:W2:Y:S01]  /*20300*/  LDG.E.U8 R0, desc[UR60][R10.64] ;  /* 0x0000003c0a007981 */ /* 0x0010a2000c1e1100 */
[----:B------:R-:W-:-:S05]  /*20310*/  IMAD.SHL.U32 R15, R3, 0x4, RZ ;  /* 0x00000004030f7824 */ /* 0x000fca00078e00ff */
[C---:B------:R-:W-:Y:S02]  /*20320*/  IADD3 R152, P0, R15.reuse, R4, RZ ;  /* 0x000000040f987210 */ /* 0x040fe40007f1e0ff */
[----:B------:R-:W-:Y:S02]  /*20330*/  SHF.R.S32.HI R9, RZ, 0x1f, R15 ;  /* 0x0000001fff097819 */ /* 0x000fe4000001140f */
[----:B------:R-:W-:Y:S02]  /*20340*/  IADD3 R14, P3, R15, R5, RZ ;  /* 0x000000050f0e7210 */ /* 0x000fe40007f7e0ff */
[----:B------:R-:W-:Y:S01]  /*20350*/  IADD3 R152, P2, R2, R152, RZ ;  /* 0x0000009802987210 */ /* 0x000fe20007f5e0ff */
[----:B0-----:R-:W-:Y:S01]  /*20360*/  IMAD.X R10, R9, 0x1, R16, P0 ;  /* 0x00000001090a7824 */ /* 0x001fe200000e0610 */
        /* <DEDUP_REMOVED lines=37> */
[----:B------:R-:W-:Y:S02]  /*205c0*/  IMAD.X R9, R9, 0x1, R19, P5 ;  /* 0x0000000109097824 */ /* 0x000fe400028e0613 */
[----:B------:R-:W-:-:S02]  /*205d0*/  IMAD.X R13, R8, 0x1, R11, P2 ;  /* 0x00000001080d7824 */ /* 0x000fc400010e060b */
[----:B------:R-:W-:Y:S01]  /*205e0*/  IMAD.X R11, R8, 0x1, R9, P3 ;  /* 0x00000001080b7824 */ /* 0x000fe200018e0609 */
[----:B0-----:R-:W2:Y:S04]  /*205f0*/  LDG.E.U8 R22, desc[UR60][R152.64] ;  /* 0x0000003c98167981 */ /* 0x001ea8000c1e1100 */
[----:B-1----:R0:W2:Y:S02]  /*20600*/  LDG.E.U8 R21, desc[UR60][R14.64] ;  /* 0x0000003c0e157981 */ /* 0x0020a4000c1e1100 */
[----:B0-----:R-:W-:Y:S02]  /*20610*/  IMAD R15, R3, 0x6, RZ ;  /* 0x00000006030f7824 */ /* 0x001fe400078e02ff */
[----:B------:R0:W-:Y:S03]  /*20620*/  STL [R1+0xc34], R20 ;  /* 0x000c341401007387 */ /* 0x0001e60000100800 */
[----:B------:R-:W-:-:S02]  /*20630*/  IADD3 R152, P0, R15, R4, RZ ;  /* 0x000000040f987210 */ /* 0x000fc40007f1e0ff */
[----:B------:R-:W-:Y:S01]  /*20640*/  SHF.R.S32.HI R9, RZ, 0x1f, R15 ;  /* 0x0000001fff097819 */ /* 0x000fe2000001140f */
[----:B------:R1:W-:Y:S01]  /*20650*/  STL [R1+0xc30], R0 ;  /* 0x000c300001007387 */ /* 0x0003e20000100800 */
[----:B------:R-:W-:Y:S02]  /*20660*/  IADD3 R152, P2, R2, R152, RZ ;  /* 0x0000009802987210 */ /* 0x000fe40007f5e0ff */
[C---:B------:R-:W-:Y:S01]  /*20670*/  IADD3 R14, P3, R15.reuse, R5, RZ ;  /* 0x000000050f0e7210 */ /* 0x040fe20007f7e0ff */
[----:B0-----:R0:W2:Y:S04]  /*20680*/  LDG.E.U8 R20, desc[UR60][R12.64] ;  /* 0x0000003c0c147981 */ /* 0x0010a8000c1e1100 */
[----:B-1----:R1:W2:Y:S01]  /*20690*/  LDG.E.U8 R0, desc[UR60][R10.64] ;  /* 0x0000003c0a007981 */ /* 0x0022a2000c1e1100 */
[----:B0-----:R-:W-:-:S02]  /*206a0*/  IADD3 R12, P4, R15, R6, RZ ;  /* 0x000000060f0c7210 */ /* 0x001fc40007f9e0ff */
[----:B------:R-:W-:Y:S01]  /*206b0*/  IADD3 R15, P5, R15, R7, RZ ;  /* 0x000000070f0f7210 */ /* 0x000fe20007fbe0ff */
[C---:B-1----:R-:W-:Y:S01]  /*206c0*/  IMAD.X R10, R9.reuse, 0x1, R16, P0 ;  /* 0x00000001090a7824 */ /* 0x042fe200000e0610 */
[----:B------:R-:W-:Y:S01]  /*206d0*/  IADD3 R14, P0, R2, R14, RZ ;  /* 0x0000000e020e7210 */ /* 0x000fe20007f1e0ff */
[C---:B------:R-:W-:Y:S02]  /*206e0*/  IMAD.X R13, R9.reuse, 0x1, R17, P3 ;  /* 0x00000001090d7824 */ /* 0x040fe400018e0611 */
[----:B------:R-:W-:Y:S01]  /*206f0*/  IMAD.X R153, R8, 0x1, R10, P2 ;  /* 0x0000000108997824 */ /* 0x000fe200010e060a */
[C---:B------:R-:W-:Y:S01]  /*20700*/  IADD3 R12, P2, R2.reuse, R12, RZ ;  /* 0x0000000c020c7210 */ /* 0x040fe20007f5e0ff */
[C---:B------:R-:W-:Y:S01]  /*20710*/  IMAD.X R11, R9.reuse, 0x1, R18, P4 ;  /* 0x00000001090b7824 */ /* 0x040fe200020e0612 */
[----:B------:R-:W-:Y:S01]  /*20720*/  IADD3 R10, P3, R2, R15, RZ ;  /* 0x0000000f020a7210 */ /* 0x000fe20007f7e0ff */
[----:B------:R-:W-:Y:S01]  /*20730*/  IMAD.X R9, R9, 0x1, R19, P5 ;  /* 0x0000000109097824 */ /* 0x000fe200028e0613 */
[----:B------:R-:W2:Y:S01]  /*20740*/  LDG.E.U8 R124, desc[UR60][R152.64] ;  /* 0x0000003c987c7981 */ /* 0x000ea2000c1e1100 */
[----:B------:R-:W-:-:S02]  /*20750*/  IMAD.X R15, R8, 0x1, R13, P0 ;  /* 0x00000001080f7824 */ /* 0x000fc400000e060d */
[C---:B------:R-:W-:Y:S02]  /*20760*/  IMAD.X R13, R8.reuse, 0x1, R11, P2 ;  /* 0x00000001080d7824 */ /* 0x040fe400010e060b */
[----:B------:R-:W-:Y:S01]  /*20770*/  IMAD.X R11, R8, 0x1, R9, P3 ;  /* 0x00000001080b7824 */ /* 0x000fe200018e0609 */
[----:B------:R0:W2:Y:S04]  /*20780*/  LDG.E.U8 R123, desc[UR60][R14.64] ;  /* 0x0000003c0e7b7981 */ /* 0x0000a8000c1e1100 */
[----:B------:R-:W2:Y:S04]  /*20790*/  LDG.E.U8 R122, desc[UR60][R12.64] ;  /* 0x0000003c0c7a7981 */ /* 0x000ea8000c1e1100 */
[----:B------:R1:W2:Y:S01]  /*207a0*/  LDG.E.U8 R121, desc[UR60][R10.64] ;  /* 0x0000003c0a797981 */ /* 0x0002a2000c1e1100 */
[----:B0-----:R-:W-:-:S05]  /*207b0*/  IMAD R15, R3, 0x7, RZ ;  /* 0x00000007030f7824 */ /* 0x001fca00078e02ff */
        /* <DEDUP_REMOVED lines=13> */
[C---:B------:R-:W-:Y:S01]  /*20890*/  IMAD.X R11, R9.reuse, 0x1, R18, P4 ;  /* 0x00000001090b7824 */ /* 0x040fe200020e0612 */
[----:B------:R-:W2:Y:S01]  /*208a0*/  LDG.E.U8 R73, desc[UR60][R152.64] ;  /* 0x0000003c98497981 */ /* 0x000ea2000c1e1100 */
[----:B------:R-:W-:-:S03]  /*208b0*/  IMAD.X R9, R9, 0x1, R19, P5 ;  /* 0x0000000109097824 */ /* 0x000fc600028e0613 */
[----:B------:R0:W2:Y:S01]  /*208c0*/  LDG.E.U8 R72, desc[UR60][R14.64] ;  /* 0x0000003c0e487981 */ /* 0x0000a2000c1e1100 */
[C---:B------:R-:W-:Y:S02]  /*208d0*/  IMAD.X R13, R8.reuse, 0x1, R11, P2 ;  /* 0x00000001080d7824 */ /* 0x040fe400010e060b */
[----:B------:R-:W-:-:S03]  /*208e0*/  IMAD.X R11, R8, 0x1, R9, P3 ;  /* 0x00000001080b7824 */ /* 0x000fc600018e0609 */
[----:B------:R-:W2:Y:S01]  /*208f0*/  LDG.E.U8 R71, desc[UR60][R12.64] ;  /* 0x0000003c0c477981 */ /* 0x000ea2000c1e1100 */
[----:B0-----:R-:W-:-:S03]  /*20900*/  IMAD.SHL.U32 R15, R3, 0x8, RZ ;  /* 0x00000008030f7824 */ /* 0x001fc600078e00ff */
[----:B------:R0:W2:Y:S02]  /*20910*/  LDG.E.U8 R70, desc[UR60][R10.64] ;  /* 0x0000003c0a467981 */ /* 0x0000a4000c1e1100 */
        /* <DEDUP_REMOVED lines=38> */
[----:B------:R-:W-:Y:S01]  /*20b80*/  IADD3 R12, P2, R2, R12, RZ ;  /* 0x0000000c020c7210 */ /* 0x000fe20007f5e0ff */
[C---:B------:R-:W-:Y:S02]  /*20b90*/  IMAD.X R11, R9.reuse, 0x1, R18, P4 ;  /* 0x00000001090b7824 */ /* 0x040fe400020e0612 */
[----:B------:R-:W-:Y:S02]  /*20ba0*/  IMAD.X R9, R9, 0x1, R19, P5 ;  /* 0x0000000109097824 */ /* 0x000fe400028e0613 */
[C---:B------:R-:W-:Y:S02]  /*20bb0*/  IMAD.X R13, R8.reuse, 0x1, R11, P2 ;  /* 0x00000001080d7824 */ /* 0x040fe400010e060b */
[----:B------:R-:W-:Y:S01]  /*20bc0*/  IMAD.X R11, R8, 0x1, R9, P3 ;  /* 0x00000001080b7824 */ /* 0x000fe200018e0609 */
[----:B------:R-:W-:Y:S04]  /*20bd0*/  STL [R1+0x25c8], R124 ;  /* 0x0025c87c01007387 */ /* 0x000fe80000100800 */
[----:B------:R-:W-:Y:S04]  /*20be0*/  STL [R1+0x25cc], R123 ;  /* 0x0025cc7b01007387 */ /* 0x000fe80000100800 */
[----:B------:R-:W-:Y:S04]  /*20bf0*/  STL [R1+0x25d0], R122 ;  /* 0x0025d07a01007387 */ /* 0x000fe80000100800 */
[----:B------:R0:W-:Y:S04]  /*20c00*/  STL [R1+0xc1c], R22 ;  /* 0x000c1c1601007387 */ /* 0x0001e80000100800 */
[----:B------:R-:W-:Y:S04]  /*20c10*/  STL [R1+0x25d4], R121 ;  /* 0x0025d47901007387 */ /* 0x000fe80000100800 */
[----:B------:R1:W-:Y:S04]  /*20c20*/  STL [R1+0xc18], R21 ;  /* 0x000c181501007387 */ /* 0x0003e80000100800 */
[----:B0-----:R-:W2:Y:S04]  /*20c30*/  LDG.E.U8 R22, desc[UR60][R152.64] ;  /* 0x0000003c98167981 */ /* 0x001ea8000c1e1100 */
[----:B-1----:R0:W2:Y:S04]  /*20c40*/  LDG.E.U8 R21, desc[UR60][R14.64] ;  /* 0x0000003c0e157981 */ /* 0x0020a8000c1e1100 */
[----:B------:R1:W-:Y:S04]  /*20c50*/  STL [R1+0xc14], R20 ;  /* 0x000c141401007387 */ /* 0x0003e80000100800 */
[----:B------:R0:W-:Y:S04]  /*20c60*/  STL [R1+0xc10], R0 ;  /* 0x000c100001007387 */ /* 0x0001e80000100800 */
[----:B-1----:R-:W2:Y:S04]  /*20c70*/  LDG.E.U8 R20, desc[UR60][R12.64] ;  /* 0x0000003c0c147981 */ /* 0x002ea8000c1e1100 */
[----:B0-----:R0:W2:Y:S01]  /*20c80*/  LDG.E.U8 R0, desc[UR60][R10.64] ;  /* 0x0000003c0a007981 */ /* 0x0010a2000c1e1100 */
[----:B------:R-:W-:-:S05]  /*20c90*/  IMAD R15, R3, 0xa, RZ ;  /* 0x0000000a030f7824 */ /* 0x000fca00078e02ff */
        /* <DEDUP_REMOVED lines=10> */
[----:B------:R-:W-:Y:S01]  /*20d40*/  STL [R1+0x25d8], R73 ;  /* 0x0025d84901007387 */ /* 0x000fe20000100800 */
[----:B------:R-:W-:Y:S02]  /*20d50*/  IADD3 R10, P3, R2, R15, RZ ;  /* 0x0000000f020a7210 */ /* 0x000fe40007f7e0ff */
[----:B------:R-:W-:Y:S01]  /*20d60*/  IMAD.X R15, R8, 0x1, R13, P0 ;  /* 0x00000001080f7824 */ /* 0x000fe200000e060d */
[----:B------:R-:W-:Y:S01]  /*20d70*/  STL [R1+0x25dc], R72 ;  /* 0x0025dc4801007387 */ /* 0x000fe20000100800 */
[----:B------:R-:W-:-:S03]  /*20d80*/  IADD3 R12, P2, R2, R12, RZ ;  /* 0x0000000c020c7210 */ /* 0x000fc60007f5e0ff */
[----:B------:R-:W-:Y:S01]  /*20d90*/  STL [R1+0x25e0], R71 ;  /* 0x0025e04701007387 */ /* 0x000fe20000100800 */
[----:B------:R-:W-:-:S03]  /*20da0*/  IMAD.X R11, R9, 0x1, R18, P4 ;  /* 0x00000001090b7824 */ /* 0x000fc600020e0612 */
[----:B------:R-:W-:Y:S01]  /*20db0*/  STL [R1+0x25e4], R70 ;  /* 0x0025e44601007387 */ /* 0x000fe20000100800 */
        /* <DEDUP_REMOVED lines=29> */
[----:B------:R0:W-:Y:S04]  /*20f90*/  STL [R1+0xbdc], R22 ;  /* 0x000bdc1601007387 */ /* 0x0001e80000100800 */
        /* <DEDUP_REMOVED lines=54> */
[----:B-1----:R0:W2:Y:S02]  /*21300*/  LDG.E.U8 R21, desc[UR60][R14.64] ;  /* 0x0000003c0e157981 */ /* 0x0020a4000c1e1100 */
[----:B0-----:R-:W-:-:S02]  /*21310*/  IMAD R15, R3, 0xe, RZ ;  /* 0x0000000e030f7824 */ /* 0x001fc400078e02ff */
[----:B------:R0:W-:Y:S03]  /*21320*/  STL [R1+0xbb4], R20 ;  /* 0x000bb41401007387 */ /* 0x0001e60000100800 */
[C---:B------:R-:W-:Y:S02]  /*21330*/  IADD3 R152, P0, R15.reuse, R4, RZ ;  /* 0x000000040f987210 */ /* 0x040fe40007f1e0ff */
        /* <DEDUP_REMOVED lines=63> */
[----:B---3--:R-:W-:Y:S04]  /*21730*/  STL [R1+0xbac], R26 ;  /* 0x000bac1a01007387 */ /* 0x008fe80000100800 */
[----:B----4-:R-:W-:Y:S04]  /*21740*/  STL [R1+0xba8], R25 ;  /* 0x000ba81901007387 */ /* 0x010fe80000100800 */
[----:B--2---:R-:W-:Y:S04]  /*21750*/  STL [R1+0xba4], R24 ;  /* 0x000ba41801007387 */ /* 0x004fe80000100800 */
[----:B------:R-:W-:Y:S04]  /*21760*/  STL [R1+0xba0], R23 ;  /* 0x000ba01701007387 */ /* 0x000fe80000100800 */
[----:B------:R-:W-:Y:S04]  /*21770*/  STL [R1+0x25e8], R120 ;  /* 0x0025e87801007387 */ /* 0x000fe80000100800 */
[----:B------:R-:W-:Y:S04]  /*21780*/  STL [R1+0x25ec], R119 ;  /* 0x0025ec7701007387 */ /* 0x000fe80000100800 */
[----:B------:R-:W-:Y:S04]  /*21790*/  STL [R1+0x25f0], R118 ;  /* 0x0025f07601007387 */ /* 0x000fe80000100800 */
[----:B------:R0:W-:Y:S04]  /*217a0*/  STL [R1+0xb9c], R22 ;  /* 0x000b9c1601007387 */ /* 0x0001e80000100800 */
[----:B------:R-:W-:Y:S04]  /*217b0*/  STL [R1+0x25f4], R117 ;  /* 0x0025f47501007387 */ /* 0x000fe80000100800 */
[----:B------:R1:W-:Y:S04]  /*217c0*/  STL [R1+0xb98], R21 ;  /* 0x000b981501007387 */ /* 0x0003e80000100800 */
[----:B0-----:R-:W2:Y:S04]  /*217d0*/  LDG.E.U8 R22, desc[UR60][R152.64] ;  /* 0x0000003c98167981 */ /* 0x001ea8000c1e1100 */
[----:B-1----:R0:W3:Y:S04]  /*217e0*/  LDG.E.U8 R21, desc[UR60][R14.64] ;  /* 0x0000003c0e157981 */ /* 0x0020e8000c1e1100 */
[----:B------:R1:W-:Y:S04]  /*217f0*/  STL [R1+0xb94], R20 ;  /* 0x000b941401007387 */ /* 0x0003e80000100800 */
[----:B------:R4:W-:Y:S04]  /*21800*/  STL [R1+0xb90], R0 ;  /* 0x000b900001007387 */ /* 0x0009e80000100800 */
[----:B-1----:R-:W3:Y:S04]  /*21810*/  LDG.E.U8 R20, desc[UR60][R12.64] ;  /* 0x0000003c0c147981 */ /* 0x002ee8000c1e1100 */
[----:B----4-:R1:W4:Y:S01]  /*21820*/  LDG.E.U8 R0, desc[UR60][R10.64] ;  /* 0x0000003c0a007981 */ /* 0x010322000c1e1100 */
        /* <DEDUP_REMOVED lines=14> */
[----:B------:R-:W4:Y:S01]  /*21910*/  LDG.E.U8 R26, desc[UR60][R152.64] ;  /* 0x0000003c981a7981 */ /* 0x000f22000c1e1100 */
[C---:B------:R-:W-:Y:S02]  /*21920*/  IMAD.X R11, R9.reuse, 0x1, R18, P4 ;  /* 0x00000001090b7824 */ /* 0x040fe400020e0612 */
[----:B------:R-:W-:Y:S01]  /*21930*/  IMAD.X R9, R9, 0x1, R19, P5 ;  /* 0x0000000109097824 */ /* 0x000fe200028e0613 */
[----:B------:R0:W4:Y:S01]  /*21940*/  LDG.E.U8 R25, desc[UR60][R14.64] ;  /* 0x0000003c0e197981 */ /* 0x000122000c1e1100 */
[C---:B------:R-:W-:Y:S02]  /*21950*/  IMAD.X R13, R8.reuse, 0x1, R11, P2 ;  /* 0x00000001080d7824 */ /* 0x040fe400010e060b */
[----:B------:R-:W-:-:S03]  /*21960*/  IMAD.X R11, R8, 0x1, R9, P3 ;  /* 0x00000001080b7824 */ /* 0x000fc600018e0609 */
[----:B------:R-:W4:Y:S01]  /*21970*/  LDG.E.U8 R24, desc[UR60][R12.64] ;  /* 0x0000003c0c187981 */ /* 0x000f22000c1e1100 */
[----:B0-----:R-:W-:-:S03]  /*21980*/  IMAD R15, R3, 0x12, RZ ;  /* 0x00000012030f7824 */ /* 0x001fc600078e02ff */
[----:B------:R0:W4:Y:S02]  /*21990*/  LDG.E.U8 R23, desc[UR60][R10.64] ;  /* 0x0000003c0a177981 */ /* 0x000124000c1e1100 */
        /* <DEDUP_REMOVED lines=21> */
[----:B--2---:R0:W-:Y:S04]  /*21af0*/  STL [R1+0xb6c], R22 ;  /* 0x000b6c1601007387 */ /* 0x0041e80000100800 */
[----:B---3--:R1:W-:Y:S04]  /*21b00*/  STL [R1+0xb68], R21 ;  /* 0x000b681501007387 */ /* 0x0083e80000100800 */
[----:B0-----:R-:W2:Y:S04]  /*21b10*/  LDG.E.U8 R22, desc[UR60][R152.64] ;  /* 0x0000003c98167981 */ /* 0x001ea8000c1e1100 */
[----:B-1----:R0:W3:Y:S04]  /*21b20*/  LDG.E.U8 R21, desc[UR60][R14.64] ;  /* 0x0000003c0e157981 */ /* 0x0020e8000c1e1100 */
[----:B------:R1:W-:Y:S04]  /*21b30*/  STL [R1+0xb64], R20 ;  /* 0x000b641401007387 */ /* 0x0003e80000100800 */
[----:B----4-:R4:W-:Y:S04]  /*21b40*/  STL [R1+0xb60], R0 ;  /* 0x000b600001007387 */ /* 0x0109e80000100800 */
        /* <DEDUP_REMOVED lines=15> */
[----:B------:R0:W-:Y:S01]  /*21c40*/  STL [R1+0xb5c], R26 ;  /* 0x000b5c1a01007387 */ /* 0x0001e20000100800 */
[----:B------:R-:W-:Y:S01]  /*21c50*/  IADD3 R12, P2, R2, R12, RZ ;  /* 0x0000000c020c7210 */ /* 0x000fe20007f5e0ff */
[C---:B------:R-:W-:Y:S02]  /*21c60*/  IMAD.X R11, R9.reuse, 0x1, R18, P4 ;  /* 0x00000001090b7824 */ /* 0x040fe400020e0612 */
[----:B------:R1:W-:Y:S01]  /*21c70*/  STL [R1+0xb58], R25 ;  /* 0x000b581901007387 */ /* 0x0003e20000100800 */
[----:B------:R-:W-:Y:S02]  /*21c80*/  IMAD.X R9, R9, 0x1, R19, P5 ;  /* 0x0000000109097824 */ /* 0x000fe400028e0613 */
[C---:B------:R-:W-:Y:S02]  /*21c90*/  IMAD.X R13, R8.reuse, 0x1, R11, P2 ;  /* 0x00000001080d7824 */ /* 0x040fe400010e060b */
[----:B------:R-:W-:Y:S01]  /*21ca0*/  IMAD.X R11, R8, 0x1, R9, P3 ;  /* 0x00000001080b7824 */ /* 0x000fe200018e0609 */
[----:B0-----:R-:W4:Y:S04]  /*21cb0*/  LDG.E.U8 R26, desc[UR60][R152.64] ;  /* 0x0000003c981a7981 */ /* 0x001f28000c1e1100 */
[----:B-1----:R0:W4:Y:S02]  /*21cc0*/  LDG.E.U8 R25, desc[UR60][R14.64] ;  /* 0x0000003c0e197981 */ /* 0x002124000c1e1100 */
[----:B0-----:R-:W-:-:S02]  /*21cd0*/  IMAD R15, R3, 0x14, RZ ;  /* 0x00000014030f7824 */ /* 0x001fc400078e02ff */
[----:B------:R0:W-:Y:S03]  /*21ce0*/  STL [R1+0xb54], R24 ;  /* 0x000b541801007387 */ /* 0x0001e60000100800 */
[C---:B------:R-:W-:Y:S02]  /*21cf0*/  IADD3 R152, P0, R15.reuse, R4, RZ ;  /* 0x000000040f987210 */ /* 0x040fe40007f1e0ff */
[----:B------:R-:W-:Y:S01]  /*21d00*/  SHF.R.S32.HI R9, RZ, 0x1f, R15 ;  /* 0x0000001fff097819 */ /* 0x000fe2000001140f */
[----:B------:R1:W-:Y:S01]  /*21d10*/  STL [R1+0xb50], R23 ;  /* 0x000b501701007387 */ /* 0x0003e20000100800 */
[C---:B------:R-:W-:Y:S02]  /*21d20*/  IADD3 R14, P3, R15.reuse, R5, RZ ;  /* 0x000000050f0e7210 */ /* 0x040fe40007f7e0ff */
[C---:B------:R-:W-:Y:S01]  /*21d30*/  IADD3 R152, P2, R2.reuse, R152, RZ ;  /* 0x0000009802987210 */ /* 0x040fe20007f5e0ff */
[----:B0-----:R0:W4:Y:S04]  /*21d40*/  LDG.E.U8 R24, desc[UR60][R12.64] ;  /* 0x0000003c0c187981 */ /* 0x001128000c1e1100 */
[----:B-1----:R1:W4:Y:S01]  /*21d50*/  LDG.E.U8 R23, desc[UR60][R10.64] ;  /* 0x0000003c0a177981 */ /* 0x002322000c1e1100 */
        /* <DEDUP_REMOVED lines=13> */
[----:B--2---:R0:W-:Y:S04]  /*21e30*/  STL [R1+0xb4c], R22 ;  /* 0x000b4c1601007387 */ /* 0x0041e80000100800 */
[----:B---3--:R1:W-:Y:S04]  /*21e40*/  STL [R1+0xb48], R21 ;  /* 0x000b481501007387 */ /* 0x0083e80000100800 */
[----:B0-----:R-:W2:Y:S04]  /*21e50*/  LDG.E.U8 R22, desc[UR60][R152.64] ;  /* 0x0000003c98167981 */ /* 0x001ea8000c1e1100 */
[----:B-1----:R0:W3:Y:S02]  /*21e60*/  LDG.E.U8 R21, desc[UR60][R14.64] ;  /* 0x0000003c0e157981 */ /* 0x0020e4000c1e1100 */
[----:B0-----:R-:W-:-:S02]  /*21e70*/  IMAD R15, R3, 0x15, RZ ;  /* 0x00000015030f7824 */ /* 0x001fc400078e02ff */
[----:B------:R0:W-:Y:S03]  /*21e80*/  STL [R1+0xb44], R20 ;  /* 0x000b441401007387 */ /* 0x0001e60000100800 */
[C---:B------:R-:W-:Y:S02]  /*21e90*/  IADD3 R152, P0, R15.reuse, R4, RZ ;  /* 0x000000040f987210 */ /* 0x040fe40007f1e0ff */
[----:B------:R-:W-:Y:S01]  /*21ea0*/  SHF.R.S32.HI R9, RZ, 0x1f, R15 ;  /* 0x0000001fff097819 */ /* 0x000fe2000001140f */
[----:B----4-:R1:W-:Y:S01]  /*21eb0*/  STL [R1+0xb40], R0 ;  /* 0x000b400001007387 */ /* 0x0103e20000100800 */
[----:B------:R-:W-:Y:S02]  /*21ec0*/  IADD3 R152, P2, R2, R152, RZ ;  /* 0x0000009802987210 */ /* 0x000fe40007f5e0ff */
[C---:B------:R-:W-:Y:S01]  /*21ed0*/  IADD3 R14, P3, R15.reuse, R5, RZ ;  /* 0x000000050f0e7210 */ /* 0x040fe20007f7e0ff */
[----:B0-----:R0:W4:Y:S04]  /*21ee0*/  LDG.E.U8 R20, desc[UR60][R12.64] ;  /* 0x0000003c0c147981 */ /* 0x001128000c1e1100 */
[----:B-1----:R1:W4:Y:S01]  /*21ef0*/  LDG.E.U8 R0, desc[UR60][R10.64] ;  /* 0x0000003c0a007981 */ /* 0x002322000c1e1100 */
        /* <DEDUP_REMOVED lines=14> */
[----:B------:R0:W3:Y:S04]  /*21fe0*/  LDG.E.U8 R119, desc[UR60][R14.64] ;  /* 0x0000003c0e777981 */ /* 0x0000e8000c1e1100 */
[----:B------:R-:W4:Y:S04]  /*21ff0*/  LDG.E.U8 R120, desc[UR60][R12.64] ;  /* 0x0000003c0c787981 */ /* 0x000f28000c1e1100 */
[----:B------:R1:W4:Y:S01]  /*22000*/  LDG.E.U8 R70, desc[UR60][R10.64] ;  /* 0x0000003c0a467981 */ /* 0x000322000c1e1100 */
        /* <DEDUP_REMOVED lines=15> */
[----:B------:R-:W4:Y:S01]  /*22100*/  LDG.E.U8 R116, desc[UR60][R152.64] ;  /* 0x0000003c98747981 */ /* 0x000f22000c1e1100 */
[----:B------:R-:W-:-:S03]  /*22110*/  IMAD.X R9, R9, 0x1, R19, P5 ;  /* 0x0000000109097824 */ /* 0x000fc600028e0613 */
        /* <DEDUP_REMOVED lines=24> */
[----:B------:R-:W-:Y:S01]  /*222a0*/  IMAD.X R11, R8, 0x1, R9, P3 ;  /* 0x00000001080b7824 */ /* 0x000fe200018e0609 */
[----:B------:R-:W-:Y:S04]  /*222b0*/  STL [R1+0xb3c], R26 ;  /* 0x000b3c1a01007387 */ /* 0x000fe80000100800 */
[----:B------:R-:W4:Y:S01]  /*222c0*/  LDG.E.U8 R63, desc[UR60][R12.64] ;  /* 0x0000003c0c3f7981 */ /* 0x000f22000c1e1100 */
[----:B0-----:R-:W-:-:S03]  /*222d0*/  IMAD R15, R3, 0x18, RZ ;  /* 0x00000018030f7824 */ /* 0x001fc600078e02ff */
[----:B------:R0:W4:Y:S02]  /*222e0*/  LDG.E.U8 R62, desc[UR60][R10.64] ;  /* 0x0000003c0a3e7981 */ /* 0x000124000c1e1100 */
[C---:B------:R-:W-:Y:S02]  /*222f0*/  IADD3 R152, P0, R15.reuse, R4, RZ ;  /* 0x000000040f987210 */ /* 0x040fe40007f1e0ff */
[----:B------:R-:W-:Y:S02]  /*22300*/  SHF.R.S32.HI R9, RZ, 0x1f, R15 ;  /* 0x0000001fff097819 */ /* 0x000fe4000001140f */
[----:B------:R-:W-:Y:S02]  /*22310*/  IADD3 R14, P3, R15, R5, RZ ;  /* 0x000000050f0e7210 */ /* 0x000fe40007f7e0ff */
[C---:B------:R-:W-:Y:S01]  /*22320*/  IADD3 R152, P2, R2.reuse, R152, RZ ;  /* 0x0000009802987210 */ /* 0x040fe20007f5e0ff */
[----:B0-----:R-:W-:Y:S01]  /*22330*/  IMAD.X R10, R9, 0x1, R16, P0 ;  /* 0x00000001090a7824 */ /* 0x001fe200000e0610 */
[C---:B------:R-:W-:Y:S01]  /*22340*/  IADD3 R12, P4, R15.reuse, R6, RZ ;  /* 0x000000060f0c7210 */ /* 0x040fe20007f9e0ff */
[----:B------:R-:W-:Y:S01]  /*22350*/  STL [R1+0xb38], R25 ;  /* 0x000b381901007387 */ /* 0x000fe20000100800 */
[----:B------:R-:W-:Y:S01]  /*22360*/  IADD3 R15, P5, R15, R7, RZ ;  /* 0x000000070f0f7210 */ /* 0x000fe20007fbe0ff */
[----:B------:R-:W-:Y:S01]  /*22370*/  IMAD.X R13, R9, 0x1, R17, P3 ;  /* 0x00000001090d7824 */ /* 0x000fe200018e0611 */
[----:B------:R-:W-:Y:S01]  /*22380*/  IADD3 R14, P0, R2, R14, RZ ;  /* 0x0000000e020e7210 */ /* 0x000fe20007f1e0ff */
[----:B------:R-:W-:Y:S01]  /*22390*/  STL [R1+0xb34], R24 ;  /* 0x000b341801007387 */ /* 0x000fe20000100800 */
[----:B------:R-:W-:Y:S01]  /*223a0*/  IMAD.X R153, R8, 0x1, R10, P2 ;  /* 0x0000000108997824 */ /* 0x000fe200010e060a */
[----:B------:R-:W-:-:S02]  /*223b0*/  IADD3 R10, P3, R2, R15, RZ ;  /* 0x0000000f020a7210 */ /* 0x000fc40007f7e0ff */
[----:B------:R-:W-:Y:S01]  /*223c0*/  STL [R1+0xb30], R23 ;  /* 0x000b301701007387 */ /* 0x000fe20000100800 */
[----:B------:R-:W-:Y:S01]  /*223d0*/  IMAD.X R15, R8, 0x1, R13, P0 ;  /* 0x00000001080f7824 */ /* 0x000fe200000e060d */
[----:B------:R-:W-:Y:S01]  /*223e0*/  IADD3 R12, P2, R2, R12, RZ ;  /* 0x0000000c020c7210 */ /* 0x000fe20007f5e0ff */
[C---:B------:R-:W-:Y:S02]  /*223f0*/  IMAD.X R11, R9.reuse, 0x1, R18, P4 ;  /* 0x00000001090b7824 */ /* 0x040fe400020e0612 */
[----:B------:R-:W-:Y:S02]  /*22400*/  IMAD.X R9, R9, 0x1, R19, P5 ;  /* 0x0000000109097824 */ /* 0x000fe400028e0613 */
[C---:B------:R-:W-:Y:S02]  /*22410*/  IMAD.X R13, R8.reuse, 0x1, R11, P2 ;  /* 0x00000001080d7824 */ /* 0x040fe400010e060b */
[----:B------:R-:W-:Y:S01]  /*22420*/  IMAD.X R11, R8, 0x1, R9, P3 ;  /* 0x00000001080b7824 */ /* 0x000fe200018e0609 */
[----:B--2---:R-:W-:Y:S04]  /*22430*/  STL [R1+0x2608], R118 ;  /* 0x0026087601007387 */ /* 0x004fe80000100800 */
[----:B---3--:R-:W-:Y:S04]  /*22440*/  STL [R1+0x260c], R119 ;  /* 0x00260c7701007387 */ /* 0x008fe80000100800 */
[----:B----4-:R-:W-:Y:S04]  /*22450*/  STL [R1+0x2610], R120 ;  /* 0x0026107801007387 */ /* 0x010fe80000100800 */
        /* <DEDUP_REMOVED lines=46> */
[----:B------:R-:W-:-:S03]  /*22740*/  IMAD.X R15, R8, 0x1, R13, P0 ;  /* 0x00000001080f7824 */ /* 0x000fc600000e060d */
[----:B------:R-:W-:Y:S04]  /*22750*/  STL [R1+0x2624], R113 ;  /* 0x0026247101007387 */ /* 0x000fe80000100800 */
[----:B------:R-:W-:Y:S04]  /*22760*/  STL [R1+0x2628], R65 ;  /* 0x0026284101007387 */ /* 0x000fe80000100800 */
        /* <DEDUP_REMOVED lines=134> */
[----:B0-----:R-:W-:-:S03]  /*22fd0*/  IMAD.SHL.U32 R15, R3, 0x20, RZ ;  /* 0x00000020030f7824 */ /* 0x001fc600078e00ff */
        /* <DEDUP_REMOVED lines=29> */
[----:B------:R1:W-:Y:S01]  /*231b0*/  STL [R1+0xaa4], R20 ;  /* 0x000aa41401007387 */ /* 0x0003e20000100800 */
[----:B0-----:R-:W-:-:S03]  /*231c0*/  IMAD R15, R3, 0x21, RZ ;  /* 0x00000021030f7824 */ /* 0x001fc600078e02ff */
[----:B------:R0:W-:Y:S02]  /*231d0*/  STL [R1+0xaa0], R0 ;  /* 0x000aa00001007387 */ /* 0x0001e40000100800 */
[C---:B------:R-:W-:Y:S02]  /*231e0*/  IADD3 R152, P0, R15.reuse, R4, RZ ;  /* 0x000000040f987210 */ /* 0x040fe40007f1e0ff */
[----:B-1----:R1:W4:Y:S01]  /*231f0*/  LDG.E.U8 R20, desc[UR60][R12.64] ;  /* 0x0000003c0c147981 */ /* 0x002322000c1e1100 */
[----:B------:R-:W-:Y:S02]  /*23200*/  SHF.R.S32.HI R9, RZ, 0x1f, R15 ;  /* 0x0000001fff097819 */ /* 0x000fe4000001140f */
[C---:B------:R-:W-:Y:S01]  /*23210*/  IADD3 R152, P2, R2.reuse, R152, RZ ;  /* 0x0000009802987210 */ /* 0x040fe20007f5e0ff */
[----:B0-----:R0:W4:Y:S01]  /*23220*/  LDG.E.U8 R0, desc[UR60][R10.64] ;  /* 0x0000003c0a007981 */ /* 0x001122000c1e1100 */
[C---:B------:R-:W-:Y:S02]  /*23230*/  IADD3 R14, P3, R15.reuse, R5, RZ ;  /* 0x000000050f0e7210 */ /* 0x040fe40007f7e0ff */
[----:B-1----:R-:W-:Y:S01]  /*23240*/  IADD3 R12, P4, R15, R6, RZ ;  /* 0x000000060f0c7210 */ /* 0x002fe20007f9e0ff */
[----:B0-----:R-:W-:Y:S01]  /*23250*/  IMAD.X R10, R9, 0x1, R16, P0 ;  /* 0x00000001090a7824 */ /* 0x001fe200000e0610 */
[----:B------:R-:W-:Y:S01]  /*23260*/  IADD3 R15, P5, R15, R7, RZ ;  /* 0x000000070f0f7210 */ /* 0x000fe20007fbe0ff */
[C---:B------:R-:W-:Y:S01]  /*23270*/  IMAD.X R13, R9.reuse, 0x1, R17, P3 ;  /* 0x00000001090d7824 */ /* 0x040fe200018e0611 */
[----:B------:R-:W-:Y:S01]  /*23280*/  IADD3 R14, P0, R2, R14, RZ ;  /* 0x0000000e020e7210 */ /* 0x000fe20007f1e0ff */
[----:B------:R-:W-:Y:S01]  /*23290*/  IMAD.X R153, R8, 0x1, R10, P2 ;  /* 0x0000000108997824 */ /* 0x000fe200010e060a */
[C---:B------:R-:W-:Y:S01]  /*232a0*/  IADD3 R12, P2, R2.reuse, R12, RZ ;  /* 0x0000000c020c7210 */ /* 0x040fe20007f5e0ff */
[----:B------:R-:W-:Y:S01]  /*232b0*/  IMAD.X R11, R9, 0x1, R18, P4 ;  /* 0x00000001090b7824 */ /* 0x000fe200020e0612 */
[----:B------:R-:W-:Y:S01]  /*232c0*/  IADD3 R10, P3, R2, R15, RZ ;  /* 0x0000000f020a7210 */ /* 0x000fe20007f7e0ff */
[C---:B------:R-:W-:Y:S01]  /*232d0*/  IMAD.X R15, R8.reuse, 0x1, R13, P0 ;  /* 0x00000001080f7824 */ /* 0x040fe200000e060d */
[----:B------:R-:W4:Y:S01]  /*232e0*/  LDG.E.U8 R26, desc[UR60][R152.64] ;  /* 0x0000003c981a7981 */ /* 0x000f22000c1e1100 */
[----:B------:R-:W-:-:S03]  /*232f0*/  IMAD.X R13, R8, 0x1, R11, P2 ;  /* 0x00000001080d7824 */ /* 0x000fc600010e060b */
[----:B------:R0:W4:Y:S04]  /*23300*/  LDG.E.U8 R25, desc[UR60][R14.64] ;  /* 0x0000003c0e197981 */ /* 0x000128000c1e1100 */
[----:B------:R1:W4:Y:S01]  /*23310*/  LDG.E.U8 R24, desc[UR60][R12.64] ;  /* 0x0000003c0c187981 */ /* 0x000322000c1e1100 */
[----:B------:R-:W-:Y:S02]  /*23320*/  IMAD.X R9, R9, 0x1, R19, P5 ;  /* 0x0000000109097824 */ /* 0x000fe400028e0613 */
[----:B0-----:R-:W-:Y:S02]  /*23330*/  IMAD R15, R3, 0x22, RZ ;  /* 0x00000022030f7824 */ /* 0x001fe400078e02ff */
[----:B------:R-:W-:-:S03]  /*23340*/  IMAD.X R11, R8, 0x1, R9, P3 ;  /* 0x00000001080b7824 */ /* 0x000fc600018e0609 */
[C---:B------:R-:W-:Y:S02]  /*23350*/  IADD3 R152, P0, R15.reuse, R4, RZ ;  /* 0x000000040f987210 */ /* 0x040fe40007f1e0ff */
[----:B------:R-:W-:Y:S01]  /*23360*/  SHF.R.S32.HI R9, RZ, 0x1f, R15 ;  /* 0x0000001fff097819 */ /* 0x000fe2000001140f */
[----:B------:R0:W4:Y:S01]  /*23370*/  LDG.E.U8 R23, desc[UR60][R10.64] ;  /* 0x0000003c0a177981 */ /* 0x000122000c1e1100 */
[C---:B------:R-:W-:Y:S02]  /*23380*/  IADD3 R14, P3, R15.reuse, R5, RZ ;  /* 0x000000050f0e7210 */ /* 0x040fe40007f7e0ff */
[C---:B------:R-:W-:Y:S01]  /*23390*/  IADD3 R152, P2, R2.reuse, R152, RZ ;  /* 0x0000009802987210 */ /* 0x040fe20007f5e0ff */
[----:B------:R-:W-:Y:S01]  /*233a0*/  STL [R1+0x2648], R112 ;  /* 0x0026487001007387 */ /* 0x000fe20000100800 */
[----:B-1----:R-:W-:Y:S01]  /*233b0*/  IADD3 R12, P4, R15, R6, RZ ;  /* 0x000000060f0c7210 */ /* 0x002fe20007f9e0ff */
[----:B------:R-:W-:Y:S01]  /*233c0*/  IMAD.X R13, R9, 0x1, R17, P3 ;  /* 0x00000001090d7824 */ /* 0x000fe200018e0611 */
[----:B------:R-:W-:Y:S01]  /*233d0*/  IADD3 R15, P5, R15, R7, RZ ;  /* 0x000000070f0f7210 */ /* 0x000fe20007fbe0ff */
[----:B------:R-:W-:Y:S01]  /*233e0*/  STL [R1+0x264c], R111 ;  /* 0x00264c6f01007387 */ /* 0x000fe20000100800 */
[----:B0-----:R-:W-:Y:S01]  /*233f0*/  IMAD.X R10, R9, 0x1, R16, P0 ;  /* 0x00000001090a7824 */ /* 0x001fe200000e0610 */
[----:B------:R-:W-:-:S02]  /*23400*/  IADD3 R14, P0, R2, R14, RZ ;  /* 0x0000000e020e7210 */ /* 0x000fc40007f1e0ff */
[----:B------:R-:W-:Y:S01]  /*23410*/  STL [R1+0x2650], R110 ;  /* 0x0026506e01007387 */ /* 0x000fe20000100800 */
[----:B------:R-:W-:Y:S01]  /*23420*/  IMAD.X R153, R8, 0x1, R10, P2 ;  /* 0x0000000108997824 */ /* 0x000fe200010e060a */
[----:B------:R-:W-:Y:S02]  /*23430*/  IADD3 R10, P3, R2, R15, RZ ;  /* 0x0000000f020a7210 */ /* 0x000fe40007f7e0ff */
[----:B------:R-:W-:Y:S01]  /*23440*/  STL [R1+0x2654], R109 ;  /* 0x0026546d01007387 */ /* 0x000fe20000100800 */
[----:B------:R-:W-:-:S03]  /*23450*/  IMAD.X R15, R8, 0x1, R13, P0 ;  /* 0x00000001080f7824 */ /* 0x000fc600000e060d */
        /* <DEDUP_REMOVED lines=14> */
[----:B----4-:R0:W-:Y:S03]  /*23540*/  STL [R1+0xa64], R20 ;  /* 0x000a641401007387 */ /* 0x0101e60000100800 */
[----:B------:R-:W-:Y:S01]  /*23550*/  IADD3 R152, P0, R15, R4, RZ ;  /* 0x000000040f987210 */ /* 0x000fe20007f1e0ff */
[----:B------:R1:W-:Y:S01]  /*23560*/  STL [R1+0xa60], R0 ;  /* 0x000a600001007387 */ /* 0x0003e20000100800 */
[----:B------:R-:W-:-:S03]  /*23570*/  SHF.R.S32.HI R9, RZ, 0x1f, R15 ;  /* 0x0000001fff097819 */ /* 0x000fc6000001140f */
[----:B0-----:R0:W4:Y:S01]  /*23580*/  LDG.E.U8 R20, desc[UR60][R12.64] ;  /* 0x0000003c0c147981 */ /* 0x001122000c1e1100 */
[----:B------:R-:W-:-:S03]  /*23590*/  IADD3 R152, P2, R2, R152, RZ ;  /* 0x0000009802987210 */ /* 0x000fc60007f5e0ff */
[----:B-1----:R1:W4:Y:S01]  /*235a0*/  LDG.E.U8 R0, desc[UR60][R10.64] ;  /* 0x0000003c0a007981 */ /* 0x002322000c1e1100 */
[C---:B------:R-:W-:Y:S02]  /*235b0*/  IADD3 R14, P3, R15.reuse, R5, RZ ;  /* 0x000000050f0e7210 */ /* 0x040fe40007f7e0ff */
[----:B0-----:R-:W-:Y:S01]  /*235c0*/  IADD3 R12, P4, R15, R6, RZ ;  /* 0x000000060f0c7210 */ /* 0x001fe20007f9e0ff */
[----:B-1----:R-:W-:Y:S01]  /*235d0*/  IMAD.X R10, R9, 0x1, R16, P0 ;  /* 0x00000001090a7824 */ /* 0x002fe200000e0610 */
[----:B------:R-:W-:Y:S01]  /*235e0*/  IADD3 R15, P5, R15, R7, RZ ;  /* 0x000000070f0f7210 */ /* 0x000fe20007fbe0ff */
[C---:B------:R-:W-:Y:S01]  /*235f0*/  IMAD.X R13, R9.reuse, 0x1, R17, P3 ;  /* 0x00000001090d7824 */ /* 0x040fe200018e0611 */
[----:B------:R-:W-:Y:S01]  /*23600*/  IADD3 R14, P0, R2, R14, RZ ;  /* 0x0000000e020e7210 */ /* 0x000fe20007f1e0ff */
[----:B------:R-:W-:Y:S01]  /*23610*/  IMAD.X R153, R8, 0x1, R10, P2 ;  /* 0x0000000108997824 */ /* 0x000fe200010e060a */
[C---:B------:R-:W-:Y:S01]  /*23620*/  IADD3 R12, P2, R2.reuse, R12, RZ ;  /* 0x0000000c020c7210 */ /* 0x040fe20007f5e0ff */
[----:B------:R-:W-:Y:S01]  /*23630*/  IMAD.X R11, R9, 0x1, R18, P4 ;  /* 0x00000001090b7824 */ /* 0x000fe200020e0612 */
[----:B------:R-:W-:Y:S01]  /*23640*/  IADD3 R10, P3, R2, R15, RZ ;  /* 0x0000000f020a7210 */ /* 0x000fe20007f7e0ff */
[----:B------:R-:W-:-:S02]  /*23650*/  IMAD.X R15, R8, 0x1, R13, P0 ;  /* 0x00000001080f7824 */ /* 0x000fc400000e060d */
[----:B------:R-:W-:Y:S01]  /*23660*/  IMAD.X R13, R8, 0x1, R11, P2 ;  /* 0x00000001080d7824 */ /* 0x000fe200010e060b */
[----:B------:R0:W-:Y:S04]  /*23670*/  STL [R1+0xa5c], R26 ;  /* 0x000a5c1a01007387 */ /* 0x0001e80000100800 */
[----:B------:R1:W-:Y:S04]  /*23680*/  STL [R1+0xa58], R25 ;  /* 0x000a581901007387 */ /* 0x0003e80000100800 */
[----:B------:R1:W-:Y:S04]  /*23690*/  STL [R1+0xa54], R24 ;  /* 0x000a541801007387 */ /* 0x0003e80000100800 */
[----:B0-----:R-:W4:Y:S04]  /*236a0*/  LDG.E.U8 R26, desc[UR60][R152.64] ;  /* 0x0000003c981a7981 */ /* 0x001f28000c1e1100 */
[----:B-1----:R0:W4:Y:S04]  /*236b0*/  LDG.E.U8 R25, desc[UR60][R14.64] ;  /* 0x0000003c0e197981 */ /* 0x002128000c1e1100 */
[----:B------:R1:W4:Y:S01]  /*236c0*/  LDG.E.U8 R24, desc[UR60][R12.64] ;  /* 0x0000003c0c187981 */ /* 0x000322000c1e1100 */
[----:B------:R-:W-:-:S02]  /*236d0*/  IMAD.X R9, R9, 0x1, R19, P5 ;  /* 0x0000000109097824 */ /* 0x000fc400028e0613 */
[----:B0-----:R-:W-:Y:S02]  /*236e0*/  IMAD R15, R3, 0x24, RZ ;  /* 0x00000024030f7824 */ /* 0x001fe400078e02ff */
[----:B------:R-:W-:-:S03]  /*236f0*/  IMAD.X R11, R8, 0x1, R9, P3 ;  /* 0x00000001080b7824 */ /* 0x000fc600018e0609 */
[C---:B------:R-:W-:Y:S02]  /*23700*/  IADD3 R152, P0, R15.reuse, R4, RZ ;  /* 0x000000040f987210 */ /* 0x040fe40007f1e0ff */
[----:B------:R-:W-:Y:S01]  /*23710*/  SHF.R.S32.HI R9, RZ, 0x1f, R15 ;  /* 0x0000001fff097819 */ /* 0x000fe2000001140f */
[----:B------:R0:W-:Y:S01]  /*23720*/  STL [R1+0xa50], R23 ;  /* 0x000a501701007387 */ /* 0x0001e20000100800 */
[C---:B------:R-:W-:Y:S02]  /*23730*/  IADD3 R14, P3, R15.reuse, R5, RZ ;  /* 0x000000050f0e7210 */ /* 0x040fe40007f7e0ff */
[C---:B------:R-:W-:Y:S02]  /*23740*/  IADD3 R152, P2, R2.reuse, R152, RZ ;  /* 0x0000009802987210 */ /* 0x040fe40007f5e0ff */
[----:B-1----:R-:W-:Y:S01]  /*23750*/  IADD3 R12, P4, R15, R6, RZ ;  /* 0x000000060f0c7210 */ /* 0x002fe20007f9e0ff */
[----:B------:R-:W-:Y:S01]  /*23760*/  IMAD.X R13, R9, 0x1, R17, P3 ;  /* 0x00000001090d7824 */ /* 0x000fe200018e0611 */
[----:B------:R-:W-:Y:S01]  /*23770*/  IADD3 R15, P5, R15, R7, RZ ;  /* 0x000000070f0f7210 */ /* 0x000fe20007fbe0ff */
[----:B0-----:R0:W4:Y:S02]  /*23780*/  LDG.E.U8 R23, desc[UR60][R10.64] ;  /* 0x0000003c0a177981 */ /* 0x001124000c1e1100 */
[----:B0-----:R-:W-:Y:S01]  /*23790*/  IMAD.X R10, R9, 0x1, R16, P0 ;  /* 0x00000001090a7824 */ /* 0x001fe200000e0610 */
        /* <DEDUP_REMOVED lines=15> */
[C---:B------:R-:W-:Y:S02]  /*23890*/  IADD3 R152, P0, R15.reuse, R4, RZ ;  /* 0x000000040f987210 */ /* 0x040fe40007f1e0ff */
[----:B------:R-:W-:Y:S01]  /*238a0*/  SHF.R.S32.HI R9, RZ, 0x1f, R15 ;  /* 0x0000001fff097819 */ /* 0x000fe2000001140f */
[----:B------:R1:W-:Y:S01]  /*238b0*/  STL [R1+0xa40], R0 ;  /* 0x000a400001007387 */ /* 0x0003e20000100800 */
        /* <DEDUP_REMOVED lines=18> */
[----:B------:R-:W-:Y:S04]  /*239e0*/  STL [R1+0xa3c], R26 ;  /* 0x000a3c1a01007387 */ /* 0x000fe80000100800 */
[----:B------:R0:W3:Y:S04]  /*239f0*/  LDG.E.U8 R123, desc[UR60][R14.64] ;  /* 0x0000003c0e7b7981 */ /* 0x0000e8000c1e1100 */
[----:B------:R-:W-:Y:S04]  /*23a00*/  STL [R1+0xa38], R25 ;  /* 0x000a381901007387 */ /* 0x000fe80000100800 */
[----:B------:R-:W4:Y:S04]  /*23a10*/  LDG.E.U8 R124, desc[UR60][R12.64] ;  /* 0x0000003c0c7c7981 */ /* 0x000f28000c1e1100 */
[----:B------:R1:W-:Y:S04]  /*23a20*/  STL [R1+0xa34], R24 ;  /* 0x000a341801007387 */ /* 0x0003e80000100800 */
[----:B-1----:R1:W4:Y:S01]  /*23a30*/  LDG.E.U8 R24, desc[UR60][R10.64] ;  /* 0x0000003c0a187981 */ /* 0x002322000c1e1100 */
        /* <DEDUP_REMOVED lines=62> */
[----:B------:R-:W-:-:S03]  /*23e20*/  IMAD.X R13, R8, 0x1, R11, P2 ;  /* 0x00000001080d7824 */ /* 0x000fc600010e060b */
[----:B------:R1:W-:Y:S01]  /*23e30*/  STL [R1+0xa30], R23 ;  /* 0x000a301701007387 */ /* 0x0003e20000100800 */
[----:B------:R-:W-:Y:S02]  /*23e40*/  IMAD.X R11, R8, 0x1, R9, P3 ;  /* 0x00000001080b7824 */ /* 0x000fe400018e0609 */
[----:B0-----:R-:W-:-:S03]  /*23e50*/  IMAD R15, R3, 0x29, RZ ;  /* 0x00000029030f7824 */ /* 0x001fc600078e02ff */
[----:B-1----:R0:W4:Y:S02]  /*23e60*/  LDG.E.U8 R23, desc[UR60][R10.64] ;  /* 0x0000003c0a177981 */ /* 0x002124000c1e1100 */
[C---:B------:R-:W-:Y:S02]  /*23e70*/  IADD3 R152, P0, R15.reuse, R4, RZ ;  /* 0x000000040f987210 */ /* 0x040fe40007f1e0ff */
[----:B------:R-:W-:Y:S02]  /*23e80*/  SHF.R.S32.HI R9, RZ, 0x1f, R15 ;  /* 0x0000001fff097819 */ /* 0x000fe4000001140f */
[----:B------:R-:W-:Y:S02]  /*23e90*/  IADD3 R14, P3, R15, R5, RZ ;  /* 0x000000050f0e7210 */ /* 0x000fe40007f7e0ff */
[C---:B------:R-:W-:Y:S01]  /*23ea0*/  IADD3 R152, P2, R2.reuse, R152, RZ ;  /* 0x0000009802987210 */ /* 0x040fe20007f5e0ff */
[----:B0-----:R-:W-:Y:S01]  /*23eb0*/  IMAD.X R10, R9, 0x1, R16, P0 ;  /* 0x00000001090a7824 */ /* 0x001fe200000e0610 */
[----:B------:R-:W-:-:S03]  /*23ec0*/  IADD3 R14, P0, R2, R14, RZ ;  /* 0x0000000e020e7210 */ /* 0x000fc60007f1e0ff */
[----:B------:R-:W-:Y:S01]  /*23ed0*/  IMAD.X R153, R8, 0x1, R10, P2 ;  /* 0x0000000108997824 */ /* 0x000fe200010e060a */
[----:B--2---:R-:W-:Y:S04]  /*23ee0*/  STL [R1+0x2668], R122 ;  /* 0x0026687a01007387 */ /* 0x004fe80000100800 */
[----:B---3--:R-:W-:Y:S04]  /*23ef0*/  STL [R1+0x266c], R123 ;  /* 0x00266c7b01007387 */ /* 0x008fe80000100800 */
[----:B----4-:R-:W-:Y:S04]  /*23f00*/  STL [R1+0x2670], R124 ;  /* 0x0026707c01007387 */ /* 0x010fe80000100800 */
[----:B------:R0:W-:Y:S04]  /*23f10*/  STL [R1+0xa2c], R22 ;  /* 0x000a2c1601007387 */ /* 0x0001e80000100800 */
[----:B------:R1:W-:Y:S04]  /*23f20*/  STL [R1+0x2674], R24 ;  /* 0x0026741801007387 */ /* 0x0003e80000100800 */
[----:B0-----:R-:W2:Y:S04]  /*23f30*/  LDG.E.U8 R22, desc[UR60][R152.64] ;  /* 0x0000003c98167981 */ /* 0x001ea8000c1e1100 */
[----:B-1----:R0:W3:Y:S02]  /*23f40*/  LDG.E.U8 R24, desc[UR60][R12.64] ;  /* 0x0000003c0c187981 */ /* 0x0020e4000c1e1100 */
[----:B0-----:R-:W-:Y:S01]  /*23f50*/  IADD3 R12, P4, R15, R6, RZ ;  /* 0x000000060f0c7210 */ /* 0x001fe20007f9e0ff */
[----:B------:R-:W-:Y:S01]  /*23f60*/  IMAD.X R13, R9, 0x1, R17, P3 ;  /* 0x00000001090d7824 */ /* 0x000fe200018e0611 */
[----:B------:R-:W-:-:S04]  /*23f70*/  IADD3 R15, P5, R15, R7, RZ ;  /* 0x000000070f0f7210 */ /* 0x000fc80007fbe0ff */
[----:B------:R-:W-:Y:S01]  /*23f80*/  IADD3 R10, P3, R2, R15, RZ ;  /* 0x0000000f020a7210 */ /* 0x000fe20007f7e0ff */
[----:B------:R-:W-:Y:S01]  /*23f90*/  IMAD.X R15, R8, 0x1, R13, P0 ;  /* 0x00000001080f7824 */ /* 0x000fe200000e060d */
[----:B------:R0:W-:Y:S01]  /*23fa0*/  STL [R1+0xa28], R21 ;  /* 0x000a281501007387 */ /* 0x0001e20000100800 */
[----:B------:R-:W-:Y:S01]  /*23fb0*/  IADD3 R12, P2, R2, R12, RZ ;  /* 0x0000000c020c7210 */ /* 0x000fe20007f5e0ff */
[C---:B------:R-:W-:Y:S02]  /*23fc0*/  IMAD.X R11, R9.reuse, 0x1, R18, P4 ;  /* 0x00000001090b7824 */ /* 0x040fe400020e0612 */
[----:B------:R-:W-:Y:S02]  /*23fd0*/  IMAD.X R9, R9, 0x1, R19, P5 ;  /* 0x0000000109097824 */ /* 0x000fe400028e0613 */
[C---:B------:R-:W-:Y:S01]  /*23fe0*/  IMAD.X R13, R8.reuse, 0x1, R11, P2 ;  /* 0x00000001080d7824 */ /* 0x040fe200010e060b */
[----:B0-----:R0:W4:Y:S01]  /*23ff0*/  LDG.E.U8 R21, desc[UR60][R14.64] ;  /* 0x0000003c0e157981 */ /* 0x001122000c1e1100 */
[----:B------:R-:W-:-:S03]  /*24000*/  IMAD.X R11, R8, 0x1, R9, P3 ;  /* 0x00000001080b7824 */ /* 0x000fc600018e0609 */
[----:B------:R1:W-:Y:S04]  /*24010*/  STL [R1+0xa24], R20 ;  /* 0x000a241401007387 */ /* 0x0003e80000100800 */
[----:B------:R0:W-:Y:S04]  /*24020*/  STL [R1+0xa20], R0 ;  /* 0x000a200001007387 */ /* 0x0001e80000100800 */
[----:B-1----:R-:W4:Y:S04]  /*24030*/  LDG.E.U8 R20, desc[UR60][R12.64] ;  /* 0x0000003c0c147981 */ /* 0x002f28000c1e1100 */
[----:B0-----:R0:W4:Y:S01]  /*24040*/  LDG.E.U8 R0, desc[UR60][R10.64] ;  /* 0x0000003c0a007981 */ /* 0x001122000c1e1100 */
[----:B------:R-:W-:-:S05]  /*24050*/  IMAD R15, R3, 0x2a, RZ ;  /* 0x0000002a030f7824 */ /* 0x000fca00078e02ff */
        /* <DEDUP_REMOVED lines=22> */
[----:B------:R-:W-:-:S03]  /*241c0*/  IMAD.X R9, R9, 0x1, R19, P5 ;  /* 0x0000000109097824 */ /* 0x000fc600028e0613 */
[----:B------:R0:W-:Y:S04]  /*241d0*/  STL [R1+0x9ec], R26 ;  /* 0x0009ec1a01007387 */ /* 0x0001e80000100800 */
[----:B------:R1:W-:Y:S01]  /*241e0*/  STL [R1+0x9e8], R25 ;  /* 0x0009e81901007387 */ /* 0x0003e20000100800 */
[C---:B------:R-:W-:Y:S02]  /*241f0*/  IMAD.X R13, R8.reuse, 0x1, R11, P2 ;  /* 0x00000001080d7824 */ /* 0x040fe400010e060b */
[----:B------:R-:W-:Y:S01]  /*24200*/  IMAD.X R11, R8, 0x1, R9, P3 ;  /* 0x00000001080b7824 */ /* 0x000fe200018e0609 */
[----:B0-----:R-:W4:Y:S04]  /*24210*/  LDG.E.U8 R26, desc[UR60][R152.64] ;  /* 0x0000003c981a7981 */ /* 0x001f28000c1e1100 */
[----:B-1----:R0:W4:Y:S02]  /*24220*/  LDG.E.U8 R25, desc[UR60][R14.64] ;  /* 0x0000003c0e197981 */ /* 0x002124000c1e1100 */
[----:B0-----:R-:W-:-:S05]  /*24230*/  IMAD R15, R3, 0x2b, RZ ;  /* 0x0000002b030f7824 */ /* 0x001fca00078e02ff */
[C---:B------:R-:W-:Y:S02]  /*24240*/  IADD3 R152, P0, R15.reuse, R4, RZ ;  /* 0x000000040f987210 */ /* 0x040fe40007f1e0ff */
[----:B------:R-:W-:Y:S02]  /*24250*/  SHF.R.S32.HI R9, RZ, 0x1f, R15 ;  /* 0x0000001fff097819 */ /* 0x000fe4000001140f */
[C---:B------:R-:W-:Y:S02]  /*24260*/  IADD3 R14, P3, R15.reuse, R5, RZ ;  /* 0x000000050f0e7210 */ /* 0x040fe40007f7e0ff */
[C---:B------:R-:W-:Y:S01]  /*24270*/  IADD3 R152, P2, R2.reuse, R152, RZ ;  /* 0x0000009802987210 */ /* 0x040fe20007f5e0ff */
[----:B---3--:R0:W-:Y:S04]  /*24280*/  STL [R1+0x9e4], R24 ;  /* 0x0009e41801007387 */ /* 0x0081e80000100800 */
[----:B------:R1:W-:Y:S04]  /*24290*/  STL [R1+0x9e0], R23 ;  /* 0x0009e01701007387 */ /* 0x0003e80000100800 */
[----:B0-----:R0:W3:Y:S04]  /*242a0*/  LDG.E.U8 R24, desc[UR60][R12.64] ;  /* 0x0000003c0c187981 */ /* 0x0010e8000c1e1100 */
[----:B-1----:R1:W3:Y:S01]  /*242b0*/  LDG.E.U8 R23, desc[UR60][R10.64] ;  /* 0x0000003c0a177981 */ /* 0x0022e2000c1e1100 */
        /* <DEDUP_REMOVED lines=8> */
[----:B--2---:R0:W-:Y:S01]  /*24340*/  STL [R1+0x9dc], R22 ;  /* 0x0009dc1601007387 */ /* 0x0041e20000100800 */
[----:B------:R-:W-:Y:S01]  /*24350*/  IADD3 R12, P2, R2, R12, RZ ;  /* 0x0000000c020c7210 */ /* 0x000fe20007f5e0ff */
[C---:B------:R-:W-:Y:S02]  /*24360*/  IMAD.X R11, R9.reuse, 0x1, R18, P4 ;  /* 0x00000001090b7824 */ /* 0x040fe400020e0612 */
[----:B----4-:R1:W-:Y:S01]  /*24370*/  STL [R1+0x9d8], R21 ;  /* 0x0009d81501007387 */ /* 0x0103e20000100800 */
[----:B------:R-:W-:Y:S02]  /*24380*/  IMAD.X R9, R9, 0x1, R19, P5 ;  /* 0x0000000109097824 */ /* 0x000fe400028e0613 */
[----:B------:R-:W-:-:S02]  /*24390*/  IMAD.X R13, R8, 0x1, R11, P2 ;  /* 0x00000001080d7824 */ /* 0x000fc400010e060b */
[----:B------:R-:W-:Y:S01]  /*243a0*/  IMAD.X R11, R8, 0x1, R9, P3 ;  /* 0x00000001080b7824 */ /* 0x000fe200018e0609 */
[----:B0-----:R-:W2:Y:S04]  /*243b0*/  LDG.E.U8 R22, desc[UR60][R152.64] ;  /* 0x0000003c98167981 */ /* 0x001ea8000c1e1100 */
[----:B-1----:R0:W4:Y:S02]  /*243c0*/  LDG.E.U8 R21, desc[UR60][R14.64] ;  /* 0x0000003c0e157981 */ /* 0x002124000c1e1100 */
[----:B0-----:R-:W-:Y:S02]  /*243d0*/  IMAD R15, R3, 0x2c, RZ ;  /* 0x0000002c030f7824 */ /* 0x001fe400078e02ff */
[----:B------:R0:W-:Y:S03]  /*243e0*/  STL [R1+0x9d4], R20 ;  /* 0x0009d41401007387 */ /* 0x0001e60000100800 */
[----:B------:R-:W-:-:S02]  /*243f0*/  IADD3 R152, P0, R15, R4, RZ ;  /* 0x000000040f987210 */ /* 0x000fc40007f1e0ff */
        /* <DEDUP_REMOVED lines=20> */
[----:B------:R0:W4:Y:S04]  /*24540*/  LDG.E.U8 R123, desc[UR60][R14.64] ;  /* 0x0000003c0e7b7981 */ /* 0x000128000c1e1100 */
[----:B------:R-:W4:Y:S04]  /*24550*/  LDG.E.U8 R122, desc[UR60][R12.64] ;  /* 0x0000003c0c7a7981 */ /* 0x000f28000c1e1100 */
[----:B------:R1:W4:Y:S01]  /*24560*/  LDG.E.U8 R58, desc[UR60][R10.64] ;  /* 0x0000003c0a3a7981 */ /* 0x000322000c1e1100 */
[----:B0-----:R-:W-:-:S05]  /*24570*/  IMAD R15, R3, 0x2d, RZ ;  /* 0x0000002d030f7824 */ /* 0x001fca00078e02ff */
[C---:B------:R-:W-:Y:S02]  /*24580*/  IADD3 R152, P0, R15.reuse, R4, RZ ;  /* 0x000000040f987210 */ /* 0x040fe40007f1e0ff */
[----:B------:R-:W-:Y:S02]  /*24590*/  SHF.R.S32.HI R9, RZ, 0x1f, R15 ;  /* 0x0000001fff097819 */ /* 0x000fe4000001140f */
[----:B------:R-:W-:Y:S01]  /*245a0*/  IADD3 R152, P2, R2, R152, RZ ;  /* 0x0000009802987210 */ /* 0x000fe20007f5e0ff */
[----:B------:R-:W-:Y:S01]  /*245b0*/  STL [R1+0x9cc], R26 ;  /* 0x0009cc1a01007387 */ /* 0x000fe20000100800 */
[----:B------:R-:W-:Y:S01]  /*245c0*/  IADD3 R14, P3, R15, R5, RZ ;  /* 0x000000050f0e7210 */ /* 0x000fe20007f7e0ff */
[----:B-1----:R-:W-:Y:S01]  /*245d0*/  IMAD.X R10, R9, 0x1, R16, P0 ;  /* 0x00000001090a7824 */ /* 0x002fe200000e0610 */
[C---:B------:R-:W-:Y:S01]  /*245e0*/  IADD3 R12, P4, R15.reuse, R6, RZ ;  /* 0x000000060f0c7210 */ /* 0x040fe20007f9e0ff */
[----:B------:R-:W-:Y:S01]  /*245f0*/  STL [R1+0x9c8], R25 ;  /* 0x0009c81901007387 */ /* 0x000fe20000100800 */
[----:B------:R-:W-:Y:S01]  /*24600*/  IADD3 R15, P5, R15, R7, RZ ;  /* 0x000000070f0f7210 */ /* 0x000fe20007fbe0ff */
[----:B------:R-:W-:Y:S01]  /*24610*/  IMAD.X R153, R8, 0x1, R10, P2 ;  /* 0x0000000108997824 */ /* 0x000fe200010e060a */
[C---:B------:R-:W-:Y:S01]  /*24620*/  IADD3 R14, P0, R2.reuse, R14, RZ ;  /* 0x0000000e020e7210 */ /* 0x040fe20007f1e0ff */
[C---:B------:R-:W-:Y:S01]  /*24630*/  IMAD.X R13, R9.reuse, 0x1, R17, P3 ;  /* 0x00000001090d7824 */ /* 0x040fe200018e0611 */
[C---:B------:R-:W-:Y:S01]  /*24640*/  IADD3 R12, P2, R2.reuse, R12, RZ ;  /* 0x0000000c020c7210 */ /* 0x040fe20007f5e0ff */
[----:B------:R-:W-:Y:S01]  /*24650*/  IMAD.X R11, R9, 0x1, R18, P4 ;  /* 0x00000001090b7824 */ /* 0x000fe200020e0612 */
[----:B------:R-:W-:Y:S01]  /*24660*/  IADD3 R10, P3, R2, R15, RZ ;  /* 0x0000000f020a7210 */ /* 0x000fe20007f7e0ff */
[----:B------:R-:W-:-:S02]  /*24670*/  IMAD.X R15, R8, 0x1, R13, P0 ;  /* 0x00000001080f7824 */ /* 0x000fc400000e060d */
[----:B------:R-:W-:Y:S02]  /*24680*/  IMAD.X R13, R8, 0x1, R11, P2 ;  /* 0x00000001080d7824 */ /* 0x000fe400010e060b */
[----:B------:R-:W-:-:S04]  /*24690*/  IMAD.X R9, R9, 0x1, R19, P5 ;  /* 0x0000000109097824 */ /* 0x000fc800028e0613 */
[----:B------:R-:W-:Y:S01]  /*246a0*/  IMAD.X R11, R8, 0x1, R9, P3 ;  /* 0x00000001080b7824 */ /* 0x000fe200018e0609 */
[----:B---3--:R-:W-:Y:S04]  /*246b0*/  STL [R1+0x9c4], R24 ;  /* 0x0009c41801007387 */ /* 0x008fe80000100800 */
[----:B------:R0:W-:Y:S04]  /*246c0*/  STL [R1+0x9c0], R23 ;  /* 0x0009c01701007387 */ /* 0x0001e80000100800 */
[----:B0-----:R0:W3:Y:S04]  /*246d0*/  LDG.E.U8 R23, desc[UR60][R14.64] ;  /* 0x0000003c0e177981 */ /* 0x0010e8000c1e1100 */
[----:B--2---:R-:W-:Y:S04]  /*246e0*/  STL [R1+0x2698], R124 ;  /* 0x0026987c01007387 */ /* 0x004fe80000100800 */
[----:B----4-:R-:W-:Y:S04]  /*246f0*/  STL [R1+0x269c], R123 ;  /* 0x00269c7b01007387 */ /* 0x010fe80000100800 */
[----:B------:R-:W-:Y:S04]  /*24700*/  STL [R1+0x26a0], R122 ;  /* 0x0026a07a01007387 */ /* 0x000fe80000100800 */
[----:B------:R1:W-:Y:S04]  /*24710*/  STL [R1+0x9bc], R22 ;  /* 0x0009bc1601007387 */ /* 0x0003e80000100800 */
[----:B------:R-:W-:Y:S04]  /*24720*/  STL [R1+0x26a4], R58 ;  /* 0x0026a43a01007387 */ /* 0x000fe80000100800 */
[----:B------:R-:W-:Y:S04]  /*24730*/  STL [R1+0x9b8], R21 ;  /* 0x0009b81501007387 */ /* 0x000fe80000100800 */
[----:B------:R2:W-:Y:S04]  /*24740*/  STL [R1+0x9b4], R20 ;  /* 0x0009b41401007387 */ /* 0x0005e80000100800 */
[----:B------:R4:W-:Y:S04]  /*24750*/  STL [R1+0x9b0], R0 ;  /* 0x0009b00001007387 */ /* 0x0009e80000100800 */
[----:B-1----:R-:W3:Y:S04]  /*24760*/  LDG.E.U8 R22, desc[UR60][R12.64] ;  /* 0x0000003c0c167981 */ /* 0x002ee8000c1e1100 */
[----:B--2---:R-:W2:Y:S04]  /*24770*/  LDG.E.U8 R20, desc[UR60][R10.64] ;  /* 0x0000003c0a147981 */ /* 0x004ea8000c1e1100 */
[----:B----4-:R1:W4:Y:S01]  /*24780*/  LDG.E.U8 R0, desc[UR60][R152.64] ;  /* 0x0000003c98007981 */ /* 0x010322000c1e1100 */
[----:B0-----:R-:W-:-:S05]  /*24790*/  IMAD R15, R3, 0x2e, RZ ;  /* 0x0000002e030f7824 */ /* 0x001fca00078e02ff */
[----:B------:R-:W-:Y:S02]  /*247a0*/  SHF.R.S32.HI R9, RZ, 0x1f, R15 ;  /* 0x0000001fff097819 */ /* 0x000fe4000001140f */
[C---:B------:R-:W-:Y:S02]  /*247b0*/  IADD3 R14, P3, R15.reuse, R5, RZ ;  /* 0x000000050f0e7210 */ /* 0x040fe40007f7e0ff */
[C---:B-1----:R-:W-:Y:S02]  /*247c0*/  IADD3 R152, P0, R15.reuse, R4, RZ ;  /* 0x000000040f987210 */ /* 0x042fe40007f1e0ff */
[----:B------:R-:W-:Y:S02]  /*247d0*/  IADD3 R12, P4, R15, R6, RZ ;  /* 0x000000060f0c7210 */ /* 0x000fe40007f9e0ff */
[C---:B------:R-:W-:Y:S01]  /*247e0*/  IADD3 R152, P2, R2.reuse, R152, RZ ;  /* 0x0000009802987210 */ /* 0x040fe20007f5e0ff */
[----:B------:R-:W-:Y:S01]  /*247f0*/  IMAD.X R10, R9, 0x1, R16, P0 ;  /* 0x00000001090a7824 */ /* 0x000fe200000e0610 */
[----:B------:R-:W-:Y:S01]  /*24800*/  IADD3 R15, P5, R15, R7, RZ ;  /* 0x000000070f0f7210 */ /* 0x000fe20007fbe0ff */
[----:B------:R-:W-:Y:S01]  /*24810*/  IMAD.X R13, R9, 0x1, R17, P3 ;  /* 0x00000001090d7824 */ /* 0x000fe200018e0611 */
        /* <DEDUP_REMOVED lines=12> */
[----:B0-----:R-:W-:-:S03]  /*248e0*/  IMAD R15, R3, 0x2f, RZ ;  /* 0x0000002f030f7824 */ /* 0x001fc600078e02ff */
        /* <DEDUP_REMOVED lines=41> */
[----:B------:R-:W-:Y:S02]  /*24b80*/  IMAD.X R11, R8, 0x1, R9, P3 ;  /* 0x00000001080b7824 */ /* 0x000fe400018e0609 */
[----:B0-----:R-:W-:-:S05]  /*24b90*/  IMAD R15, R3, 0x31, RZ ;  /* 0x00000031030f7824 */ /* 0x001fca00078e02ff */
[C---:B------:R-:W-:Y:S02]  /*24ba0*/  IADD3 R152, P0, R15.reuse, R4, RZ ;  /* 0x000000040f987210 */ /* 0x040fe40007f1e0ff */
[----:B------:R-:W-:Y:S02]  /*24bb0*/  SHF.R.S32.HI R9, RZ, 0x1f, R15 ;  /* 0x0000001fff097819 */ /* 0x000fe4000001140f */
[C---:B------:R-:W-:Y:S02]  /*24bc0*/  IADD3 R152, P2, R2.reuse, R152, RZ ;  /* 0x0000009802987210 */ /* 0x040fe40007f5e0ff */
[C---:B------:R-:W-:Y:S01]  /*24bd0*/  IADD3 R14, P3, R15.reuse, R5, RZ ;  /* 0x000000050f0e7210 */ /* 0x040fe20007f7e0ff */
[----:B----4-:R-:W-:Y:S04]  /*24be0*/  STL [R1+0x26a8], R0 ;  /* 0x0026a80001007387 */ /* 0x010fe80000100800 */
[----:B---3--:R0:W-:Y:S04]  /*24bf0*/  STL [R1+0x26ac], R23 ;  /* 0x0026ac1701007387 */ /* 0x0081e80000100800 */
[----:B------:R1:W-:Y:S04]  /*24c00*/  STL [R1+0x26b0], R22 ;  /* 0x0026b01601007387 */ /* 0x0003e80000100800 */
[----:B0-----:R0:W3:Y:S04]  /*24c10*/  LDG.E.U8 R23, desc[UR60][R12.64] ;  /* 0x0000003c0c177981 */ /* 0x0010e8000c1e1100 */
[----:B-1----:R1:W4:Y:S01]  /*24c20*/  LDG.E.U8 R22, desc[UR60][R10.64] ;  /* 0x0000003c0a167981 */ /* 0x002322000c1e1100 */
        /* <DEDUP_REMOVED lines=12> */
[----:B--2---:R0:W-:Y:S01]  /*24cf0*/  STL [R1+0x26b4], R20 ;  /* 0x0026b41401007387 */ /* 0x0041e20000100800 */
[----:B------:R-:W-:-:S03]  /*24d00*/  IMAD.X R9, R9, 0x1, R19, P5 ;  /* 0x0000000109097824 */ /* 0x000fc600028e0613 */
[----:B------:R1:W2:Y:S01]  /*24d10*/  LDG.E.U8 R21, desc[UR60][R14.64] ;  /* 0x0000003c0e157981 */ /* 0x0002a2000c1e1100 */
[----:B------:R-:W-:-:S03]  /*24d20*/  IMAD.X R11, R8, 0x1, R9, P3 ;  /* 0x00000001080b7824 */ /* 0x000fc600018e0609 */
[----:B0-----:R-:W2:Y:S04]  /*24d30*/  LDG.E.U8 R20, desc[UR60][R12.64] ;  /* 0x0000003c0c147981 */ /* 0x001ea8000c1e1100 */
[----:B------:R0:W2:Y:S01]  /*24d40*/  LDG.E.U8 R0, desc[UR60][R10.64] ;  /* 0x0000003c0a007981 */ /* 0x0000a2000c1e1100 */
[----:B-1----:R-:W-:-:S05]  /*24d50*/  IMAD R15, R3, 0x32, RZ ;  /* 0x00000032030f7824 */ /* 0x002fca00078e02ff */
        /* <DEDUP_REMOVED lines=27> */
[----:B0-----:R-:W2:Y:S04]  /*24f10*/  LDG.E.U8 R25, desc[UR60][R152.64] ;  /* 0x0000003c98197981 */ /* 0x001ea8000c1e1100 */
[----:B-1----:R0:W2:Y:S02]  /*24f20*/  LDG.E.U8 R24, desc[UR60][R14.64] ;  /* 0x0000003c0e187981 */ /* 0x0020a4000c1e1100 */
[----:B0-----:R-:W-:-:S05]  /*24f30*/  IMAD R15, R3, 0x33, RZ ;  /* 0x00000033030f7824 */ /* 0x001fca00078e02ff */
[C---:B------:R-:W-:Y:S02]  /*24f40*/  IADD3 R152, P0, R15.reuse, R4, RZ ;  /* 0x000000040f987210 */ /* 0x040fe40007f1e0ff */
[----:B------:R-:W-:Y:S02]  /*24f50*/  SHF.R.S32.HI R9, RZ, 0x1f, R15 ;  /* 0x0000001fff097819 */ /* 0x000fe4000001140f */
[C---:B------:R-:W-:Y:S02]  /*24f60*/  IADD3 R14, P3, R15.reuse, R5, RZ ;  /* 0x000000050f0e7210 */ /* 0x040fe40007f7e0ff */
[C---:B------:R-:W-:Y:S01]  /*24f70*/  IADD3 R152, P2, R2.reuse, R152, RZ ;  /* 0x0000009802987210 */ /* 0x040fe20007f5e0ff */
[----:B---3--:R0:W-:Y:S04]  /*24f80*/  STL [R1+0x964], R23 ;  /* 0x0009641701007387 */ /* 0x0081e80000100800 */
[----:B----4-:R1:W-:Y:S04]  /*24f90*/  STL [R1+0x960], R22 ;  /* 0x0009601601007387 */ /* 0x0103e80000100800 */
[----:B0-----:R0:W3:Y:S04]  /*24fa0*/  LDG.E.U8 R23, desc[UR60][R12.64] ;  /* 0x0000003c0c177981 */ /* 0x0010e8000c1e1100 */
        /* <DEDUP_REMOVED lines=9> */
[----:B------:R-:W-:Y:S01]  /*25040*/  STL [R1+0x95c], R26 ;  /* 0x00095c1a01007387 */ /* 0x000fe20000100800 */
[----:B------:R-:W-:Y:S01]  /*25050*/  IADD3 R12, P2, R2, R12, RZ ;  /* 0x0000000c020c7210 */ /* 0x000fe20007f5e0ff */
[C---:B------:R-:W-:Y:S02]  /*25060*/  IMAD.X R11, R9.reuse, 0x1, R18, P4 ;  /* 0x00000001090b7824 */ /* 0x040fe400020e0612 */
[----:B--2---:R0:W-:Y:S01]  /*25070*/  STL [R1+0x958], R21 ;  /* 0x0009581501007387 */ /* 0x0041e20000100800 */
[----:B------:R-:W-:-:S03]  /*25080*/  IMAD.X R9, R9, 0x1, R19, P5 ;  /* 0x0000000109097824 */ /* 0x000fc600028e0613 */
[----:B------:R1:W-:Y:S01]  /*25090*/  STL [R1+0x954], R20 ;  /* 0x0009541401007387 */ /* 0x0003e20000100800 */
[C---:B------:R-:W-:Y:S02]  /*250a0*/  IMAD.X R13, R8.reuse, 0x1, R11, P2 ;  /* 0x00000001080d7824 */ /* 0x040fe400010e060b */
[----:B------:R-:W-:Y:S01]  /*250b0*/  IMAD.X R11, R8, 0x1, R9, P3 ;  /* 0x00000001080b7824 */ /* 0x000fe200018e0609 */
[----:B0-----:R-:W2:Y:S04]  /*250c0*/  LDG.E.U8 R21, desc[UR60][R152.64] ;  /* 0x0000003c98157981 */ /* 0x001ea8000c1e1100 */
[----:B-1----:R0:W2:Y:S04]  /*250d0*/  LDG.E.U8 R20, desc[UR60][R14.64] ;  /* 0x0000003c0e147981 */ /* 0x0020a8000c1e1100 */
[----:B------:R1:W-:Y:S04]  /*250e0*/  STL [R1+0x950], R0 ;  /* 0x0009500001007387 */ /* 0x0003e80000100800 */
[----:B------:R1:W3:Y:S01]  /*250f0*/  LDG.E.U8 R50, desc[UR60][R10.64] ;  /* 0x0000003c0a327981 */ /* 0x0002e2000c1e1100 */
[----:B0-----:R-:W-:-:S03]  /*25100*/  IMAD R15, R3, 0x34, RZ ;  /* 0x00000034030f7824 */ /* 0x001fc600078e02ff */
[----:B-1----:R0:W2:Y:S02]  /*25110*/  LDG.E.U8 R0, desc[UR60][R12.64] ;  /* 0x0000003c0c007981 */ /* 0x0020a4000c1e1100 */
[C---:B------:R-:W-:Y:S02]  /*25120*/  IADD3 R152, P0, R15.reuse, R4, RZ ;  /* 0x000000040f987210 */ /* 0x040fe40007f1e0ff */
[----:B------:R-:W-:Y:S02]  /*25130*/  SHF.R.S32.HI R9, RZ, 0x1f, R15 ;  /* 0x0000001fff097819 */ /* 0x000fe4000001140f */
[----:B------:R-:W-:Y:S02]  /*25140*/  IADD3 R14, P3, R15, R5, RZ ;  /* 0x000000050f0e7210 */ /* 0x000fe40007f7e0ff */
[C---:B------:R-:W-:Y:S01]  /*25150*/  IADD3 R152, P2, R2.reuse, R152, RZ ;  /* 0x0000009802987210 */ /* 0x040fe20007f5e0ff */
[----:B------:R-:W-:Y:S01]  /*25160*/  IMAD.X R10, R9, 0x1, R16, P0 ;  /* 0x00000001090a7824 */ /* 0x000fe200000e0610 */
[----:B------:R-:W-:-:S02]  /*25170*/  IADD3 R14, P0, R2, R14, RZ ;  /* 0x0000000e020e7210 */ /* 0x000fc40007f1e0ff */
[----:B0-----:R-:W-:Y:S01]  /*25180*/  IADD3 R12, P4, R15, R6, RZ ;  /* 0x000000060f0c7210 */ /* 0x001fe20007f9e0ff */
[----:B------:R-:W-:Y:S01]  /*25190*/  IMAD.X R13, R9, 0x1, R17, P3 ;  /* 0x00000001090d7824 */ /* 0x000fe200018e0611 */
[----:B------:R-:W-:Y:S01]  /*251a0*/  IADD3 R15, P5, R15, R7, RZ ;  /* 0x000000070f0f7210 */ /* 0x000fe20007fbe0ff */
[----:B------:R-:W-:-:S03]  /*251b0*/  IMAD.X R153, R8, 0x1, R10, P2 ;  /* 0x0000000108997824 */ /* 0x000fc600010e060a */
[----:B------:R-:W-:Y:S01]  /*251c0*/  IADD3 R10, P3, R2, R15, RZ ;  /* 0x0000000f020a7210 */ /* 0x000fe20007f7e0ff */
        /* <DEDUP_REMOVED lines=95> */
[----:B------:R-:W-:Y:S04]  /*257c0*/  STL [R1+0x94c], R25 ;  /* 0x00094c1901007387 */ /* 0x000fe80000100800 */
[----:B------:R-:W-:Y:S04]  /*257d0*/  STL [R1+0x948], R24 ;  /* 0x0009481801007387 */ /* 0x000fe80000100800 */
[----:B------:R-:W-:Y:S04]  /*257e0*/  STL [R1+0x944], R23 ;  /* 0x0009441701007387 */ /* 0x000fe80000100800 */
[----:B----4-:R0:W-:Y:S04]  /*257f0*/  STL [R1+0x940], R22 ;  /* 0x0009401601007387 */ /* 0x0101e80000100800 */
[----:B0-----:R-:W3:Y:S04]  /*25800*/  LDG.E.U8 R22, desc[UR60][R152.64] ;  /* 0x0000003c98167981 */ /* 0x001ee8000c1e1100 */
[----:B--2---:R-:W-:Y:S04]  /*25810*/  STL [R1+0x26dc], R59 ;  /* 0x0026dc3b01007387 */ /* 0x004fe80000100800 */
[----:B------:R-:W-:Y:S04]  /*25820*/  STL [R1+0x26e0], R60 ;  /* 0x0026e03c01007387 */ /* 0x000fe80000100800 */
[----:B------:R0:W-:Y:S04]  /*25830*/  STL [R1+0x93c], R21 ;  /* 0x00093c1501007387 */ /* 0x0001e80000100800 */
[----:B------:R-:W-:Y:S04]  /*25840*/  STL [R1+0x26e4], R61 ;  /* 0x0026e43d01007387 */ /* 0x000fe80000100800 */
[----:B0-----:R0:W2:Y:S04]  /*25850*/  LDG.E.U8 R21, desc[UR60][R14.64] ;  /* 0x0000003c0e157981 */ /* 0x0010a8000c1e1100 */
[----:B------:R-:W-:Y:S04]  /*25860*/  STL [R1+0x26e8], R109 ;  /* 0x0026e86d01007387 */ /* 0x000fe80000100800 */
[----:B------:R1:W-:Y:S04]  /*25870*/  STL [R1+0x938], R20 ;  /* 0x0009381401007387 */ /* 0x0003e80000100800 */
[----:B------:R4:W-:Y:S04]  /*25880*/  STL [R1+0x934], R0 ;  /* 0x0009340001007387 */ /* 0x0009e80000100800 */
[----:B-1----:R-:W2:Y:S04]  /*25890*/  LDG.E.U8 R20, desc[UR60][R12.64] ;  /* 0x0000003c0c147981 */ /* 0x002ea8000c1e1100 */
        /* <DEDUP_REMOVED lines=21> */
[----:B------:R-:W-:Y:S01]  /*259f0*/  STL [R1+0x26ec], R237 ;  /* 0x0026eced01007387 */ /* 0x000fe20000100800 */
[----:B0-----:R-:W-:-:S03]  /*25a00*/  IMAD R15, R3, 0x3a, RZ ;  /* 0x0000003a030f7824 */ /* 0x001fc600078e02ff */
[----:B------:R-:W-:Y:S02]  /*25a10*/  STL [R1+0x26f0], R151 ;  /* 0x0026f09701007387 */ /* 0x000fe40000100800 */
[C---:B------:R-:W-:Y:S02]  /*25a20*/  IADD3 R152, P0, R15.reuse, R4, RZ ;  /* 0x000000040f987210 */ /* 0x040fe40007f1e0ff */
[----:B------:R0:W4:Y:S01]  /*25a30*/  LDG.E.U8 R24, desc[UR60][R12.64] ;  /* 0x0000003c0c187981 */ /* 0x000122000c1e1100 */
[----:B------:R-:W-:Y:S02]  /*25a40*/  SHF.R.S32.HI R9, RZ, 0x1f, R15 ;  /* 0x0000001fff097819 */ /* 0x000fe4000001140f */
[----:B------:R-:W-:Y:S01]  /*25a50*/  IADD3 R14, P3, R15, R5, RZ ;  /* 0x000000050f0e7210 */ /* 0x000fe20007f7e0ff */
[----:B------:R-:W-:Y:S01]  /*25a60*/  STL [R1+0x26f4], R150 ;  /* 0x0026f49601007387 */ /* 0x000fe20000100800 */
[----:B------:R-:W-:-:S03]  /*25a70*/  IADD3 R152, P2, R2, R152, RZ ;  /* 0x0000009802987210 */ /* 0x000fc60007f5e0ff */
[----:B------:R1:W4:Y:S01]  /*25a80*/  LDG.E.U8 R23, desc[UR60][R10.64] ;  /* 0x0000003c0a177981 */ /* 0x000322000c1e1100 */
[----:B0-----:R-:W-:-:S03]  /*25a90*/  IADD3 R12, P4, R15, R6, RZ ;  /* 0x000000060f0c7210 */ /* 0x001fc60007f9e0ff */
[----:B------:R-:W-:Y:S01]  /*25aa0*/  STL [R1+0x26f8], R149 ;  /* 0x0026f89501007387 */ /* 0x000fe20000100800 */
[----:B------:R-:W-:Y:S01]  /*25ab0*/  IADD3 R15, P5, R15, R7, RZ ;  /* 0x000000070f0f7210 */ /* 0x000fe20007fbe0ff */
[C---:B------:R-:W-:Y:S02]  /*25ac0*/  IMAD.X R13, R9.reuse, 0x1, R17, P3 ;  /* 0x00000001090d7824 */ /* 0x040fe400018e0611 */
[----:B------:R-:W-:Y:S01]  /*25ad0*/  STL [R1+0x26fc], R100 ;  /* 0x0026fc6401007387 */ /* 0x000fe20000100800 */
[----:B-1----:R-:W-:Y:S01]  /*25ae0*/  IMAD.X R10, R9, 0x1, R16, P0 ;  /* 0x00000001090a7824 */ /* 0x002fe200000e0610 */
[----:B------:R-:W-:Y:S02]  /*25af0*/  IADD3 R14, P0, R2, R14, RZ ;  /* 0x0000000e020e7210 */ /* 0x000fe40007f1e0ff */
[----:B------:R-:W-:Y:S01]  /*25b00*/  STL [R1+0x2700], R99 ;  /* 0x0027006301007387 */ /* 0x000fe20000100800 */
[----:B------:R-:W-:-:S03]  /*25b10*/  IMAD.X R153, R8, 0x1, R10, P2 ;  /* 0x0000000108997824 */ /* 0x000fc600010e060a */
[----:B------:R-:W-:Y:S01]  /*25b20*/  STL [R1+0x2704], R98 ;  /* 0x0027046201007387 */ /* 0x000fe20000100800 */
[----:B------:R-:W-:Y:S01]  /*25b30*/  IADD3 R10, P3, R2, R15, RZ ;  /* 0x0000000f020a7210 */ /* 0x000fe20007f7e0ff */
[----:B------:R-:W-:Y:S02]  /*25b40*/  IMAD.X R15, R8, 0x1, R13, P0 ;  /* 0x00000001080f7824 */ /* 0x000fe400000e060d */
        /* <DEDUP_REMOVED lines=11> */
[----:B0-----:R-:W3:Y:S04]  /*25c00*/  LDG.E.U8 R22, desc[UR60][R152.64] ;  /* 0x0000003c98167981 */ /* 0x001ee8000c1e1100 */
[----:B--2---:R0:W-:Y:S04]  /*25c10*/  STL [R1+0x8e8], R21 ;  /* 0x0008e81501007387 */ /* 0x0041e80000100800 */
[----:B0-----:R0:W2:Y:S02]  /*25c20*/  LDG.E.U8 R21, desc[UR60][R14.64] ;  /* 0x0000003c0e157981 */ /* 0x0010a4000c1e1100 */
        /* <DEDUP_REMOVED lines=19> */
[----:B------:R-:W3:Y:S01]  /*25d60*/  LDG.E.U8 R51, desc[UR60][R152.64] ;  /* 0x0000003c98337981 */ /* 0x000ee2000c1e1100 */
[----:B------:R-:W-:-:S02]  /*25d70*/  IMAD.X R15, R8, 0x1, R13, P0 ;  /* 0x00000001080f7824 */ /* 0x000fc400000e060d */
[C---:B------:R-:W-:Y:S02]  /*25d80*/  IMAD.X R13, R8.reuse, 0x1, R11, P2 ;  /* 0x00000001080d7824 */ /* 0x040fe400010e060b */
[----:B------:R-:W-:Y:S01]  /*25d90*/  IMAD.X R11, R8, 0x1, R9, P3 ;  /* 0x00000001080b7824 */ /* 0x000fe200018e0609 */
[----:B------:R0:W2:Y:S04]  /*25da0*/  LDG.E.U8 R52, desc[UR60][R14.64] ;  /* 0x0000003c0e347981 */ /* 0x0000a8000c1e1100 */
        /* <DEDUP_REMOVED lines=89> */
[----:B0-----:R-:W-:-:S03]  /*26340*/  IMAD.SHL.U32 R15, R3, 0x40, RZ ;  /* 0x00000040030f7824 */ /* 0x001fc600078e00ff */
        /* <DEDUP_REMOVED lines=10> */
[----:B------:R-:W-:Y:S01]  /*263f0*/  STL [R1+0x8dc], R26 ;  /* 0x0008dc1a01007387 */ /* 0x000fe20000100800 */
[----:B------:R-:W-:Y:S01]  /*26400*/  IMAD.X R153, R8, 0x1, R10, P2 ;  /* 0x0000000108997824 */ /* 0x000fe200010e060a */
[----:B------:R-:W-:Y:S02]  /*26410*/  IADD3 R10, P3, R2, R15, RZ ;  /* 0x0000000f020a7210 */ /* 0x000fe40007f7e0ff */
[----:B------:R-:W-:Y:S01]  /*26420*/  STL [R1+0x8d8], R25 ;  /* 0x0008d81901007387 */ /* 0x000fe20000100800 */
[----:B------:R-:W-:-:S03]  /*26430*/  IMAD.X R15, R8, 0x1, R13, P0 ;  /* 0x00000001080f7824 */ /* 0x000fc600000e060d */
[----:B------:R-:W-:Y:S01]  /*26440*/  STL [R1+0x8d4], R24 ;  /* 0x0008d41801007387 */ /* 0x000fe20000100800 */
[----:B------:R-:W-:-:S03]  /*26450*/  IADD3 R12, P2, R2, R12, RZ ;  /* 0x0000000c020c7210 */ /* 0x000fc60007f5e0ff */
[----:B------:R-:W-:Y:S01]  /*26460*/  STL [R1+0x8d0], R23 ;  /* 0x0008d01701007387 */ /* 0x000fe20000100800 */
[C---:B------:R-:W-:Y:S02]  /*26470*/  IMAD.X R11, R9.reuse, 0x1, R18, P4 ;  /* 0x00000001090b7824 */ /* 0x040fe400020e0612 */
[----:B------:R-:W-:Y:S01]  /*26480*/  IMAD.X R9, R9, 0x1, R19, P5 ;  /* 0x0000000109097824 */ /* 0x000fe200028e0613 */
[----:B------:R0:W4:Y:S01]  /*26490*/  LDG.E.U8 R29, desc[UR60][R14.64] ;  /* 0x0000003c0e1d7981 */ /* 0x000122000c1e1100 */
[C---:B------:R-:W-:Y:S02]  /*264a0*/  IMAD.X R13, R8.reuse, 0x1, R11, P2 ;  /* 0x00000001080d7824 */ /* 0x040fe400010e060b */
[----:B------:R-:W-:-:S03]  /*264b0*/  IMAD.X R11, R8, 0x1, R9, P3 ;  /* 0x00000001080b7824 */ /* 0x000fc600018e0609 */
[----:B------:R1:W4:Y:S01]  /*264c0*/  LDG.E.U8 R28, desc[UR60][R12.64] ;  /* 0x0000003c0c1c7981 */ /* 0x000322000c1e1100 */
[----:B0-----:R-:W-:-:S03]  /*264d0*/  IMAD R15, R3, 0x41, RZ ;  /* 0x00000041030f7824 */ /* 0x001fc600078e02ff */
[----:B------:R0:W4:Y:S02]  /*264e0*/  LDG.E.U8 R27, desc[UR60][R10.64] ;  /* 0x0000003c0a1b7981 */ /* 0x000124000c1e1100 */
[----:B------:R-:W-:Y:S02]  /*264f0*/  SHF.R.S32.HI R9, RZ, 0x1f, R15 ;  /* 0x0000001fff097819 */ /* 0x000fe4000001140f */
[C---:B------:R-:W-:Y:S02]  /*26500*/  IADD3 R14, P3, R15.reuse, R5, RZ ;  /* 0x000000050f0e7210 */ /* 0x040fe40007f7e0ff */
[----:B-1----:R-:W-:-:S03]  /*26510*/  IADD3 R12, P4, R15, R6, RZ ;  /* 0x000000060f0c7210 */ /* 0x002fc60007f9e0ff */
[C---:B------:R-:W-:Y:S02]  /*26520*/  IMAD.X R13, R9.reuse, 0x1, R17, P3 ;  /* 0x00000001090d7824 */ /* 0x040fe400018e0611 */
[----:B0-----:R-:W-:Y:S01]  /*26530*/  IMAD.X R11, R9, 0x1, R18, P4 ;  /* 0x00000001090b7824 */ /* 0x001fe200020e0612 */
[----:B---3--:R-:W-:Y:S04]  /*26540*/  STL [R1+0x271c], R51 ;  /* 0x00271c3301007387 */ /* 0x008fe80000100800 */
[----:B--2---:R-:W-:Y:S04]  /*26550*/  STL [R1+0x2720], R52 ;  /* 0x0027203401007387 */ /* 0x004fe80000100800 */
[----:B----4-:R-:W-:Y:S04]  /*26560*/  STL [R1+0x2724], R53 ;  /* 0x0027243501007387 */ /* 0x010fe80000100800 */
[----:B------:R-:W-:Y:S04]  /*26570*/  STL [R1+0x8cc], R22 ;  /* 0x0008cc1601007387 */ /* 0x000fe80000100800 */
[----:B------:R-:W-:Y:S04]  /*26580*/  STL [R1+0x2728], R101 ;  /* 0x0027286501007387 */ /* 0x000fe80000100800 */
[----:B------:R-:W-:Y:S04]  /*26590*/  STL [R1+0x8c8], R21 ;  /* 0x0008c81501007387 */ /* 0x000fe80000100800 */
[----:B------:R-:W-:Y:S04]  /*265a0*/  STL [R1+0x8c4], R20 ;  /* 0x0008c41401007387 */ /* 0x000fe80000100800 */
[----:B------:R0:W-:Y:S04]  /*265b0*/  STL [R1+0x8c0], R0 ;  /* 0x0008c00001007387 */ /* 0x0001e80000100800 */
[----:B0-----:R0:W2:Y:S02]  /*265c0*/  LDG.E.U8 R0, desc[UR60][R152.64] ;  /* 0x0000003c98007981 */ /* 0x0010a4000c1e1100 */
[----:B0-----:R-:W-:-:S02]  /*265d0*/  IADD3 R152, P0, R15, R4, RZ ;  /* 0x000000040f987210 */ /* 0x001fc40007f1e0ff */
[----:B------:R-:W-:Y:S02]  /*265e0*/  IADD3 R15, P5, R15, R7, RZ ;  /* 0x000000070f0f7210 */ /* 0x000fe40007fbe0ff */
[C---:B------:R-:W-:Y:S01]  /*265f0*/  IADD3 R152, P2, R2.reuse, R152, RZ ;  /* 0x0000009802987210 */ /* 0x040fe20007f5e0ff */
[----:B------:R-:W-:Y:S01]  /*26600*/  IMAD.X R10, R9, 0x1, R16, P0 ;  /* 0x00000001090a7824 */ /* 0x000fe200000e0610 */
[----:B------:R-:W-:-:S03]  /*26610*/  IADD3 R14, P0, R2, R14, RZ ;  /* 0x0000000e020e7210 */ /* 0x000fc60007f1e0ff */
[----:B------:R-:W-:Y:S01]  /*26620*/  IMAD.X R153, R8, 0x1, R10, P2 ;  /* 0x0000000108997824 */ /* 0x000fe200010e060a */
[----:B------:R-:W-:Y:S01]  /*26630*/  IADD3 R10, P3, R2, R15, RZ ;  /* 0x0000000f020a7210 */ /* 0x000fe20007f7e0ff */
[----:B------:R-:W-:Y:S01]  /*26640*/  IMAD.X R15, R8, 0x1, R13, P0 ;  /* 0x00000001080f7824 */ /* 0x000fe200000e060d */
[----:B------:R-:W-:Y:S01]  /*26650*/  IADD3 R12, P2, R2, R12, RZ ;  /* 0x0000000c020c7210 */ /* 0x000fe20007f5e0ff */
[----:B------:R-:W-:Y:S01]  /*26660*/  IMAD.X R9, R9, 0x1, R19, P5 ;  /* 0x0000000109097824 */ /* 0x000fe200028e0613 */
[----:B------:R-:W3:Y:S04]  /*26670*/  LDG.E.U8 R26, desc[UR60][R152.64] ;  /* 0x0000003c981a7981 */ /* 0x000ee8000c1e1100 */
[----:B------:R0:W4:Y:S01]  /*26680*/  LDG.E.U8 R21, desc[UR60][R14.64] ;  /* 0x0000003c0e157981 */ /* 0x000122000c1e1100 */
[----:B------:R-:W-:-:S02]  /*26690*/  IMAD.X R13, R8, 0x1, R11, P2 ;  /* 0x00000001080d7824 */ /* 0x000fc400010e060b */
[----:B------:R-:W-:-:S03]  /*266a0*/  IMAD.X R11, R8, 0x1, R9, P3 ;  /* 0x00000001080b7824 */ /* 0x000fc600018e0609 */
[----:B------:R-:W4:Y:S01]  /*266b0*/  LDG.E.U8 R20, desc[UR60][R12.64] ;  /* 0x0000003c0c147981 */ /* 0x000f22000c1e1100 */
[----:B0-----:R-:W-:-:S03]  /*266c0*/  IMAD R15, R3, 0x42, RZ ;  /* 0x00000042030f7824 */ /* 0x001fc600078e02ff */
[----:B------:R0:W3:Y:S02]  /*266d0*/  LDG.E.U8 R101, desc[UR60][R10.64] ;  /* 0x0000003c0a657981 */ /* 0x0000e4000c1e1100 */
        /* <DEDUP_REMOVED lines=12> */
[----:B------:R-:W4:Y:S04]  /*267a0*/  LDG.E.U8 R53, desc[UR60][R152.64] ;  /* 0x0000003c98357981 */ /* 0x000f28000c1e1100 */
[----:B------:R0:W4:Y:S01]  /*267b0*/  LDG.E.U8 R52, desc[UR60][R14.64] ;  /* 0x0000003c0e347981 */ /* 0x000122000c1e1100 */
[----:B------:R-:W-:Y:S01]  /*267c0*/  IADD3 R12, P2, R2, R12, RZ ;  /* 0x0000000c020c7210 */ /* 0x000fe20007f5e0ff */
[C---:B------:R-:W-:Y:S02]  /*267d0*/  IMAD.X R11, R9.reuse, 0x1, R18, P4 ;  /* 0x00000001090b7824 */ /* 0x040fe400020e0612 */
[----:B------:R-:W-:Y:S01]  /*267e0*/  IMAD.X R9, R9, 0x1, R19, P5 ;  /* 0x0000000109097824 */ /* 0x000fe200028e0613 */
[----:B------:R-:W-:Y:S01]  /*267f0*/  STL [R1+0x272c], R110 ;  /* 0x00272c6e01007387 */ /* 0x000fe20000100800 */
[----:B------:R-:W-:-:S02]  /*26800*/  IMAD.X R13, R8, 0x1, R11, P2 ;  /* 0x00000001080d7824 */ /* 0x000fc400010e060b */
[----:B0-----:R-:W-:Y:S01]  /*26810*/  IMAD R15, R3, 0x43, RZ ;  /* 0x00000043030f7824 */ /* 0x001fe200078e02ff */
[----:B------:R-:W-:Y:S01]  /*26820*/  STL [R1+0x2730], R111 ;  /* 0x0027306f01007387 */ /* 0x000fe20000100800 */
[----:B------:R-:W-:-:S03]  /*26830*/  IMAD.X R11, R8, 0x1, R9, P3 ;  /* 0x00000001080b7824 */ /* 0x000fc600018e0609 */
[----:B------:R-:W-:Y:S01]  /*26840*/  STL [R1+0x2734], R112 ;  /* 0x0027347001007387 */ /* 0x000fe20000100800 */
[C---:B------:R-:W-:Y:S02]  /*26850*/  IADD3 R152, P0, R15.reuse, R4, RZ ;  /* 0x000000040f987210 */ /* 0x040fe40007f1e0ff */
[----:B------:R-:W-:Y:S01]  /*26860*/  SHF.R.S32.HI R9, RZ, 0x1f, R15 ;  /* 0x0000001fff097819 */ /* 0x000fe2000001140f */
[----:B------:R-:W-:Y:S01]  /*26870*/  STL [R1+0x2738], R121 ;  /* 0x0027387901007387 */ /* 0x000fe20000100800 */
[----:B------:R-:W-:-:S03]  /*26880*/  IADD3 R14, P3, R15, R5, RZ ;  /* 0x000000050f0e7210 */ /* 0x000fc60007f7e0ff */
[----:B------:R-:W-:Y:S01]  /*26890*/  STL [R1+0x273c], R148 ;  /* 0x00273c9401007387 */ /* 0x000fe20000100800 */
[----:B------:R-:W-:-:S03]  /*268a0*/  IADD3 R152, P2, R2, R152, RZ ;  /* 0x0000009802987210 */ /* 0x000fc60007f5e0ff */
[----:B------:R-:W-:Y:S04]  /*268b0*/  STL [R1+0x2740], R147 ;  /* 0x0027409301007387 */ /* 0x000fe80000100800 */
[----:B------:R-:W-:Y:S04]  /*268c0*/  STL [R1+0x2744], R146 ;  /* 0x0027449201007387 */ /* 0x000fe80000100800 */
[----:B------:R0:W4:Y:S04]  /*268d0*/  LDG.E.U8 R51, desc[UR60][R12.64] ;  /* 0x0000003c0c337981 */ /* 0x000128000c1e1100 */
[----:B------:R1:W4:Y:S04]  /*268e0*/  LDG.E.U8 R46, desc[UR60][R10.64] ;  /* 0x0000003c0a2e7981 */ /* 0x000328000c1e1100 */
[----:B------:R-:W-:Y:S01]  /*268f0*/  STL [R1+0x2748], R145 ;  /* 0x0027489101007387 */ /* 0x000fe20000100800 */
[----:B0-----:R-:W-:Y:S01]  /*26900*/  IADD3 R12, P4, R15, R6, RZ ;  /* 0x000000060f0c7210 */ /* 0x001fe20007f9e0ff */
[----:B------:R-:W-:-:S02]  /*26910*/  IMAD.X R13, R9, 0x1, R17, P3 ;  /* 0x00000001090d7824 */ /* 0x000fc400018e0611 */
[----:B------:R-:W-:Y:S01]  /*26920*/  STL [R1+0x274c], R96 ;  /* 0x00274c6001007387 */ /* 0x000fe20000100800 */
[----:B------:R-:W-:Y:S01]  /*26930*/  IADD3 R15, P5, R15, R7, RZ ;  /* 0x000000070f0f7210 */ /* 0x000fe20007fbe0ff */
[----:B-1----:R-:W-:Y:S01]  /*26940*/  IMAD.X R10, R9, 0x1, R16, P0 ;  /* 0x00000001090a7824 */ /* 0x002fe200000e0610 */
[----:B------:R-:W-:Y:S01]  /*26950*/  IADD3 R14, P0, R2, R14, RZ ;  /* 0x0000000e020e7210 */ /* 0x000fe20007f1e0ff */
[----:B------:R-:W-:Y:S02]  /*26960*/  STL [R1+0x2750], R95 ;  /* 0x0027505f01007387 */ /* 0x000fe40000100800 */
[----:B------:R-:W-:Y:S02]  /*26970*/  IMAD.X R153, R8, 0x1, R10, P2 ;  /* 0x0000000108997824 */ /* 0x000fe400010e060a */
[----:B------:R-:W-:Y:S01]  /*26980*/  STL [R1+0x2754], R94 ;  /* 0x0027545e01007387 */ /* 0x000fe20000100800 */
[----:B------:R-:W-:Y:S01]  /*26990*/  IADD3 R10, P3, R2, R15, RZ ;  /* 0x0000000f020a7210 */ /* 0x000fe20007f7e0ff */
[----:B------:R-:W-:-:S02]  /*269a0*/  IMAD.X R15, R8, 0x1, R13, P0 ;  /* 0x00000001080f7824 */ /* 0x000fc400000e060d */
        /* <DEDUP_REMOVED lines=8> */
[----:B------:R-:W4:Y:S04]  /*26a30*/  LDL R25, [R1+0x101c] ;  /* 0x00101c0001197983 */ /* 0x000f280000100800 */
[----:B------:R-:W4:Y:S04]  /*26a40*/  LDL R24, [R1+0x1034] ;  /* 0x0010340001187983 */ /* 0x000f280000100800 */
[----:B------:R-:W4:Y:S04]  /*26a50*/  LDL R23, [R1+0x1038] ;  /* 0x0010380001177983 */ /* 0x000f280000100800 */
[----:B------:R0:W4:Y:S01]  /*26a60*/  LDG.E.U8 R103, desc[UR60][R14.64] ;  /* 0x0000003c0e677981 */ /* 0x000122000c1e1100 */
[----:B------:R-:W-:-:S02]  /*26a70*/  IMAD.X R13, R8, 0x1, R11, P2 ;  /* 0x00000001080d7824 */ /* 0x000fc400010e060b */
[----:B------:R-:W-:Y:S01]  /*26a80*/  IMAD.X R11, R8, 0x1, R9, P3 ;  /* 0x00000001080b7824 */ /* 0x000fe200018e0609 */
[----:B------:R1:W4:Y:S04]  /*26a90*/  LDG.E.U8 R102, desc[UR60][R152.64] ;  /* 0x0000003c98667981 */ /* 0x000328000c1e1100 */
[----:B------:R1:W4:Y:S01]  /*26aa0*/  LDG.E.U8 R104, desc[UR60][R12.64] ;  /* 0x0000003c0c687981 */ /* 0x000322000c1e1100 */
[----:B0-----:R-:W-:-:S05]  /*26ab0*/  IMAD R15, R3, 0x44, RZ ;  /* 0x00000044030f7824 */ /* 0x001fca00078e02ff */
[C---:B-1----:R-:W-:Y:S02]  /*26ac0*/  IADD3 R152, P0, R15.reuse, R4, RZ ;  /* 0x000000040f987210 */ /* 0x042fe40007f1e0ff */
[----:B------:R-:W-:Y:S02]  /*26ad0*/  SHF.R.S32.HI R9, RZ, 0x1f, R15 ;  /* 0x0000001fff097819 */ /* 0x000fe4000001140f */
[C---:B------:R-:W-:Y:S02]  /*26ae0*/  IADD3 R14, P3, R15.reuse, R5, RZ ;  /* 0x000000050f0e7210 */ /* 0x040fe40007f7e0ff */
[C---:B------:R-:W-:Y:S02]  /*26af0*/  IADD3 R152, P2, R2.reuse, R152, RZ ;  /* 0x0000009802987210 */ /* 0x040fe40007f5e0ff */
[----:B------:R-:W-:Y:S01]  /*26b00*/  IADD3 R12, P4, R15, R6, RZ ;  /* 0x000000060f0c7210 */ /* 0x000fe20007f9e0ff */
[----:B------:R-:W-:Y:S01]  /*26b10*/  IMAD.X R13, R9, 0x1, R17, P3 ;  /* 0x00000001090d7824 */ /* 0x000fe200018e0611 */
[----:B------:R-:W-:Y:S01]  /*26b20*/  IADD3 R15, P5, R15, R7, RZ ;  /* 0x000000070f0f7210 */ /* 0x000fe20007fbe0ff */
[----:B--2---:R0:W-:Y:S04]  /*26b30*/  STL [R1+0x86c], R0 ;  /* 0x00086c0001007387 */ /* 0x0041e80000100800 */
[----:B------:R-:W2:Y:S04]  /*26b40*/  LDL R22, [R1+0x1040] ;  /* 0x0010400001167983 */ /* 0x000ea80000100800 */
[----:B0-----:R-:W2:Y:S04]  /*26b50*/  LDL R0, [R1+0x103c] ;  /* 0x00103c0001007983 */ /* 0x001ea80000100800 */
[----:B------:R-:W-:Y:S04]  /*26b60*/  STL [R1+0x868], R29 ;  /* 0x0008681d01007387 */ /* 0x000fe80000100800 */
[----:B---3--:R-:W-:Y:S04]  /*26b70*/  STL [R1+0x276c], R101 ;  /* 0x00276c6501007387 */ /* 0x008fe80000100800 */
[----:B------:R-:W-:Y:S04]  /*26b80*/  STL [R1+0x864], R28 ;  /* 0x0008641c01007387 */ /* 0x000fe80000100800 */
[----:B------:R-:W-:Y:S04]  /*26b90*/  STL [R1+0x860], R27 ;  /* 0x0008601b01007387 */ /* 0x000fe80000100800 */
[----:B----4-:R-:W-:Y:S04]  /*26ba0*/  STL [R1+0x2770], R53 ;  /* 0x0027703501007387 */ /* 0x010fe80000100800 */
[----:B------:R-:W-:Y:S04]  /*26bb0*/  STL [R1+0x85c], R26 ;  /* 0x00085c1a01007387 */ /* 0x000fe80000100800 */
[----:B------:R-:W-:Y:S04]  /*26bc0*/  STL [R1+0x2774], R52 ;  /* 0x0027743401007387 */ /* 0x000fe80000100800 */
[----:B------:R-:W-:Y:S04]  /*26bd0*/  STL [R1+0x858], R21 ;  /* 0x0008581501007387 */ /* 0x000fe80000100800 */
[----:B------:R0:W-:Y:S04]  /*26be0*/  STL [R1+0x854], R20 ;  /* 0x0008541401007387 */ /* 0x0001e80000100800 */
[----:B0-----:R0:W3:Y:S02]  /*26bf0*/  LDG.E.U8 R20, desc[UR60][R10.64] ;  /* 0x0000003c0a147981 */ /* 0x0010e4000c1e1100 */
[----:B0-----:R-:W-:Y:S01]  /*26c00*/  IMAD.X R10, R9, 0x1, R16, P0 ;  /* 0x00000001090a7824 */ /* 0x001fe200000e0610 */
[----:B------:R-:W-:-:S03]  /*26c10*/  IADD3 R14, P0, R2, R14, RZ ;  /* 0x0000000e020e7210 */ /* 0x000fc60007f1e0ff */
[----:B------:R-:W-:Y:S01]  /*26c20*/  IMAD.X R153, R8, 0x1, R10, P2 ;  /* 0x0000000108997824 */ /* 0x000fe200010e060a */
[----:B------:R-:W-:Y:S01]  /*26c30*/  IADD3 R10, P3, R2, R15, RZ ;  /* 0x0000000f020a7210 */ /* 0x000fe20007f7e0ff */
[----:B------:R-:W-:Y:S01]  /*26c40*/  IMAD.X R15, R8, 0x1, R13, P0 ;  /* 0x00000001080f7824 */ /* 0x000fe200000e060d */
[----:B------:R-:W-:Y:S01]  /*26c50*/  IADD3 R12, P2, R2, R12, RZ ;  /* 0x0000000c020c7210 */ /* 0x000fe20007f5e0ff */
[C---:B------:R-:W-:Y:S01]  /*26c60*/  IMAD.X R11, R9.reuse, 0x1, R18, P4 ;  /* 0x00000001090b7824 */ /* 0x040fe200020e0612 */
[----:B------:R-:W4:Y:S01]  /*26c70*/  LDG.E.U8 R73, desc[UR60][R152.64] ;  /* 0x0000003c98497981 */ /* 0x000f22000c1e1100 */
        /* <DEDUP_REMOVED lines=12> */
[----:B------:R-:W-:-:S02]  /*26d40*/  IADD3 R12, P4, R15, R6, RZ ;  /* 0x000000060f0c7210 */ /* 0x000fc40007f9e0ff */
[----:B------:R-:W-:Y:S01]  /*26d50*/  IADD3 R15, P5, R15, R7, RZ ;  /* 0x000000070f0f7210 */ /* 0x000fe20007fbe0ff */
[----:B------:R-:W-:Y:S01]  /*26d60*/  IMAD.X R153, R8, 0x1, R10, P2 ;  /* 0x0000000108997824 */ /* 0x000fe200010e060a */
[C---:B------:R-:W-:Y:S01]  /*26d70*/  IADD3 R14, P0, R2.reuse, R14, RZ ;  /* 0x0000000e020e7210 */ /* 0x040fe20007f1e0ff */
[C---:B------:R-:W-:Y:S01]  /*26d80*/  IMAD.X R13, R9.reuse, 0x1, R17, P3 ;  /* 0x00000001090d7824 */ /* 0x040fe200018e0611 */
[C---:B------:R-:W-:Y:S01]  /*26d90*/  IADD3 R12, P2, R2.reuse, R12, RZ ;  /* 0x0000000c020c7210 */ /* 0x040fe20007f5e0ff */
[C---:B------:R-:W-:Y:S01]  /*26da0*/  IMAD.X R11, R9.reuse, 0x1, R18, P4 ;  /* 0x00000001090b7824 */ /* 0x040fe200020e0612 */
[----:B------:R-:W-:Y:S01]  /*26db0*/  IADD3 R10, P3, R2, R15, RZ ;  /* 0x0000000f020a7210 */ /* 0x000fe20007f7e0ff */
[----:B------:R-:W-:Y:S01]  /*26dc0*/  IMAD.X R9, R9, 0x1, R19, P5 ;  /* 0x0000000109097824 */ /* 0x000fe200028e0613 */
[----:B------:R-:W2:Y:S01]  /*26dd0*/  LDG.E.U8 R144, desc[UR60][R152.64] ;  /* 0x0000003c98907981 */ /* 0x000ea2000c1e1100 */
[C---:B------:R-:W-:Y:S02]  /*26de0*/  IMAD.X R15, R8.reuse, 0x1, R13, P0 ;  /* 0x00000001080f7824 */ /* 0x040fe400000e060d */
[----:B------:R-:W-:-:S02]  /*26df0*/  IMAD.X R13, R8, 0x1, R11, P2 ;  /* 0x00000001080d7824 */ /* 0x000fc400010e060b */
[----:B------:R-:W-:Y:S01]  /*26e00*/  IMAD.X R11, R8, 0x1, R9, P3 ;  /* 0x00000001080b7824 */ /* 0x000fe200018e0609 */
[----:B------:R0:W2:Y:S01]  /*26e10*/  LDG.E.U8 R143, desc[UR60][R14.64] ;  /* 0x0000003c0e8f7981 */ /* 0x0000a2000c1e1100 */
[----:B------:R-:W-:-:S03]  /*26e20*/  IMAD R21, R3, 0x46, RZ ;  /* 0x0000004603157824 */ /* 0x000fc600078e02ff */
[----:B------:R1:W2:Y:S04]  /*26e30*/  LDG.E.U8 R141, desc[UR60][R10.64] ;  /* 0x0000003c0a8d7981 */ /* 0x0002a8000c1e1100 */
[----:B------:R1:W2:Y:S01]  /*26e40*/  LDG.E.U8 R142, desc[UR60][R12.64] ;  /* 0x0000003c0c8e7981 */ /* 0x0002a2000c1e1100 */
[----:B0-----:R-:W-:Y:S02]  /*26e50*/  SHF.R.S32.HI R15, RZ, 0x1f, R21 ;  /* 0x0000001fff0f7819 */ /* 0x001fe40000011415 */
[C---:B-1----:R-:W-:Y:S02]  /*26e60*/  IADD3 R10, P0, R21.reuse, R6, RZ ;  /* 0x00000006150a7210 */ /* 0x042fe40007f1e0ff */
[----:B------:R-:W-:-:S03]  /*26e70*/  IADD3 R12, P3, R21, R4, RZ ;  /* 0x00000004150c7210 */ /* 0x000fc60007f7e0ff */
[C---:B------:R-:W-:Y:S01]  /*26e80*/  IMAD.X R9, R15.reuse, 0x1, R18, P0 ;  /* 0x000000010f097824 */ /* 0x040fe200000e0612 */
[C---:B------:R-:W-:Y:S02]  /*26e90*/  IADD3 R10, P2, R2.reuse, R10, RZ ;  /* 0x0000000a020a7210 */ /* 0x040fe40007f5e0ff */
[----:B------:R-:W-:Y:S01]  /*26ea0*/  IADD3 R12, P0, R2, R12, RZ ;  /* 0x0000000c020c7210 */ /* 0x000fe20007f1e0ff */
[----:B------:R-:W-:Y:S01]  /*26eb0*/  IMAD.X R13, R15, 0x1, R16, P3 ;  /* 0x000000010f0d7824 */ /* 0x000fe200018e0610 */
[----:B------:R-:W-:Y:S01]  /*26ec0*/  IADD3 R14, P4, R21, R5, RZ ;  /* 0x00000005150e7210 */ /* 0x000fe20007f9e0ff */
[C---:B------:R-:W-:Y:S02]  /*26ed0*/  IMAD.X R11, R8.reuse, 0x1, R9, P2 ;  /* 0x00000001080b7824 */ /* 0x040fe400010e0609 */
[----:B------:R-:W-:Y:S01]  /*26ee0*/  IMAD.X R13, R8, 0x1, R13, P0 ;  /* 0x00000001080d7824 */ /* 0x000fe200000e060d */
[----:B------:R-:W-:Y:S01]  /*26ef0*/  IADD3 R14, P2, R2, R14, RZ ;  /* 0x0000000e020e7210 */ /* 0x000fe20007f5e0ff */
[----:B------:R-:W-:Y:S01]  /*26f00*/  IMAD.X R15, R15, 0x1, R17, P4 ;  /* 0x000000010f0f7824 */ /* 0x000fe200020e0611 */
[----:B------:R-:W2:Y:S04]  /*26f10*/  LDG.E.U8 R90, desc[UR60][R10.64] ;  /* 0x0000003c0a5a7981 */ /* 0x000ea8000c1e1100 */
[----:B------:R0:W2:Y:S01]  /*26f20*/  LDG.E.U8 R92, desc[UR60][R12.64] ;  /* 0x0000003c0c5c7981 */ /* 0x0000a2000c1e1100 */
[----:B------:R-:W-:-:S05]  /*26f30*/  IMAD.X R15, R8, 0x1, R15, P2 ;  /* 0x00000001080f7824 */ /* 0x000fca00010e060f */
[----:B------:R-:W2:Y:S04]  /*26f40*/  LDG.E.U8 R91, desc[UR60][R14.64] ;  /* 0x0000003c0e5b7981 */ /* 0x000ea8000c1e1100 */
[----:B------:R-:W-:Y:S04]  /*26f50*/  STL [R1+0x2778], R51 ;  /* 0x0027783301007387 */ /* 0x000fe80000100800 */
[----:B------:R-:W-:Y:S04]  /*26f60*/  STL [R1+0x277c], R46 ;  /* 0x00277c2e01007387 */ /* 0x000fe80000100800 */
[----:B------:R-:W-:Y:S04]  /*26f70*/  STL [R1+0x2780], R102 ;  /* 0x0027806601007387 */ /* 0x000fe80000100800 */
[----:B------:R-:W-:Y:S04]  /*26f80*/  STL [R1+0x2784], R103 ;  /* 0x0027846701007387 */ /* 0x000fe80000100800 */
[----:B------:R-:W-:Y:S01]  /*26f90*/  STL [R1+0x2788], R104 ;  /* 0x0027886801007387 */ /* 0x000fe20000100800 */
[----:B------:R-:W-:-:S02]  /*26fa0*/  IMAD R218, R3, 0x7f, RZ ;  /* 0x0000007f03da7824 */ /* 0x000fc400078e02ff */
[--C-:B------:R-:W-:Y:S02]  /*26fb0*/  IMAD.IADD R9, R21, 0x1, R7.reuse ;  /* 0x0000000115097824 */ /* 0x100fe400078e0207 */
[----:B------:R-:W-:-:S03]  /*26fc0*/  IMAD.IADD R152, R218, 0x1, R7 ;  /* 0x00000001da987824 */ /* 0x000fc600078e0207 */
[C---:B0-----:R-:W-:Y:S02]  /*26fd0*/  IADD3 R12, P0, R2.reuse, R9, RZ ;  /* 0x00000009020c7210 */ /* 0x041fe40007f1e0ff */
[----:B------:R-:W-:-:S03]  /*26fe0*/  IADD3 R10, P3, R2, R152, RZ ;  /* 0x00000098020a7210 */ /* 0x000fc60007f7e0ff */
[C---:B------:R-:W-:Y:S02]  /*26ff0*/  IMAD.X R13, R8.reuse, 0x1, R24, P0 ;  /* 0x00000001080d7824 */ /* 0x040fe400000e0618 */
[----:B------:R-:W-:-:S03]  /*27000*/  IMAD.X R11, R8, 0x1, R25, P3 ;  /* 0x00000001080b7824 */ /* 0x000fc600018e0619 */
[----:B------:R-:W2:Y:S04]  /*27010*/  LDG.E.U8 R89, desc[UR60][R12.64] ;  /* 0x0000003c0c597981 */ /* 0x000ea8000c1e1100 */
[----:B------:R0:W2:Y:S04]  /*27020*/  LDG.E.U8 R28, desc[UR60][R10.64] ;  /* 0x0000003c0a1c7981 */ /* 0x0000a8000c1e1100 */
[----:B---3--:R-:W-:Y:S04]  /*27030*/  STL [R1+0x278c], R20 ;  /* 0x00278c1401007387 */ /* 0x008fe80000100800 */
[----:B----4-:R-:W-:Y:S04]  /*27040*/  STL [R1+0x2790], R73 ;  /* 0x0027904901007387 */ /* 0x010fe80000100800 */
[----:B--2---:R-:W-:Y:S04]  /*27050*/  STL [R1+0x2794], R72 ;  /* 0x0027944801007387 */ /* 0x004fe80000100800 */
        /* <DEDUP_REMOVED lines=10> */
[----:B------:R-:W-:Y:S04]  /*27100*/  STL [R1+0x27c0], R90 ;  /* 0x0027c05a01007387 */ /* 0x000fe80000100800 */
[----:B------:R-:W-:Y:S04]  /*27110*/  STL [R1+0x27c4], R92 ;  /* 0x0027c45c01007387 */ /* 0x000fe80000100800 */
[----:B-1----:R-:W2:Y:S04]  /*27120*/  LDL R17, [R1+0x1044] ;  /* 0x0010440001117983 */ /* 0x002ea80000100800 */
[----:B------:R-:W-:Y:S04]  /*27130*/  STL [R1+0x27c8], R91 ;  /* 0x0027c85b01007387 */ /* 0x000fe80000100800 */
[----:B------:R-:W3:Y:S04]  /*27140*/  LDL R16, [R1+0x1048] ;  /* 0x0010480001107983 */ /* 0x000ee80000100800 */
[----:B------:R-:W4:Y:S01]  /*27150*/  LDL R19, [R1+0x104c] ;  /* 0x00104c0001137983 */ /* 0x000f220000100800 */
[----:B------:R-:W-:-:S04]  /*27160*/  IMAD R21, R3, 0x47, RZ ;  /* 0x0000004703157824 */ /* 0x000fc800078e02ff */
[C---:B------:R-:W-:Y:S02]  /*27170*/  IMAD.IADD R9, R21.reuse, 0x1, R4 ;  /* 0x0000000115097824 */ /* 0x040fe400078e0204 */
[----:B0-----:R-:W-:-:S03]  /*27180*/  IMAD.IADD R11, R21, 0x1, R5 ;  /* 0x00000001150b7824 */ /* 0x001fc600078e0205 */
[C---:B------:R-:W-:Y:S01]  /*27190*/  IADD3 R10, P0, R2.reuse, R9, RZ ;  /* 0x00000009020a7210 */ /* 0x040fe20007f1e0ff */
[----:B------:R-:W-:Y:S01]  /*271a0*/  IMAD.IADD R14, R21, 0x1, R6 ;  /* 0x00000001150e7824 */ /* 0x000fe200078e0206 */
[----:B------:R-:W-:Y:S01]  /*271b0*/  IADD3 R12, P2, R2, R11, RZ ;  /* 0x0000000b020c7210 */ /* 0x000fe20007f5e0ff */
[----:B------:R-:W-:Y:S02]  /*271c0*/  IMAD R152, R3, 0x48, RZ ;  /* 0x0000004803987824 */ /* 0x000fe400078e02ff */
[----:B------:R-:W-:Y:S01]  /*271d0*/  IMAD.X R11, R8, 0x1, R23, P0 ;  /* 0x00000001080b7824 */ /* 0x000fe200000e0617 */
[----:B------:R-:W-:Y:S01]  /*271e0*/  IADD3 R14, P0, R2, R14, RZ ;  /* 0x0000000e020e7210 */ /* 0x000fe20007f1e0ff */
[----:B------:R-:W-:Y:S02]  /*271f0*/  IMAD.IADD R9, R21, 0x1, R7 ;  /* 0x0000000115097824 */ /* 0x000fe400078e0207 */
[C---:B------:R-:W-:Y:S01]  /*27200*/  IMAD.X R13, R8.reuse, 0x1, R0, P2 ;  /* 0x00000001080d7824 */ /* 0x040fe200010e0600 */
[----:B------:R0:W4:Y:S01]  /*27210*/  LDG.E.U8 R41, desc[UR60][R10.64] ;  /* 0x0000003c0a297981 */ /* 0x000122000c1e1100 */
[----:B------:R-:W-:-:S03]  /*27220*/  IMAD.X R15, R8, 0x1, R22, P0 ;  /* 0x00000001080f7824 */ /* 0x000fc600000e0616 */
[----:B------:R1:W4:Y:S04]  /*27230*/  LDG.E.U8 R40, desc[UR60][R12.64] ;  /* 0x0000003c0c287981 */ /* 0x000328000c1e1100 */
[----:B------:R1:W4:Y:S01]  /*27240*/  LDG.E.U8 R39, desc[UR60][R14.64] ;  /* 0x0000003c0e277981 */ /* 0x000322000c1e1100 */
[----:B0-----:R-:W-:Y:S01]  /*27250*/  IMAD.IADD R11, R152, 0x1, R4 ;  /* 0x00000001980b7824 */ /* 0x001fe200078e0204 */
[----:B------:R-:W-:-:S04]  /*27260*/  IADD3 R10, P2, R2, R9, RZ ;  /* 0x00000009020a7210 */ /* 0x000fc80007f5e0ff */
[----:B-1----:R-:W-:Y:S01]  /*27270*/  IADD3 R12, P0, R2, R11, RZ ;  /* 0x0000000b020c7210 */ /* 0x002fe20007f1e0ff */
[C---:B------:R-:W-:Y:S02]  /*27280*/  IMAD.IADD R9, R152.reuse, 0x1, R5 ;  /* 0x0000000198097824 */ /* 0x040fe400078e0205 */
[----:B------:R-:W-:Y:S01]  /*27290*/  IMAD.IADD R15, R152, 0x1, R6 ;  /* 0x00000001980f7824 */ /* 0x000fe200078e0206 */
[----:B------:R0:W-:Y:S04]  /*272a0*/  STL [R1+0x27cc], R28 ;  /* 0x0027cc1c01007387 */ /* 0x0001e80000100800 */
[----:B------:R-:W-:Y:S04]  /*272b0*/  STL [R1+0x27d0], R89 ;  /* 0x0027d05901007387 */ /* 0x000fe80000100800 */
[----:B------:R-:W4:Y:S04]  /*272c0*/  LDL R18, [R1+0x1050] ;  /* 0x0010500001127983 */ /* 0x000f280000100800 */
[----:B------:R-:W4:Y:S01]  /*272d0*/  LDL R0, [R1+0x1054] ;  /* 0x0010540001007983 */ /* 0x000f220000100800 */
[----:B--2---:R-:W-:Y:S01]  /*272e0*/  IMAD.X R11, R8, 0x1, R17, P2 ;  /* 0x00000001080b7824 */ /* 0x004fe200010e0611 */
[----:B------:R-:W-:-:S04]  /*272f0*/  IADD3 R14, P2, R2, R9, RZ ;  /* 0x00000009020e7210 */ /* 0x000fc80007f5e0ff */
[----:B------:R1:W2:Y:S01]  /*27300*/  LDG.E.U8 R38, desc[UR60][R10.64] ;  /* 0x0000003c0a267981 */ /* 0x0002a2000c1e1100 */
[----:B---3--:R-:W-:-:S05]  /*27310*/  IMAD.X R13, R8, 0x1, R16, P0 ;  /* 0x00000001080d7824 */ /* 0x008fca00000e0610 */
[----:B------:R3:W2:Y:S01]  /*27320*/  LDG.E.U8 R53, desc[UR60][R12.64] ;  /* 0x0000003c0c357981 */ /* 0x0006a2000c1e1100 */
[----:B-1----:R-:W-:Y:S01]  /*27330*/  IADD3 R10, P0, R2, R15, RZ ;  /* 0x0000000f020a7210 */ /* 0x002fe20007f1e0ff */
[----:B----4-:R-:W-:-:S05]  /*27340*/  IMAD.X R15, R8, 0x1, R19, P2 ;  /* 0x00000001080f7824 */ /* 0x010fca00010e0613 */
[----:B------:R-:W4:Y:S01]  /*27350*/  LDG.E.U8 R52, desc[UR60][R14.64] ;  /* 0x0000003c0e347981 */ /* 0x000f22000c1e1100 */
[----:B------:R-:W-:-:S03]  /*27360*/  IMAD.IADD R9, R152, 0x1, R7 ;  /* 0x0000000198097824 */ /* 0x000fc600078e0207 */
[----:B------:R-:W-:Y:S04]  /*27370*/  STL [R1+0x27d4], R41 ;  /* 0x0027d42901007387 */ /* 0x000fe80000100800 */
[----:B------:R-:W-:Y:S04]  /*27380*/  STL [R1+0x27d8], R40 ;  /* 0x0027d82801007387 */ /* 0x000fe80000100800 */
[----:B------:R-:W4:Y:S04]  /*27390*/  LDL R17, [R1+0x1058] ;  /* 0x0010580001117983 */ /* 0x000f280000100800 */
[----:B------:R1:W-:Y:S04]  /*273a0*/  STL [R1+0x27dc], R39 ;  /* 0x0027dc2701007387 */ /* 0x0003e80000100800 */
[----:B------:R-:W4:Y:S01]  /*273b0*/  LDL R16, [R1+0x105c] ;  /* 0x00105c0001107983 */ /* 0x000f220000100800 */
[----:B---3--:R-:W-:Y:S01]  /*273c0*/  IADD3 R12, P2, R2, R9, RZ ;  /* 0x00000009020c7210 */ /* 0x008fe20007f5e0ff */
[----:B------:R-:W-:-:S04]  /*273d0*/  IMAD.X R11, R8, 0x1, R18, P0 ;  /* 0x00000001080b7824 */ /* 0x000fc800000e0612 */
[----:B------:R-:W-:Y:S01]  /*273e0*/  IMAD.X R13, R8, 0x1, R0, P2 ;  /* 0x00000001080d7824 */ /* 0x000fe200010e0600 */
[----:B------:R3:W3:Y:S04]  /*273f0*/  LDG.E.U8 R51, desc[UR60][R10.64] ;  /* 0x0000003c0a337981 */ /* 0x0006e8000c1e1100 */
[----:B------:R0:W3:Y:S04]  /*27400*/  LDG.E.U8 R142, desc[UR60][R12.64] ;  /* 0x0000003c0c8e7981 */ /* 0x0000e8000c1e1100 */
[----:B--2---:R2:W-:Y:S04]  /*27410*/  STL [R1+0x27e0], R38 ;  /* 0x0027e02601007387 */ /* 0x0045e80000100800 */
[----:B------:R-:W2:Y:S04]  /*27420*/  LDL R20, [R1+0x1060] ;  /* 0x0010600001147983 */ /* 0x000ea80000100800 */
[----:B------:R-:W-:Y:S04]  /*27430*/  STL [R1+0x27e4], R53 ;  /* 0x0027e43501007387 */ /* 0x000fe80000100800 */
[----:B------:R-:W2:Y:S04]  /*27440*/  LDL R19, [R1+0x1064] ;  /* 0x0010640001137983 */ /* 0x000ea80000100800 */
[----:B----4-:R-:W-:Y:S04]  /*27450*/  STL [R1+0x27e8], R52 ;  /* 0x0027e83401007387 */ /* 0x010fe80000100800 */
[----:B------:R-:W4:Y:S04]  /*27460*/  LDL R18, [R1+0x1068] ;  /* 0x0010680001127983 */ /* 0x000f280000100800 */
[----:B------:R-:W4:Y:S01]  /*27470*/  LDL R0, [R1+0x106c] ;  /* 0x00106c0001007983 */ /* 0x000f220000100800 */
[----:B------:R-:W-:-:S04]  /*27480*/  IMAD R21, R3, 0x49, RZ ;  /* 0x0000004903157824 */ /* 0x000fc800078e02ff */
[C---:B------:R-:W-:Y:S02]  /*27490*/  IMAD.IADD R9, R21.reuse, 0x1, R4 ;  /* 0x0000000115097824 */ /* 0x040fe400078e0204 */
[C---:B---3--:R-:W-:Y:S02]  /*274a0*/  IMAD.IADD R11, R21.reuse, 0x1, R5 ;  /* 0x00000001150b7824 */ /* 0x048fe400078e0205 */
[----:B------:R-:W-:Y:S01]  /*274b0*/  IMAD.IADD R14, R21, 0x1, R6 ;  /* 0x00000001150e7824 */ /* 0x000fe200078e0206 */
[C---:B------:R-:W-:Y:S02]  /*274c0*/  IADD3 R10, P0, R2.reuse, R9, RZ ;  /* 0x00000009020a7210 */ /* 0x040fe40007f1e0ff */
[----:B0-----:R-:W-:-:S03]  /*274d0*/  IADD3 R12, P2, R2, R11, RZ ;  /* 0x0000000b020c7210 */ /* 0x001fc60007f5e0ff */
[----:B------:R-:W-:Y:S01]  /*274e0*/  IMAD.X R11, R8, 0x1, R17, P0 ;  /* 0x00000001080b7824 */ /* 0x000fe200000e0611 */
[----:B------:R-:W-:Y:S01]  /*274f0*/  IADD3 R14, P0, R2, R14, RZ ;  /* 0x0000000e020e7210 */ /* 0x000fe20007f1e0ff */
[----:B------:R-:W-:Y:S02]  /*27500*/  IMAD R152, R3, 0x4a, RZ ;  /* 0x0000004a03987824 */ /* 0x000fe400078e02ff */
[----:B------:R-:W-:Y:S01]  /*27510*/  IMAD.X R13, R8, 0x1, R16, P2 ;  /* 0x00000001080d7824 */ /* 0x000fe200010e0610 */
[----:B------:R0:W3:Y:S01]  /*27520*/  LDG.E.U8 R42, desc[UR60][R10.64] ;  /* 0x0000003c0a2a7981 */ /* 0x0000e2000c1e1100 */
[----:B------:R-:W-:-:S03]  /*27530*/  IMAD.IADD R9, R21, 0x1, R7 ;  /* 0x0000000115097824 */ /* 0x000fc600078e0207 */
[----:B------:R1:W3:Y:S01]  /*27540*/  LDG.E.U8 R43, desc[UR60][R12.64] ;  /* 0x0000003c0c2b7981 */ /* 0x0002e2000c1e1100 */
[----:B0-----:R-:W-:Y:S01]  /*27550*/  IMAD.IADD R11, R152, 0x1, R4 ;  /* 0x00000001980b7824 */ /* 0x001fe200078e0204 */
[----:B------:R-:W-:Y:S01]  /*27560*/  IADD3 R10, P2, R2, R9, RZ ;  /* 0x00000009020a7210 */ /* 0x000fe20007f5e0ff */
[----:B------:R-:W-:Y:S01]  /*27570*/  IMAD.IADD R9, R152, 0x1, R5 ;  /* 0x0000000198097824 */ /* 0x000fe200078e0205 */
[----:B------:R-:W-:Y:S04]  /*27580*/  STL [R1+0x27ec], R51 ;  /* 0x0027ec3301007387 */ /* 0x000fe80000100800 */
[----:B------:R-:W-:Y:S04]  /*27590*/  STL [R1+0x27f0], R142 ;  /* 0x0027f08e01007387 */ /* 0x000fe80000100800 */
[----:B------:R-:W3:Y:S04]  /*275a0*/  LDL R17, [R1+0x1070] ;  /* 0x0010700001117983 */ /* 0x000ee80000100800 */
[----:B------:R-:W3:Y:S01]  /*275b0*/  LDL R16, [R1+0x1074] ;  /* 0x0010740001107983 */ /* 0x000ee20000100800 */
[----:B--2---:R-:W-:Y:S01]  /*275c0*/  IMAD.X R15, R8, 0x1, R20, P0 ;  /* 0x00000001080f7824 */ /* 0x004fe200000e0614 */
[----:B-1----:R-:W-:-:S04]  /*275d0*/  IADD3 R12, P0, R2, R11, RZ ;  /* 0x0000000b020c7210 */ /* 0x002fc80007f1e0ff */
[----:B------:R0:W2:Y:S01]  /*275e0*/  LDG.E.U8 R44, desc[UR60][R14.64] ;  /* 0x0000003c0e2c7981 */ /* 0x0000a2000c1e1100 */
[----:B------:R-:W-:-:S05]  /*275f0*/  IMAD.X R11, R8, 0x1, R19, P2 ;  /* 0x00000001080b7824 */ /* 0x000fca00010e0613 */
[----:B------:R1:W2:Y:S01]  /*27600*/  LDG.E.U8 R45, desc[UR60][R10.64] ;  /* 0x0000003c0a2d7981 */ /* 0x0002a2000c1e1100 */
[----:B0-----:R-:W-:Y:S02]  /*27610*/  IMAD.IADD R15, R152, 0x1, R6 ;  /* 0x00000001980f7824 */ /* 0x001fe400078e0206 */
[----:B----4-:R-:W-:Y:S01]  /*27620*/  IMAD.X R13, R8, 0x1, R18, P0 ;  /* 0x00000001080d7824 */ /* 0x010fe200000e0612 */
[----:B------:R-:W-:-:S04]  /*27630*/  IADD3 R14, P2, R2, R9, RZ ;  /* 0x00000009020e7210 */ /* 0x000fc80007f5e0ff */
[----:B------:R0:W4:Y:S01]  /*27640*/  LDG.E.U8 R47, desc[UR60][R12.64] ;  /* 0x0000003c0c2f7981 */ /* 0x000122000c1e1100 */
[----:B-1----:R-:W-:Y:S01]  /*27650*/  IADD3 R10, P0, R2, R15, RZ ;  /* 0x0000000f020a7210 */ /* 0x002fe20007f1e0ff */
[----:B------:R-:W-:-:S05]  /*27660*/  IMAD.X R15, R8, 0x1, R0, P2 ;  /* 0x00000001080f7824 */ /* 0x000fca00010e0600 */
[----:B------:R-:W4:Y:S04]  /*27670*/  LDG.E.U8 R48, desc[UR60][R14.64] ;  /* 0x0000003c0e307981 */ /* 0x000f28000c1e1100 */
[----:B---3--:R-:W-:Y:S04]  /*27680*/  STL [R1+0x27f4], R42 ;  /* 0x0027f42a01007387 */ /* 0x008fe80000100800 */
[----:B------:R-:W-:Y:S04]  /*27690*/  STL [R1+0x27f8], R43 ;  /* 0x0027f82b01007387 */ /* 0x000fe80000100800 */
[----:B------:R-:W3:Y:S01]  /*276a0*/  LDL R19, [R1+0x1078] ;  /* 0x0010780001137983 */ /* 0x000ee20000100800 */
[----:B------:R-:W-:-:S05]  /*276b0*/  IMAD.IADD R9, R152, 0x1, R7 ;  /* 0x0000000198097824 */ /* 0x000fca00078e0207 */
[----:B0-----:R-:W-:Y:S01]  /*276c0*/  IADD3 R12, P2, R2, R9, RZ ;  /* 0x00000009020c7210 */ /* 0x001fe20007f5e0ff */
[----:B------:R-:W-:-:S04]  /*276d0*/  IMAD.X R11, R8, 0x1, R17, P0 ;  /* 0x00000001080b7824 */ /* 0x000fc800000e0611 */
[----:B------:R-:W-:Y:S01]  /*276e0*/  IMAD.X R13, R8, 0x1, R16, P2 ;  /* 0x00000001080d7824 */ /* 0x000fe200010e0610 */
[----:B------:R0:W3:Y:S01]  /*276f0*/  LDG.E.U8 R49, desc[UR60][R10.64] ;  /* 0x0000003c0a317981 */ /* 0x0000e2000c1e1100 */
[----:B------:R-:W-:-:S03]  /*27700*/  IMAD R21, R3, 0x4b, RZ ;  /* 0x0000004b03157824 */ /* 0x000fc600078e02ff */
[----:B------:R1:W3:Y:S04]  /*27710*/  LDG.E.U8 R97, desc[UR60][R12.64] ;  /* 0x0000003c0c617981 */ /* 0x0002e8000c1e1100 */
[----:B--2---:R-:W-:Y:S04]  /*27720*/  STL [R1+0x27fc], R44 ;  /* 0x0027fc2c01007387 */ /* 0x004fe80000100800 */
[----:B------:R-:W2:Y:S04]  /*27730*/  LDL R22, [R1+0x107c] ;  /* 0x00107c0001167983 */ /* 0x000ea80000100800 */
[----:B------:R-:W2:Y:S04]  /*27740*/  LDL R18, [R1+0x1080] ;  /* 0x0010800001127983 */ /* 0x000ea80000100800 */
[----:B------:R-:W-:Y:S04]  /*27750*/  STL [R1+0x2800], R45 ;  /* 0x0028002d01007387 */ /* 0x000fe80000100800 */
[----:B------:R-:W2:Y:S04]  /*27760*/  LDL R0, [R1+0x1084] ;  /* 0x0010840001007983 */ /* 0x000ea80000100800 */
[----:B----4-:R-:W-:Y:S04]  /*27770*/  STL [R1+0x2804], R47 ;  /* 0x0028042f01007387 */ /* 0x010fe80000100800 */
[----:B------:R-:W4:Y:S04]  /*27780*/  LDL R17, [R1+0x1088] ;  /* 0x0010880001117983 */ /* 0x000f280000100800 */
[----:B------:R4:W-:Y:S04]  /*27790*/  STL [R1+0x2808], R48 ;  /* 0x0028083001007387 */ /* 0x0009e80000100800 */
[----:B------:R-:W4:Y:S01]  /*277a0*/  LDL R16, [R1+0x1090] ;  /* 0x0010900001107983 */ /* 0x000f220000100800 */
[----:B------:R-:W-:-:S02]  /*277b0*/  IMAD.IADD R9, R21, 0x1, R4 ;  /* 0x0000000115097824 */ /* 0x000fc400078e0204 */
[C---:B0-----:R-:W-:Y:S01]  /*277c0*/  IMAD.IADD R11, R21.reuse, 0x1, R5 ;  /* 0x00000001150b7824 */ /* 0x041fe200078e0205 */
[----:B------:R-:W4:Y:S02]  /*277d0*/  LDL R20, [R1+0x108c] ;  /* 0x00108c0001147983 */ /* 0x000f240000100800 */
[C---:B------:R-:W-:Y:S01]  /*277e0*/  IADD3 R10, P0, R2.reuse, R9, RZ ;  /* 0x00000009020a7210 */ /* 0x040fe20007f1e0ff */
[----:B------:R-:W-:Y:S01]  /*277f0*/  IMAD.IADD R14, R21, 0x1, R6 ;  /* 0x00000001150e7824 */ /* 0x000fe200078e0206 */
[----:B-1----:R-:W-:Y:S01]  /*27800*/  IADD3 R12, P2, R2, R11, RZ ;  /* 0x0000000b020c7210 */ /* 0x002fe20007f5e0ff */
[----:B------:R-:W-:Y:S01]  /*27810*/  IMAD R152, R3, 0x4c, RZ ;  /* 0x0000004c03987824 */ /* 0x000fe200078e02ff */
[----:B------:R-:W4:Y:S01]  /*27820*/  LDL R25, [R1+0x109c] ;  /* 0x00109c0001197983 */ /* 0x000f220000100800 */
[----:B---3--:R-:W-:Y:S01]  /*27830*/  IMAD.X R11, R8, 0x1, R19, P0 ;  /* 0x00000001080b7824 */ /* 0x008fe200000e0613 */
[----:B------:R-:W-:Y:S01]  /*27840*/  IADD3 R14, P0, R2, R14, RZ ;  /* 0x0000000e020e7210 */ /* 0x000fe20007f1e0ff */
[----:B------:R-:W-:Y:S01]  /*27850*/  IMAD.IADD R9, R21, 0x1, R7 ;  /* 0x0000000115097824 */ /* 0x000fe200078e0207 */
[----:B------:R-:W3:Y:S04]  /*27860*/  LDL R19, [R1+0x1094] ;  /* 0x0010940001137983 */ /* 0x000ee80000100800 */
[----:B------:R-:W3:Y:S04]  /*27870*/  LDL R24, [R1+0x10a4] ;  /* 0x0010a40001187983 */ /* 0x000ee80000100800 */
[----:B------:R-:W3:Y:S04]  /*27880*/  LDL R26, [R1+0x10dc] ;  /* 0x0010dc00011a7983 */ /* 0x000ee80000100800 */
[----:B------:R-:W3:Y:S04]  /*27890*/  LDL R28, [R1+0x11e0] ;  /* 0x0011e000011c7983 */ /* 0x000ee80000100800 */
[----:B------:R-:W3:Y:S04]  /*278a0*/  LDL R39, [R1+0x11dc] ;  /* 0x0011dc0001277983 */ /* 0x000ee80000100800 */
[----:B------:R-:W3:Y:S04]  /*278b0*/  LDL R38, [R1+0x11e4] ;  /* 0x0011e40001267983 */ /* 0x000ee80000100800 */
[----:B------:R-:W3:Y:S01]  /*278c0*/  LDL R40, [R1+0x121c] ;  /* 0x00121c0001287983 */ /* 0x000ee20000100800 */
[----:B--2---:R-:W-:-:S03]  /*278d0*/  IMAD.X R13, R8, 0x1, R22, P2 ;  /* 0x00000001080d7824 */ /* 0x004fc600010e0616 */
[----:B------:R0:W2:Y:S01]  /*278e0*/  LDG.E.U8 R22, desc[UR60][R10.64] ;  /* 0x0000003c0a167981 */ /* 0x0000a2000c1e1100 */
[----:B------:R-:W-:-:S03]  /*278f0*/  IMAD.X R15, R8, 0x1, R18, P0 ;  /* 0x00000001080f7824 */ /* 0x000fc600000e0612 */
[----:B------:R-:W2:Y:S04]  /*27900*/  LDL R18, [R1+0x1098] ;  /* 0x0010980001127983 */ /* 0x000ea80000100800 */
[----:B------:R1:W2:Y:S01]  /*27910*/  LDG.E.U8 R23, desc[UR60][R12.64] ;  /* 0x0000003c0c177981 */ /* 0x0002a2000c1e1100 */
[----:B0-----:R-:W-:Y:S01]  /*27920*/  IMAD.IADD R11, R152, 0x1, R4 ;  /* 0x00000001980b7824 */ /* 0x001fe200078e0204 */
[----:B------:R-:W-:-:S04]  /*27930*/  IADD3 R10, P2, R2, R9, RZ ;  /* 0x00000009020a7210 */ /* 0x000fc80007f5e0ff */
[----:B-1----:R-:W-:Y:S01]  /*27940*/  IADD3 R12, P0, R2, R11, RZ ;  /* 0x0000000b020c7210 */ /* 0x002fe20007f1e0ff */
[C---:B------:R-:W-:Y:S02]  /*27950*/  IMAD.X R11, R8.reuse, 0x1, R0, P2 ;  /* 0x00000001080b7824 */ /* 0x040fe400010e0600 */
[----:B------:R0:W2:Y:S02]  /*27960*/  LDG.E.U8 R0, desc[UR60][R14.64] ;  /* 0x0000003c0e007981 */ /* 0x0000a4000c1e1100 */
[----:B----4-:R-:W-:Y:S02]  /*27970*/  IMAD.X R13, R8, 0x1, R17, P0 ;  /* 0x00000001080d7824 */ /* 0x010fe400000e0611 */
[----:B------:R-:W4:Y:S04]  /*27980*/  LDL R17, [R1+0x10a0] ;  /* 0x0010a00001117983 */ /* 0x000f280000100800 */
[----:B------:R1:W4:Y:S01]  /*27990*/  LDG.E.U8 R58, desc[UR60][R10.64] ;  /* 0x0000003c0a3a7981 */ /* 0x000322000c1e1100 */
[----:B0-----:R-:W-:-:S02]  /*279a0*/  IMAD.IADD R15, R152, 0x1, R6 ;  /* 0x00000001980f7824 */ /* 0x001fc400078e0206 */
[----:B------:R-:W-:Y:S01]  /*279b0*/  IMAD.IADD R9, R152, 0x1, R5 ;  /* 0x0000000198097824 */ /* 0x000fe200078e0205 */
[----:B------:R0:W4:Y:S02]  /*279c0*/  LDG.E.U8 R63, desc[UR60][R12.64] ;  /* 0x0000003c0c3f7981 */ /* 0x000124000c1e1100 */
[----:B-1----:R-:W-:-:S05]  /*279d0*/  IADD3 R10, P0, R2, R15, RZ ;  /* 0x0000000f020a7210 */ /* 0x002fca0007f1e0ff */
[----:B------:R-:W-:Y:S02]  /*279e0*/  IMAD.X R11, R8, 0x1, R16, P0 ;  /* 0x00000001080b7824 */ /* 0x000fe400000e0610 */
[----:B------:R-:W4:Y:S01]  /*279f0*/  LDL R16, [R1+0x10a8] ;  /* 0x0010a80001107983 */ /* 0x000f220000100800 */
[----:B------:R-:W-:Y:S01]  /*27a00*/  IADD3 R14, P2, R2, R9, RZ ;  /* 0x00000009020e7210 */ /* 0x000fe20007f5e0ff */
[----:B------:R-:W-:Y:S02]  /*27a10*/  IMAD.IADD R9, R152, 0x1, R7 ;  /* 0x0000000198097824 */ /* 0x000fe400078e0207 */
[----:B------:R-:W-:Y:S01]  /*27a20*/  IMAD R21, R3, 0x4d, RZ ;  /* 0x0000004d03157824 */ /* 0x000fe200078e02ff */
[----:B------:R1:W4:Y:S01]  /*27a30*/  LDG.E.U8 R65, desc[UR60][R10.64] ;  /* 0x0000003c0a417981 */ /* 0x000322000c1e1100 */
[----:B------:R-:W-:Y:S01]  /*27a40*/  IMAD.X R15, R8, 0x1, R20, P2 ;  /* 0x00000001080f7824 */ /* 0x000fe200010e0614 */
[----:B0-----:R-:W-:Y:S01]  /*27a50*/  IADD3 R12, P2, R2, R9, RZ ;  /* 0x00000009020c7210 */ /* 0x001fe20007f5e0ff */
[C---:B------:R-:W-:Y:S01]  /*27a60*/  IMAD.IADD R9, R21.reuse, 0x1, R4 ;  /* 0x0000000115097824 */ /* 0x040fe200078e0204 */
[----:B------:R-:W4:Y:S03]  /*27a70*/  LDL R20, [R1+0x10ac] ;  /* 0x0010ac0001147983 */ /* 0x000f260000100800 */
[----:B---3--:R-:W-:Y:S01]  /*27a80*/  IMAD.X R13, R8, 0x1, R19, P2 ;  /* 0x00000001080d7824 */ /* 0x008fe200010e0613 */
[----:B------:R0:W3:Y:S01]  /*27a90*/  LDG.E.U8 R64, desc[UR60][R14.64] ;  /* 0x0000003c0e407981 */ /* 0x0000e2000c1e1100 */
[----:B-1----:R-:W-:Y:S01]  /*27aa0*/  IMAD.IADD R11, R21, 0x1, R5 ;  /* 0x00000001150b7824 */ /* 0x002fe200078e0205 */
[----:B------:R-:W-:-:S02]  /*27ab0*/  IADD3 R10, P0, R2, R9, RZ ;  /* 0x00000009020a7210 */ /* 0x000fc40007f1e0ff */
[----:B------:R-:W3:Y:S04]  /*27ac0*/  LDL R19, [R1+0x10b0] ;  /* 0x0010b00001137983 */ /* 0x000ee80000100800 */
[----:B------:R1:W3:Y:S01]  /*27ad0*/  LDG.E.U8 R113, desc[UR60][R12.64] ;  /* 0x0000003c0c717981 */ /* 0x0002e2000c1e1100 */
[----:B0-----:R-:W-:Y:S02]  /*27ae0*/  IMAD.IADD R14, R21, 0x1, R6 ;  /* 0x00000001150e7824 */ /* 0x001fe400078e0206 */
[----:B------:R-:W-:Y:S01]  /*27af0*/  IMAD R152, R3, 0x4e, RZ ;  /* 0x0000004e03987824 */ /* 0x000fe200078e02ff */
[----:B-1----:R-:W-:-:S05]  /*27b00*/  IADD3 R12, P2, R2, R11, RZ ;  /* 0x0000000b020c7210 */ /* 0x002fca0007f5e0ff */
[C---:B------:R-:W-:Y:S02]  /*27b10*/  IMAD.X R13, R8.reuse, 0x1, R25, P2 ;  /* 0x00000001080d7824 */ /* 0x040fe400010e0619 */
[----:B------:R-:W-:Y:S01]  /*27b20*/  IMAD.IADD R9, R21, 0x1, R7 ;  /* 0x0000000115097824 */ /* 0x000fe200078e0207 */
[----:B------:R-:W3:Y:S04]  /*27b30*/  LDL R25, [R1+0x10bc] ;  /* 0x0010bc0001197983 */ /* 0x000ee80000100800 */
[----:B------:R-:W3:Y:S01]  /*27b40*/  LDG.E.U8 R139, desc[UR60][R12.64] ;  /* 0x0000003c0c8b7981 */ /* 0x000ee2000c1e1100 */
[----:B--2---:R-:W-:-:S03]  /*27b50*/  IMAD.X R11, R8, 0x1, R18, P0 ;  /* 0x00000001080b7824 */ /* 0x004fc600000e0612 */
[----:B------:R-:W2:Y:S01]  /*27b60*/  LDL R18, [R1+0x10b4] ;  /* 0x0010b40001127983 */ /* 0x000ea20000100800 */
[----:B------:R-:W-:-:S03]  /*27b70*/  IADD3 R14, P0, R2, R14, RZ ;  /* 0x0000000e020e7210 */ /* 0x000fc60007f1e0ff */
[----:B------:R0:W2:Y:S02]  /*27b80*/  LDG.E.U8 R140, desc[UR60][R10.64] ;  /* 0x0000003c0a8c7981 */ /* 0x0000a4000c1e1100 */
[----:B0-----:R-:W-:Y:S02]  /*27b90*/  IMAD.IADD R11, R152, 0x1, R4 ;  /* 0x00000001980b7824 */ /* 0x001fe400078e0204 */
[----:B----4-:R-:W-:-:S03]  /*27ba0*/  IMAD.X R15, R8, 0x1, R17, P0 ;  /* 0x00000001080f7824 */ /* 0x010fc600000e0611 */
[C---:B------:R-:W-:Y:S01]  /*27bb0*/  IADD3 R12, P0, R2.reuse, R11, RZ ;  /* 0x0000000b020c7210 */ /* 0x040fe20007f1e0ff */
[----:B------:R-:W4:Y:S01]  /*27bc0*/  LDL R17, [R1+0x10b8] ;  /* 0x0010b80001117983 */ /* 0x000f220000100800 */
[----:B------:R-:W-:-:S03]  /*27bd0*/  IADD3 R10, P2, R2, R9, RZ ;  /* 0x00000009020a7210 */ /* 0x000fc60007f5e0ff */
[----:B------:R0:W4:Y:S01]  /*27be0*/  LDG.E.U8 R138, desc[UR60][R14.64] ;  /* 0x0000003c0e8a7981 */ /* 0x000122000c1e1100 */
[----:B------:R-:W-:-:S03]  /*27bf0*/  IMAD.X R13, R8, 0x1, R16, P0 ;  /* 0x00000001080d7824 */ /* 0x000fc600000e0610 */
[----:B------:R-:W4:Y:S01]  /*27c00*/  LDL R16, [R1+0x10c0] ;  /* 0x0010c00001107983 */ /* 0x000f220000100800 */
[----:B------:R-:W-:Y:S02]  /*27c10*/  IMAD.IADD R9, R152, 0x1, R5 ;  /* 0x0000000198097824 */ /* 0x000fe400078e0205 */
[----:B------:R-:W-:Y:S01]  /*27c20*/  IMAD.X R11, R8, 0x1, R24, P2 ;  /* 0x00000001080b7824 */ /* 0x000fe200010e0618 */
[----:B------:R-:W4:Y:S01]  /*27c30*/  LDG.E.U8 R88, desc[UR60][R12.64] ;  /* 0x0000003c0c587981 */ /* 0x000f22000c1e1100 */
[----:B0-----:R-:W-:Y:S01]  /*27c40*/  IMAD.IADD R15, R152, 0x1, R6 ;  /* 0x00000001980f7824 */ /* 0x001fe200078e0206 */
[----:B------:R-:W-:Y:S01]  /*27c50*/  IADD3 R14, P2, R2, R9, RZ ;  /* 0x00000009020e7210 */ /* 0x000fe20007f5e0ff */
[----:B------:R-:W-:Y:S01]  /*27c60*/  IMAD.IADD R9, R152, 0x1, R7 ;  /* 0x0000000198097824 */ /* 0x000fe200078e0207 */
[----:B------:R-:W4:Y:S04]  /*27c70*/  LDL R24, [R1+0x10c4] ;  /* 0x0010c40001187983 */ /* 0x000f280000100800 */
[----:B------:R0:W4:Y:S01]  /*27c80*/  LDG.E.U8 R137, desc[UR60][R10.64] ;  /* 0x0000003c0a897981 */ /* 0x000122000c1e1100 */
[----:B------:R-:W-:Y:S01]  /*27c90*/  IMAD R21, R3, 0x4f, RZ ;  /* 0x0000004f03157824 */ /* 0x000fe200078e02ff */
[----:B0-----:R-:W-:Y:S01]  /*27ca0*/  IADD3 R10, P0, R2, R15, RZ ;  /* 0x0000000f020a7210 */ /* 0x001fe20007f1e0ff */
[----:B------:R-:W-:Y:S01]  /*27cb0*/  IMAD.X R15, R8, 0x1, R20, P2 ;  /* 0x00000001080f7824 */ /* 0x000fe200010e0614 */
[----:B------:R-:W-:Y:S01]  /*27cc0*/  IADD3 R12, P2, R2, R9, RZ ;  /* 0x00000009020c7210 */ /* 0x000fe20007f5e0ff */
[----:B------:R-:W4:Y:S02]  /*27cd0*/  LDL R20, [R1+0x10c8] ;  /* 0x0010c80001147983 */ /* 0x000f240000100800 */
[----:B---3--:R-:W-:-:S02]  /*27ce0*/  IMAD.X R11, R8, 0x1, R19, P0 ;  /* 0x00000001080b7824 */ /* 0x008fc400000e0613 */
[C---:B------:R-:W-:Y:S01]  /*27cf0*/  IMAD.IADD R9, R21.reuse, 0x1, R4 ;  /* 0x0000000115097824 */ /* 0x040fe200078e0204 */
[----:B------:R-:W3:Y:S04]  /*27d00*/  LDL R19, [R1+0x10cc] ;  /* 0x0010cc0001137983 */ /* 0x000ee80000100800 */
[----:B------:R0:W3:Y:S04]  /*27d10*/  LDG.E.U8 R86, desc[UR60][R10.64] ;  /* 0x0000003c0a567981 */ /* 0x0000e8000c1e1100 */
[----:B------:R1:W3:Y:S01]  /*27d20*/  LDG.E.U8 R87, desc[UR60][R14.64] ;  /* 0x0000003c0e577981 */ /* 0x0002e2000c1e1100 */
[C---:B0-----:R-:W-:Y:S01]  /*27d30*/  IMAD.IADD R11, R21.reuse, 0x1, R5 ;  /* 0x00000001150b7824 */ /* 0x041fe200078e0205 */
[----:B------:R-:W-:Y:S01]  /*27d40*/  IADD3 R10, P0, R2, R9, RZ ;  /* 0x00000009020a7210 */ /* 0x000fe20007f1e0ff */
[----:B-1----:R-:W-:-:S02]  /*27d50*/  IMAD.IADD R14, R21, 0x1, R6 ;  /* 0x00000001150e7824 */ /* 0x002fc400078e0206 */
[----:B--2---:R-:W-:Y:S02]  /*27d60*/  IMAD.X R13, R8, 0x1, R18, P2 ;  /* 0x00000001080d7824 */ /* 0x004fe400010e0612 */
[----:B------:R-:W2:Y:S04]  /*27d70*/  LDL R18, [R1+0x10d0] ;  /* 0x0010d00001127983 */ /* 0x000ea80000100800 */
[----:B------:R0:W2:Y:S02]  /*27d80*/  LDG.E.U8 R85, desc[UR60][R12.64] ;  /* 0x0000003c0c557981 */ /* 0x0000a4000c1e1100 */
[----:B0-----:R-:W-:Y:S01]  /*27d90*/  IADD3 R12, P2, R2, R11, RZ ;  /* 0x0000000b020c7210 */ /* 0x001fe20007f5e0ff */
[----:B----4-:R-:W-:Y:S01]  /*27da0*/  IMAD.X R11, R8, 0x1, R17, P0 ;  /* 0x00000001080b7824 */ /* 0x010fe200000e0611 */
[----:B------:R-:W-:Y:S01]  /*27db0*/  IADD3 R14, P0, R2, R14, RZ ;  /* 0x0000000e020e7210 */ /* 0x000fe20007f1e0ff */
[----:B------:R-:W4:Y:S01]  /*27dc0*/  LDL R17, [R1+0x10d4] ;  /* 0x0010d40001117983 */ /* 0x000f220000100800 */
[----:B------:R-:W-:-:S02]  /*27dd0*/  IMAD R152, R3, 0x50, RZ ;  /* 0x0000005003987824 */ /* 0x000fc400078e02ff */
[----:B------:R-:W-:Y:S01]  /*27de0*/  IMAD.IADD R9, R21, 0x1, R7 ;  /* 0x0000000115097824 */ /* 0x000fe200078e0207 */
[----:B------:R0:W4:Y:S01]  /*27df0*/  LDG.E.U8 R37, desc[UR60][R10.64] ;  /* 0x0000003c0a257981 */ /* 0x000122000c1e1100 */
[----:B------:R-:W-:-:S03]  /*27e00*/  IMAD.X R15, R8, 0x1, R16, P0 ;  /* 0x00000001080f7824 */ /* 0x000fc600000e0610 */
[----:B------:R-:W4:Y:S01]  /*27e10*/  LDL R16, [R1+0x10d8] ;  /* 0x0010d80001107983 */ /* 0x000f220000100800 */
[----:B------:R-:W-:Y:S01]  /*27e20*/  IMAD.X R13, R8, 0x1, R25, P2 ;  /* 0x00000001080d7824 */ /* 0x000fe200010e0619 */
[----:B0-----:R-:W-:Y:S01]  /*27e30*/  IADD3 R10, P2, R2, R9, RZ ;  /* 0x00000009020a7210 */ /* 0x001fe20007f5e0ff */
[C---:B------:R-:W-:Y:S01]  /*27e40*/  IMAD.IADD R11, R152.reuse, 0x1, R4 ;  /* 0x00000001980b7824 */ /* 0x040fe200078e0204 */
[----:B------:R0:W4:Y:S04]  /*27e50*/  LDG.E.U8 R35, desc[UR60][R14.64] ;  /* 0x0000003c0e237981 */ /* 0x000128000c1e1100 */
[----:B------:R1:W4:Y:S01]  /*27e60*/  LDG.E.U8 R36, desc[UR60][R12.64] ;  /* 0x0000003c0c247981 */ /* 0x000322000c1e1100 */
[----:B------:R-:W-:-:S03]  /*27e70*/  IMAD.IADD R9, R152, 0x1, R5 ;  /* 0x0000000198097824 */ /* 0x000fc600078e0205 */
[----:B------:R-:W4:Y:S01]  /*27e80*/  LDL R25, [R1+0x10e4] ;  /* 0x0010e40001197983 */ /* 0x000f220000100800 */
[----:B0-----:R-:W-:Y:S01]  /*27e90*/  IMAD.IADD R15, R152, 0x1, R6 ;  /* 0x00000001980f7824 */ /* 0x001fe200078e0206 */
[----:B-1----:R-:W-:Y:S01]  /*27ea0*/  IADD3 R12, P0, R2, R11, RZ ;  /* 0x0000000b020c7210 */ /* 0x002fe20007f1e0ff */
[----:B------:R-:W-:-:S04]  /*27eb0*/  IMAD.X R11, R8, 0x1, R24, P2 ;  /* 0x00000001080b7824 */ /* 0x000fc800010e0618 */
[----:B------:R-:W-:Y:S01]  /*27ec0*/  IMAD.X R13, R8, 0x1, R20, P0 ;  /* 0x00000001080d7824 */ /* 0x000fe200000e0614 */
[----:B------:R0:W4:Y:S04]  /*27ed0*/  LDG.E.U8 R34, desc[UR60][R10.64] ;  /* 0x0000003c0a227981 */ /* 0x000128000c1e1100 */
[----:B------:R-:W4:Y:S01]  /*27ee0*/  LDL R20, [R1+0x10e0] ;  /* 0x0010e00001147983 */ /* 0x000f220000100800 */
[----:B------:R-:W-:Y:S01]  /*27ef0*/  IADD3 R14, P2, R2, R9, RZ ;  /* 0x00000009020e7210 */ /* 0x000fe20007f5e0ff */
[----:B------:R-:W-:Y:S02]  /*27f00*/  IMAD.IADD R9, R152, 0x1, R7 ;  /* 0x0000000198097824 */ /* 0x000fe400078e0207 */
[----:B------:R-:W-:Y:S01]  /*27f10*/  IMAD R21, R3, 0x51, RZ ;  /* 0x0000005103157824 */ /* 0x000fe200078e02ff */
[----:B------:R1:W4:Y:S01]  /*27f20*/  LDG.E.U8 R143, desc[UR60][R12.64] ;  /* 0x0000003c0c8f7981 */ /* 0x000322000c1e1100 */
[----:B0-----:R-:W-:Y:S01]  /*27f30*/  IADD3 R10, P0, R2, R15, RZ ;  /* 0x0000000f020a7210 */ /* 0x001fe20007f1e0ff */
[----:B---3--:R-:W-:-:S02]  /*27f40*/  IMAD.X R15, R8, 0x1, R19, P2 ;  /* 0x00000001080f7824 */ /* 0x008fc400010e0613 */
[----:B------:R-:W3:Y:S04]  /*27f50*/  LDL R24, [R1+0x10ec] ;  /* 0x0010ec0001187983 */ /* 0x000ee80000100800 */
[----:B------:R-:W3:Y:S01]  /*27f60*/  LDG.E.U8 R144, desc[UR60][R14.64] ;  /* 0x0000003c0e907981 */ /* 0x000ee2000c1e1100 */
[----:B-1----:R-:W-:Y:S01]  /*27f70*/  IADD3 R12, P2, R2, R9, RZ ;  /* 0x00000009020c7210 */ /* 0x002fe20007f5e0ff */
[C---:B------:R-:W-:Y:S02]  /*27f80*/  IMAD.IADD R9, R21.reuse, 0x1, R4 ;  /* 0x0000000115097824 */ /* 0x040fe400078e0204 */
[----:B--2---:R-:W-:Y:S02]  /*27f90*/  IMAD.X R11, R8, 0x1, R18, P0 ;  /* 0x00000001080b7824 */ /* 0x004fe400000e0612 */
[----:B------:R-:W2:Y:S04]  /*27fa0*/  LDL R18, [R1+0x10e8] ;  /* 0x0010e80001127983 */ /* 0x000ea80000100800 */
[----:B------:R0:W3:Y:S02]  /*27fb0*/  LDG.E.U8 R19, desc[UR60][R10.64] ;  /* 0x0000003c0a137981 */ /* 0x0000e4000c1e1100 */
[----:B0-----:R-:W-:Y:S01]  /*27fc0*/  IMAD.IADD R11, R21, 0x1, R5 ;  /* 0x00000001150b7824 */ /* 0x001fe200078e0205 */
[----:B------:R-:W-:Y:S01]  /*27fd0*/  IADD3 R10, P0, R2, R9, RZ ;  /* 0x00000009020a7210 */ /* 0x000fe20007f1e0ff */
[----:B----4-:R-:W-:-:S02]  /*27fe0*/  IMAD.X R13, R8, 0x1, R17, P2 ;  /* 0x00000001080d7824 */ /* 0x010fc400010e0611 */
[----:B------:R-:W4:Y:S04]  /*27ff0*/  LDL R17, [R1+0x10f0] ;  /* 0x0010f00001117983 */ /* 0x000f280000100800 */
[----:B------:R0:W4:Y:S02]  /*28000*/  LDG.E.U8 R104, desc[UR60][R12.64] ;  /* 0x0000003c0c687981 */ /* 0x000124000c1e1100 */
[----:B0-----:R-:W-:Y:S01]  /*28010*/  IADD3 R12, P2, R2, R11, RZ ;  /* 0x0000000b020c7210 */ /* 0x001fe20007f5e0ff */
[----:B------:R-:W-:Y:S02]  /*28020*/  IMAD.X R11, R8, 0x1, R16, P0 ;  /* 0x00000001080b7824 */ /* 0x000fe400000e0610 */
[----:B------:R-:W4:Y:S01]  /*28030*/  LDL R16, [R1+0x10f4] ;  /* 0x0010f40001107983 */ /* 0x000f220000100800 */
[----:B------:R-:W-:-:S02]  /*28040*/  IMAD.IADD R14, R21, 0x1, R6 ;  /* 0x00000001150e7824 */ /* 0x000fc400078e0206 */
[----:B------:R-:W-:Y:S01]  /*28050*/  IMAD R152, R3, 0x52, RZ ;  /* 0x0000005203987824 */ /* 0x000fe200078e02ff */
[----:B------:R0:W4:Y:S01]  /*28060*/  LDG.E.U8 R93, desc[UR60][R10.64] ;  /* 0x0000003c0a5d7981 */ /* 0x000122000c1e1100 */
[----:B------:R-:W-:Y:S01]  /*28070*/  IMAD.IADD R9, R21, 0x1, R7 ;  /* 0x0000000115097824 */ /* 0x000fe200078e0207 */
[----:B------:R-:W-:Y:S01]  /*28080*/  IADD3 R14, P0, R2, R14, RZ ;  /* 0x0000000e020e7210 */ /* 0x000fe20007f1e0ff */
[----:B------:R-:W-:Y:S02]  /*28090*/  IMAD.X R13, R8, 0x1, R26, P2 ;  /* 0x00000001080d7824 */ /* 0x000fe400010e061a */
[----:B------:R-:W4:Y:S04]  /*280a0*/  LDL R26, [R1+0x10fc] ;  /* 0x0010fc00011a7983 */ /* 0x000f280000100800 */
[----:B------:R1:W4:Y:S01]  /*280b0*/  LDG.E.U8 R94, desc[UR60][R12.64] ;  /* 0x0000003c0c5e7981 */ /* 0x000322000c1e1100 */
[----:B0-----:R-:W-:Y:S01]  /*280c0*/  IMAD.IADD R11, R152, 0x1, R4 ;  /* 0x00000001980b7824 */ /* 0x001fe200078e0204 */
[----:B------:R-:W-:Y:S01]  /*280d0*/  IADD3 R10, P2, R2, R9, RZ ;  /* 0x00000009020a7210 */ /* 0x000fe20007f5e0ff */
[----:B------:R-:W-:-:S02]  /*280e0*/  IMAD.IADD R9, R152, 0x1, R5 ;  /* 0x0000000198097824 */ /* 0x000fc400078e0205 */
[----:B------:R-:W-:Y:S01]  /*280f0*/  IMAD.X R15, R8, 0x1, R20, P0 ;  /* 0x00000001080f7824 */ /* 0x000fe200000e0614 */
[----:B-1----:R-:W-:Y:S01]  /*28100*/  IADD3 R12, P0, R2, R11, RZ ;  /* 0x0000000b020c7210 */ /* 0x002fe20007f1e0ff */
[----:B------:R-:W4:Y:S01]  /*28110*/  LDL R20, [R1+0x10f8] ;  /* 0x0010f80001147983 */ /* 0x000f220000100800 */
[----:B------:R-:W-:-:S03]  /*28120*/  IMAD.X R11, R8, 0x1, R25, P2 ;  /* 0x00000001080b7824 */ /* 0x000fc600010e0619 */
[----:B------:R0:W4:Y:S04]  /*28130*/  LDG.E.U8 R95, desc[UR60][R14.64] ;  /* 0x0000003c0e5f7981 */ /* 0x000128000c1e1100 */
[----:B------:R1:W4:Y:S04]  /*28140*/  LDG.E.U8 R96, desc[UR60][R10.64] ;  /* 0x0000003c0a607981 */ /* 0x000328000c1e1100 */
[----:B------:R-:W4:Y:S01]  /*28150*/  LDL R25, [R1+0x1104] ;  /* 0x0011040001197983 */ /* 0x000f220000100800 */
[----:B0-----:R-:W-:Y:S01]  /*28160*/  IMAD.IADD R15, R152, 0x1, R6 ;  /* 0x00000001980f7824 */ /* 0x001fe200078e0206 */
[----:B------:R-:W-:Y:S01]  /*28170*/  IADD3 R14, P2, R2, R9, RZ ;  /* 0x00000009020e7210 */ /* 0x000fe20007f5e0ff */
[----:B------:R-:W-:-:S02]  /*28180*/  IMAD.IADD R9, R152, 0x1, R7 ;  /* 0x0000000198097824 */ /* 0x000fc400078e0207 */
[----:B--2---:R-:W-:Y:S02]  /*28190*/  IMAD.X R13, R8, 0x1, R18, P0 ;  /* 0x00000001080d7824 */ /* 0x004fe400000e0612 */
[----:B------:R-:W2:Y:S01]  /*281a0*/  LDL R18, [R1+0x1100] ;  /* 0x0011000001127983 */ /* 0x000ea20000100800 */
[----:B-1----:R-:W-:Y:S01]  /*281b0*/  IADD3 R10, P0, R2, R15, RZ ;  /* 0x0000000f020a7210 */ /* 0x002fe20007f1e0ff */
[----:B---3--:R-:W-:Y:S02]  /*281c0*/  IMAD.X R15, R8, 0x1, R24, P2 ;  /* 0x00000001080f7824 */ /* 0x008fe400010e0618 */
[----:B------:R0:W3:Y:S01]  /*281d0*/  LDG.E.U8 R98, desc[UR60][R12.64] ;  /* 0x0000003c0c627981 */ /* 0x0000e2000c1e1100 */
[----:B------:R-:W-:-:S03]  /*281e0*/  IMAD R21, R3, 0x53, RZ ;  /* 0x0000005303157824 */ /* 0x000fc600078e02ff */
[----:B------:R-:W3:Y:S04]  /*281f0*/  LDL R24, [R1+0x110c] ;  /* 0x00110c0001187983 */ /* 0x000ee80000100800 */
[----:B------:R-:W3:Y:S01]  /*28200*/  LDG.E.U8 R99, desc[UR60][R14.64] ;  /* 0x0000003c0e637981 */ /* 0x000ee2000c1e1100 */
[----:B0-----:R-:W-:Y:S01]  /*28210*/  IADD3 R12, P2, R2, R9, RZ ;  /* 0x00000009020c7210 */ /* 0x001fe20007f5e0ff */
[----:B----4-:R-:W-:Y:S02]  /*28220*/  IMAD.X R11, R8, 0x1, R17, P0 ;  /* 0x00000001080b7824 */ /* 0x010fe400000e0611 */
[----:B------:R-:W4:Y:S01]  /*28230*/  LDL R17, [R1+0x1108] ;  /* 0x0011080001117983 */ /* 0x000f220000100800 */
[----:B------:R-:W-:-:S03]  /*28240*/  IMAD.IADD R9, R21, 0x1, R4 ;  /* 0x0000000115097824 */ /* 0x000fc600078e0204 */
[----:B------:R0:W3:Y:S01]  /*28250*/  LDG.E.U8 R100, desc[UR60][R10.64] ;  /* 0x0000003c0a647981 */ /* 0x0000e2000c1e1100 */
[----:B------:R-:W-:-:S03]  /*28260*/  IMAD.X R13, R8, 0x1, R16, P2 ;  /* 0x00000001080d7824 */ /* 0x000fc600010e0610 */
[----:B------:R-:W3:Y:S01]  /*28270*/  LDL R16, [R1+0x1110] ;  /* 0x0011100001107983 */ /* 0x000ee20000100800 */
[C---:B0-----:R-:W-:Y:S01]  /*28280*/  IMAD.IADD R11, R21.reuse, 0x1, R5 ;  /* 0x00000001150b7824 */ /* 0x041fe200078e0205 */
[C---:B------:R-:W-:Y:S01]  /*28290*/  IADD3 R10, P0, R2.reuse, R9, RZ ;  /* 0x00000009020a7210 */ /* 0x040fe20007f1e0ff */
[----:B------:R-:W-:Y:S01]  /*282a0*/  IMAD.IADD R14, R21, 0x1, R6 ;  /* 0x00000001150e7824 */ /* 0x000fe200078e0206 */
[----:B------:R0:W3:Y:S01]  /*282b0*/  LDG.E.U8 R149, desc[UR60][R12.64] ;  /* 0x0000003c0c957981 */ /* 0x0000e2000c1e1100 */
[----:B------:R-:W-:Y:S02]  /*282c0*/  IMAD R152, R3, 0x54, RZ ;  /* 0x0000005403987824 */ /* 0x000fe400078e02ff */
[----:B------:R-:W-:Y:S01]  /*282d0*/  IMAD.IADD R9, R21, 0x1, R7 ;  /* 0x0000000115097824 */ /* 0x000fe200078e0207 */
[----:B0-----:R-:W-:-:S05]  /*282e0*/  IADD3 R12, P2, R2, R11, RZ ;  /* 0x0000000b020c7210 */ /* 0x001fca0007f5e0ff */
[C---:B------:R-:W-:Y:S02]  /*282f0*/  IMAD.X R13, R8.reuse, 0x1, R26, P2 ;  /* 0x00000001080d7824 */ /* 0x040fe400010e061a */
[----:B------:R-:W3:Y:S04]  /*28300*/  LDL R26, [R1+0x111c] ;  /* 0x00111c00011a7983 */ /* 0x000ee80000100800 */
[----:B------:R-:W3:Y:S01]  /*28310*/  LDG.E.U8 R123, desc[UR60][R12.64] ;  /* 0x0000003c0c7b7981 */ /* 0x000ee2000c1e1100 */
[----:B------:R-:W-:Y:S01]  /*28320*/  IMAD.X R11, R8, 0x1, R20, P0 ;  /* 0x00000001080b7824 */ /* 0x000fe200000e0614 */
[----:B------:R-:W-:Y:S02]  /*28330*/  IADD3 R14, P0, R2, R14, RZ ;  /* 0x0000000e020e7210 */ /* 0x000fe40007f1e0ff */
[----:B------:R-:W3:Y:S04]  /*28340*/  LDL R20, [R1+0x1114] ;  /* 0x0011140001147983 */ /* 0x000ee80000100800 */
[----:B------:R0:W3:Y:S02]  /*28350*/  LDG.E.U8 R122, desc[UR60][R10.64] ;  /* 0x0000003c0a7a7981 */ /* 0x0000e4000c1e1100 */
[----:B0-----:R-:W-:Y:S01]  /*28360*/  IMAD.IADD R11, R152, 0x1, R4 ;  /* 0x00000001980b7824 */ /* 0x001fe200078e0204 */
[----:B------:R-:W-:Y:S01]  /*28370*/  IADD3 R10, P2, R2, R9, RZ ;  /* 0x00000009020a7210 */ /* 0x000fe20007f5e0ff */
[----:B--2---:R-:W-:-:S02]  /*28380*/  IMAD.X R15, R8, 0x1, R18, P0 ;  /* 0x00000001080f7824 */ /* 0x004fc400000e0612 */
[----:B------:R-:W2:Y:S01]  /*28390*/  LDL R18, [R1+0x1118] ;  /* 0x0011180001127983 */ /* 0x000ea20000100800 */
[----:B------:R-:W-:Y:S01]  /*283a0*/  IADD3 R12, P0, R2, R11, RZ ;  /* 0x0000000b020c7210 */ /* 0x000fe20007f1e0ff */
[----:B------:R-:W-:Y:S02]  /*283b0*/  IMAD.X R11, R8, 0x1, R25, P2 ;  /* 0x00000001080b7824 */ /* 0x000fe400010e0619 */
[----:B------:R0:W2:Y:S04]  /*283c0*/  LDG.E.U8 R124, desc[UR60][R14.64] ;  /* 0x0000003c0e7c7981 */ /* 0x0000a8000c1e1100 */
[----:B------:R1:W2:Y:S01]  /*283d0*/  LDG.E.U8 R54, desc[UR60][R10.64] ;  /* 0x0000003c0a367981 */ /* 0x0002a2000c1e1100 */
[----:B------:R-:W-:-:S03]  /*283e0*/  IMAD.IADD R9, R152, 0x1, R5 ;  /* 0x0000000198097824 */ /* 0x000fc600078e0205 */
[----:B------:R-:W2:Y:S01]  /*283f0*/  LDL R25, [R1+0x1124] ;  /* 0x0011240001197983 */ /* 0x000ea20000100800 */
[----:B0-----:R-:W-:Y:S02]  /*28400*/  IMAD.IADD R15, R152, 0x1, R6 ;  /* 0x00000001980f7824 */ /* 0x001fe400078e0206 */
[----:B----4-:R-:W-:-:S03]  /*28410*/  IMAD.X R13, R8, 0x1, R17, P0 ;  /* 0x00000001080d7824 */ /* 0x010fc600000e0611 */
[C---:B-1----:R-:W-:Y:S01]  /*28420*/  IADD3 R10, P0, R2.reuse, R15, RZ ;  /* 0x0000000f020a7210 */ /* 0x042fe20007f1e0ff */
[----:B------:R-:W4:Y:S01]  /*28430*/  LDL R17, [R1+0x1120] ;  /* 0x0011200001117983 */ /* 0x000f220000100800 */
[----:B------:R-:W-:Y:S01]  /*28440*/  IADD3 R14, P2, R2, R9, RZ ;  /* 0x00000009020e7210 */ /* 0x000fe20007f5e0ff */
[----:B------:R-:W-:Y:S02]  /*28450*/  IMAD R21, R3, 0x55, RZ ;  /* 0x0000005503157824 */ /* 0x000fe400078e02ff */
[----:B------:R0:W4:Y:S01]  /*28460*/  LDG.E.U8 R114, desc[UR60][R12.64] ;  /* 0x0000003c0c727981 */ /* 0x000122000c1e1100 */
[----:B---3--:R-:W-:-:S03]  /*28470*/  IMAD.X R11, R8, 0x1, R16, P0 ;  /* 0x00000001080b7824 */ /* 0x008fc600000e0610 */
[----:B------:R-:W3:Y:S01]  /*28480*/  LDL R16, [R1+0x1128] ;  /* 0x0011280001107983 */ /* 0x000ee20000100800 */
[----:B------:R-:W-:Y:S02]  /*28490*/  IMAD.IADD R9, R152, 0x1, R7 ;  /* 0x0000000198097824 */ /* 0x000fe400078e0207 */
[----:B------:R-:W-:Y:S01]  /*284a0*/  IMAD.X R15, R8, 0x1, R24, P2 ;  /* 0x00000001080f7824 */ /* 0x000fe200010e0618 */
[----:B------:R1:W3:Y:S02]  /*284b0*/  LDG.E.U8 R116, desc[UR60][R10.64] ;  /* 0x0000003c0a747981 */ /* 0x0002e4000c1e1100 */
[C---:B0-----:R-:W-:Y:S01]  /*284c0*/  IADD3 R12, P2, R2.reuse, R9, RZ ;  /* 0x00000009020c7210 */ /* 0x041fe20007f5e0ff */
[C---:B------:R-:W-:Y:S01]  /*284d0*/  IMAD.IADD R9, R21.reuse, 0x1, R4 ;  /* 0x0000000115097824 */ /* 0x040fe200078e0204 */
[----:B------:R-:W3:Y:S04]  /*284e0*/  LDL R24, [R1+0x112c] ;  /* 0x00112c0001187983 */ /* 0x000ee80000100800 */
[----:B------:R0:W3:Y:S01]  /*284f0*/  LDG.E.U8 R115, desc[UR60][R14.64] ;  /* 0x0000003c0e737981 */ /* 0x0000e2000c1e1100 */
[----:B-1----:R-:W-:Y:S01]  /*28500*/  IMAD.IADD R11, R21, 0x1, R5 ;  /* 0x00000001150b7824 */ /* 0x002fe200078e0205 */
[----:B------:R-:W-:Y:S01]  /*28510*/  IADD3 R10, P0, R2, R9, RZ ;  /* 0x00000009020a7210 */ /* 0x000fe20007f1e0ff */
[----:B------:R-:W-:-:S02]  /*28520*/  IMAD R152, R3, 0x56, RZ ;  /* 0x0000005603987824 */ /* 0x000fc400078e02ff */
[----:B------:R-:W-:Y:S02]  /*28530*/  IMAD.X R13, R8, 0x1, R20, P2 ;  /* 0x00000001080d7824 */ /* 0x000fe400010e0614 */
[----:B------:R-:W3:Y:S01]  /*28540*/  LDL R20, [R1+0x1130] ;  /* 0x0011300001147983 */ /* 0x000ee20000100800 */
[----:B0-----:R-:W-:-:S03]  /*28550*/  IMAD.IADD R14, R21, 0x1, R6 ;  /* 0x00000001150e7824 */ /* 0x001fc600078e0206 */
[----:B------:R0:W3:Y:S02]  /*28560*/  LDG.E.U8 R70, desc[UR60][R12.64] ;  /* 0x0000003c0c467981 */ /* 0x0000e4000c1e1100 */
[----:B0-----:R-:W-:-:S05]  /*28570*/  IADD3 R12, P2, R2, R11, RZ ;  /* 0x0000000b020c7210 */ /* 0x001fca0007f5e0ff */
        /* <DEDUP_REMOVED lines=14> */
[----:B---3--:R-:W-:-:S03]  /*28660*/  IMAD.X R13, R8, 0x1, R16, P0 ;  /* 0x00000001080d7824 */ /* 0x008fc600000e0610 */
[----:B------:R-:W3:Y:S01]  /*28670*/  LDL R16, [R1+0x1140] ;  /* 0x0011400001107983 */ /* 0x000ee20000100800 */
[----:B------:R-:W-:Y:S02]  /*28680*/  IMAD.X R11, R8, 0x1, R25, P2 ;  /* 0x00000001080b7824 */ /* 0x000fe400010e0619 */
[C---:B0-----:R-:W-:Y:S01]  /*28690*/  IMAD.IADD R15, R152.reuse, 0x1, R6 ;  /* 0x00000001980f7824 */ /* 0x041fe200078e0206 */
[----:B------:R-:W3:Y:S01]  /*286a0*/  LDL R25, [R1+0x1144] ;  /* 0x0011440001197983 */ /* 0x000ee20000100800 */
[----:B------:R-:W-:-:S03]  /*286b0*/  IMAD.IADD R9, R152, 0x1, R5 ;  /* 0x0000000198097824 */ /* 0x000fc600078e0205 */
[----:B------:R0:W3:Y:S02]  /*286c0*/  LDG.E.U8 R133, desc[UR60][R10.64] ;  /* 0x0000003c0a857981 */ /* 0x0000e4000c1e1100 */
[----:B------:R-:W-:Y:S01]  /*286d0*/  IADD3 R14, P2, R2, R9, RZ ;  /* 0x00000009020e7210 */ /* 0x000fe20007f5e0ff */
[----:B------:R-:W-:Y:S01]  /*286e0*/  IMAD.IADD R9, R152, 0x1, R7 ;  /* 0x0000000198097824 */ /* 0x000fe200078e0207 */
[----:B------:R1:W3:Y:S01]  /*286f0*/  LDG.E.U8 R84, desc[UR60][R12.64] ;  /* 0x0000003c0c547981 */ /* 0x0002e2000c1e1100 */
[----:B0-----:R-:W-:Y:S02]  /*28700*/  IADD3 R10, P0, R2, R15, RZ ;  /* 0x0000000f020a7210 */ /* 0x001fe40007f1e0ff */
[----:B------:R-:W-:Y:S02]  /*28710*/  IMAD.X R15, R8, 0x1, R24, P2 ;  /* 0x00000001080f7824 */ /* 0x000fe400010e0618 */
[----:B------:R-:W-:Y:S01]  /*28720*/  IMAD R21, R3, 0x57, RZ ;  /* 0x0000005703157824 */ /* 0x000fe200078e02ff */
[----:B-1----:R-:W-:Y:S01]  /*28730*/  IADD3 R12, P2, R2, R9, RZ ;  /* 0x00000009020c7210 */ /* 0x002fe20007f5e0ff */
[----:B------:R-:W3:Y:S01]  /*28740*/  LDL R24, [R1+0x114c] ;  /* 0x00114c0001187983 */ /* 0x000ee20000100800 */
[----:B------:R-:W-:-:S03]  /*28750*/  IMAD.X R11, R8, 0x1, R20, P0 ;  /* 0x00000001080b7824 */ /* 0x000fc600000e0614 */
[----:B------:R0:W3:Y:S04]  /*28760*/  LDG.E.U8 R83, desc[UR60][R14.64] ;  /* 0x0000003c0e537981 */ /* 0x0000e8000c1e1100 */
[----:B------:R-:W3:Y:S01]  /*28770*/  LDL R20, [R1+0x1148] ;  /* 0x0011480001147983 */ /* 0x000ee20000100800 */
[----:B------:R-:W-:-:S03]  /*28780*/  IMAD.IADD R9, R21, 0x1, R4 ;  /* 0x0000000115097824 */ /* 0x000fc600078e0204 */
[----:B------:R1:W3:Y:S01]  /*28790*/  LDG.E.U8 R82, desc[UR60][R10.64] ;  /* 0x0000003c0a527981 */ /* 0x0002e2000c1e1100 */
[C---:B0-----:R-:W-:Y:S02]  /*287a0*/  IMAD.IADD R14, R21.reuse, 0x1, R6 ;  /* 0x00000001150e7824 */ /* 0x041fe400078e0206 */
[----:B-1----:R-:W-:Y:S01]  /*287b0*/  IMAD.IADD R11, R21, 0x1, R5 ;  /* 0x00000001150b7824 */ /* 0x002fe200078e0205 */
[----:B------:R-:W-:Y:S01]  /*287c0*/  IADD3 R10, P0, R2, R9, RZ ;  /* 0x00000009020a7210 */ /* 0x000fe20007f1e0ff */
        /* <DEDUP_REMOVED lines=10> */
[----:B---3--:R-:W-:-:S03]  /*28870*/  IMAD.X R15, R8, 0x1, R16, P0 ;  /* 0x00000001080f7824 */ /* 0x008fc600000e0610 */
[----:B------:R-:W3:Y:S01]  /*28880*/  LDL R16, [R1+0x1158] ;  /* 0x0011580001107983 */ /* 0x000ee20000100800 */
[----:B------:R-:W-:Y:S01]  /*28890*/  IMAD.X R13, R8, 0x1, R26, P2 ;  /* 0x00000001080d7824 */ /* 0x000fe200010e061a */
[----:B0-----:R-:W-:Y:S01]  /*288a0*/  IADD3 R10, P2, R2, R9, RZ ;  /* 0x00000009020a7210 */ /* 0x001fe20007f5e0ff */
[C---:B------:R-:W-:Y:S01]  /*288b0*/  IMAD.IADD R11, R152.reuse, 0x1, R4 ;  /* 0x00000001980b7824 */ /* 0x040fe200078e0204 */
[----:B------:R0:W3:Y:S04]  /*288c0*/  LDG.E.U8 R31, desc[UR60][R14.64] ;  /* 0x0000003c0e1f7981 */ /* 0x0000e8000c1e1100 */
[----:B------:R1:W3:Y:S01]  /*288d0*/  LDG.E.U8 R32, desc[UR60][R12.64] ;  /* 0x0000003c0c207981 */ /* 0x0002e2000c1e1100 */
[----:B------:R-:W-:-:S03]  /*288e0*/  IMAD.IADD R9, R152, 0x1, R5 ;  /* 0x0000000198097824 */ /* 0x000fc600078e0205 */
[----:B------:R-:W3:Y:S01]  /*288f0*/  LDL R26, [R1+0x115c] ;  /* 0x00115c00011a7983 */ /* 0x000ee20000100800 */
[----:B0-----:R-:W-:Y:S01]  /*28900*/  IMAD.IADD R15, R152, 0x1, R6 ;  /* 0x00000001980f7824 */ /* 0x001fe200078e0206 */
[----:B-1----:R-:W-:Y:S01]  /*28910*/  IADD3 R12, P0, R2, R11, RZ ;  /* 0x0000000b020c7210 */ /* 0x002fe20007f1e0ff */
[----:B------:R-:W-:Y:S01]  /*28920*/  IMAD.X R11, R8, 0x1, R25, P2 ;  /* 0x00000001080b7824 */ /* 0x000fe200010e0619 */
[----:B------:R-:W-:Y:S01]  /*28930*/  IADD3 R14, P2, R2, R9, RZ ;  /* 0x00000009020e7210 */ /* 0x000fe20007f5e0ff */
[----:B------:R-:W3:Y:S04]  /*28940*/  LDL R25, [R1+0x1164] ;  /* 0x0011640001197983 */ /* 0x000ee80000100800 */
[----:B------:R0:W3:Y:S01]  /*28950*/  LDG.E.U8 R30, desc[UR60][R10.64] ;  /* 0x0000003c0a1e7981 */ /* 0x0000e2000c1e1100 */
[----:B------:R-:W-:-:S03]  /*28960*/  IMAD.X R13, R8, 0x1, R20, P0 ;  /* 0x00000001080d7824 */ /* 0x000fc600000e0614 */
[----:B------:R-:W3:Y:S01]  /*28970*/  LDL R20, [R1+0x1160] ;  /* 0x0011600001147983 */ /* 0x000ee20000100800 */
[----:B0-----:R-:W-:Y:S01]  /*28980*/  IADD3 R10, P0, R2, R15, RZ ;  /* 0x0000000f020a7210 */ /* 0x001fe20007f1e0ff */
[----:B------:R-:W-:Y:S02]  /*28990*/  IMAD.IADD R9, R152, 0x1, R7 ;  /* 0x0000000198097824 */ /* 0x000fe400078e0207 */
[----:B------:R0:W3:Y:S01]  /*289a0*/  LDG.E.U8 R103, desc[UR60][R12.64] ;  /* 0x0000003c0c677981 */ /* 0x0000e2000c1e1100 */
[----:B------:R-:W-:Y:S02]  /*289b0*/  IMAD R21, R3, 0x59, RZ ;  /* 0x0000005903157824 */ /* 0x000fe400078e02ff */
[----:B------:R-:W-:Y:S02]  /*289c0*/  IMAD.X R15, R8, 0x1, R24, P2 ;  /* 0x00000001080f7824 */ /* 0x000fe400010e0618 */
[----:B------:R-:W3:Y:S04]  /*289d0*/  LDL R24, [R1+0x116c] ;  /* 0x00116c0001187983 */ /* 0x000ee80000100800 */
[----:B------:R-:W3:Y:S01]  /*289e0*/  LDG.E.U8 R102, desc[UR60][R14.64] ;  /* 0x0000003c0e667981 */ /* 0x000ee2000c1e1100 */
[----:B0-----:R-:W-:Y:S01]  /*289f0*/  IADD3 R12, P2, R2, R9, RZ ;  /* 0x00000009020c7210 */ /* 0x001fe20007f5e0ff */
[----:B------:R-:W-:-:S02]  /*28a00*/  IMAD.IADD R9, R21, 0x1, R4 ;  /* 0x0000000115097824 */ /* 0x000fc400078e0204 */
[----:B--2---:R-:W-:Y:S02]  /*28a10*/  IMAD.X R11, R8, 0x1, R18, P0 ;  /* 0x00000001080b7824 */ /* 0x004fe400000e0612 */
[----:B------:R-:W2:Y:S04]  /*28a20*/  LDL R18, [R1+0x1168] ;  /* 0x0011680001127983 */ /* 0x000ea80000100800 */
[----:B------:R0:W2:Y:S02]  /*28a30*/  LDG.E.U8 R73, desc[UR60][R10.64] ;  /* 0x0000003c0a497981 */ /* 0x0000a4000c1e1100 */
[----:B0-----:R-:W-:Y:S01]  /*28a40*/  IMAD.IADD R11, R21, 0x1, R5 ;  /* 0x00000001150b7824 */ /* 0x001fe200078e0205 */
[----:B------:R-:W-:Y:S01]  /*28a50*/  IADD3 R10, P0, R2, R9, RZ ;  /* 0x00000009020a7210 */ /* 0x000fe20007f1e0ff */
[----:B----4-:R-:W-:-:S02]  /*28a60*/  IMAD.X R13, R8, 0x1, R17, P2 ;  /* 0x00000001080d7824 */ /* 0x010fc400010e0611 */
[----:B------:R-:W4:Y:S04]  /*28a70*/  LDL R17, [R1+0x1170] ;  /* 0x0011700001117983 */ /* 0x000f280000100800 */
[----:B------:R0:W4:Y:S02]  /*28a80*/  LDG.E.U8 R72, desc[UR60][R12.64] ;  /* 0x0000003c0c487981 */ /* 0x000124000c1e1100 */
[----:B0-----:R-:W-:Y:S01]  /*28a90*/  IADD3 R12, P2, R2, R11, RZ ;  /* 0x0000000b020c7210 */ /* 0x001fe20007f5e0ff */
[----:B---3--:R-:W-:Y:S02]  /*28aa0*/  IMAD.X R11, R8, 0x1, R16, P0 ;  /* 0x00000001080b7824 */ /* 0x008fe400000e0610 */
[----:B------:R-:W3:Y:S01]  /*28ab0*/  LDL R16, [R1+0x1174] ;  /* 0x0011740001107983 */ /* 0x000ee20000100800 */
[----:B------:R-:W-:-:S02]  /*28ac0*/  IMAD.IADD R14, R21, 0x1, R6 ;  /* 0x00000001150e7824 */ /* 0x000fc400078e0206 */
[----:B------:R-:W-:Y:S01]  /*28ad0*/  IMAD R152, R3, 0x5a, RZ ;  /* 0x0000005a03987824 */ /* 0x000fe200078e02ff */
[----:B------:R0:W3:Y:S01]  /*28ae0*/  LDG.E.U8 R145, desc[UR60][R10.64] ;  /* 0x0000003c0a917981 */ /* 0x0000e2000c1e1100 */
[----:B------:R-:W-:Y:S01]  /*28af0*/  IMAD.IADD R9, R21, 0x1, R7 ;  /* 0x0000000115097824 */ /* 0x000fe200078e0207 */
[----:B------:R-:W-:Y:S01]  /*28b00*/  IADD3 R14, P0, R2, R14, RZ ;  /* 0x0000000e020e7210 */ /* 0x000fe20007f1e0ff */
[----:B------:R-:W-:Y:S02]  /*28b10*/  IMAD.X R13, R8, 0x1, R26, P2 ;  /* 0x00000001080d7824 */ /* 0x000fe400010e061a */
[----:B------:R-:W3:Y:S01]  /*28b20*/  LDL R26, [R1+0x117c] ;  /* 0x00117c00011a7983 */ /* 0x000ee20000100800 */
[----:B0-----:R-:W-:Y:S01]  /*28b30*/  IMAD.IADD R11, R152, 0x1, R4 ;  /* 0x00000001980b7824 */ /* 0x001fe200078e0204 */
[----:B------:R-:W-:Y:S02]  /*28b40*/  IADD3 R10, P2, R2, R9, RZ ;  /* 0x00000009020a7210 */ /* 0x000fe40007f5e0ff */
[----:B------:R0:W3:Y:S01]  /*28b50*/  LDG.E.U8 R146, desc[UR60][R12.64] ;  /* 0x0000003c0c927981 */ /* 0x0000e2000c1e1100 */
[----:B------:R-:W-:-:S02]  /*28b60*/  IMAD.IADD R9, R152, 0x1, R5 ;  /* 0x0000000198097824 */ /* 0x000fc400078e0205 */
[----:B------:R-:W-:Y:S01]  /*28b70*/  IMAD.X R15, R8, 0x1, R20, P0 ;  /* 0x00000001080f7824 */ /* 0x000fe200000e0614 */
[----:B0-----:R-:W-:Y:S01]  /*28b80*/  IADD3 R12, P0, R2, R11, RZ ;  /* 0x0000000b020c7210 */ /* 0x001fe20007f1e0ff */
[----:B------:R-:W3:Y:S01]  /*28b90*/  LDL R20, [R1+0x1178] ;  /* 0x0011780001147983 */ /* 0x000ee20000100800 */
[----:B------:R-:W-:-:S03]  /*28ba0*/  IMAD.X R11, R8, 0x1, R25, P2 ;  /* 0x00000001080b7824 */ /* 0x000fc600010e0619 */
[----:B------:R0:W3:Y:S04]  /*28bb0*/  LDG.E.U8 R147, desc[UR60][R14.64] ;  /* 0x0000003c0e937981 */ /* 0x0000e8000c1e1100 */
[----:B------:R1:W3:Y:S04]  /*28bc0*/  LDG.E.U8 R148, desc[UR60][R10.64] ;  /* 0x0000003c0a947981 */ /* 0x0002e8000c1e1100 */
[----:B------:R-:W3:Y:S01]  /*28bd0*/  LDL R25, [R1+0x1184] ;  /* 0x0011840001197983 */ /* 0x000ee20000100800 */
[----:B0-----:R-:W-:Y:S01]  /*28be0*/  IMAD.IADD R15, R152, 0x1, R6 ;  /* 0x00000001980f7824 */ /* 0x001fe200078e0206 */
[----:B------:R-:W-:Y:S01]  /*28bf0*/  IADD3 R14, P2, R2, R9, RZ ;  /* 0x00000009020e7210 */ /* 0x000fe20007f5e0ff */
[----:B------:R-:W-:-:S02]  /*28c00*/  IMAD.IADD R9, R152, 0x1, R7 ;  /* 0x0000000198097824 */ /* 0x000fc400078e0207 */
[----:B--2---:R-:W-:Y:S02]  /*28c10*/  IMAD.X R13, R8, 0x1, R18, P0 ;  /* 0x00000001080d7824 */ /* 0x004fe400000e0612 */
[----:B------:R-:W2:Y:S01]  /*28c20*/  LDL R18, [R1+0x1180] ;  /* 0x0011800001127983 */ /* 0x000ea20000100800 */
[----:B-1----:R-:W-:Y:S01]  /*28c30*/  IADD3 R10, P0, R2, R15, RZ ;  /* 0x0000000f020a7210 */ /* 0x002fe20007f1e0ff */
[----:B------:R-:W-:Y:S02]  /*28c40*/  IMAD.X R15, R8, 0x1, R24, P2 ;  /* 0x00000001080f7824 */ /* 0x000fe400010e0618 */
[----:B------:R0:W2:Y:S01]  /*28c50*/  LDG.E.U8 R150, desc[UR60][R12.64] ;  /* 0x0000003c0c967981 */ /* 0x0000a2000c1e1100 */
[----:B------:R-:W-:-:S03]  /*28c60*/  IMAD R21, R3, 0x5b, RZ ;  /* 0x0000005b03157824 */ /* 0x000fc600078e02ff */
[----:B------:R-:W2:Y:S04]  /*28c70*/  LDL R24, [R1+0x118c] ;  /* 0x00118c0001187983 */ /* 0x000ea80000100800 */
[----:B------:R-:W2:Y:S01]  /*28c80*/  LDG.E.U8 R151, desc[UR60][R14.64] ;  /* 0x0000003c0e977981 */ /* 0x000ea2000c1e1100 */
[----:B0-----:R-:W-:Y:S01]  /*28c90*/  IADD3 R12, P2, R2, R9, RZ ;  /* 0x00000009020c7210 */ /* 0x001fe20007f5e0ff */
[----:B----4-:R-:W-:Y:S02]  /*28ca0*/  IMAD.X R11, R8, 0x1, R17, P0 ;  /* 0x00000001080b7824 */ /* 0x010fe400000e0611 */
[----:B------:R-:W4:Y:S01]  /*28cb0*/  LDL R17, [R1+0x1188] ;  /* 0x0011880001117983 */ /* 0x000f220000100800 */
[----:B------:R-:W-:-:S03]  /*28cc0*/  IMAD.IADD R9, R21, 0x1, R4 ;  /* 0x0000000115097824 */ /* 0x000fc600078e0204 */
[----:B------:R0:W4:Y:S01]  /*28cd0*/  LDG.E.U8 R237, desc[UR60][R10.64] ;  /* 0x0000003c0aed7981 */ /* 0x000122000c1e1100 */
[----:B---3--:R-:W-:-:S03]  /*28ce0*/  IMAD.X R13, R8, 0x1, R16, P2 ;  /* 0x00000001080d7824 */ /* 0x008fc600010e0610 */
        /* <DEDUP_REMOVED lines=23> */
[C---:B------:R-:W-:Y:S02]  /*28e60*/  IMAD.IADD R9, R152.reuse, 0x1, R5 ;  /* 0x0000000198097824 */ /* 0x040fe400078e0205 */
[----:B------:R-:W-:Y:S01]  /*28e70*/  IMAD R21, R3, 0x5d, RZ ;  /* 0x0000005d03157824 */ /* 0x000fe200078e02ff */
[----:B------:R-:W2:Y:S01]  /*28e80*/  LDL R25, [R1+0x11a4] ;  /* 0x0011a40001197983 */ /* 0x000ea20000100800 */
[----:B0-----:R-:W-:-:S02]  /*28e90*/  IMAD.IADD R15, R152, 0x1, R6 ;  /* 0x00000001980f7824 */ /* 0x001fc400078e0206 */
[----:B----4-:R-:W-:-:S03]  /*28ea0*/  IMAD.X R13, R8, 0x1, R17, P0 ;  /* 0x00000001080d7824 */ /* 0x010fc600000e0611 */
[C---:B-1----:R-:W-:Y:S01]  /*28eb0*/  IADD3 R10, P0, R2.reuse, R15, RZ ;  /* 0x0000000f020a7210 */ /* 0x042fe20007f1e0ff */
[----:B------:R-:W4:Y:S01]  /*28ec0*/  LDL R17, [R1+0x11a0] ;  /* 0x0011a00001117983 */ /* 0x000f220000100800 */
[----:B------:R-:W-:-:S03]  /*28ed0*/  IADD3 R14, P2, R2, R9, RZ ;  /* 0x00000009020e7210 */ /* 0x000fc60007f5e0ff */
        /* <DEDUP_REMOVED lines=13> */
[----:B0-----:R-:W-:Y:S02]  /*28fb0*/  IMAD.IADD R14, R21, 0x1, R6 ;  /* 0x00000001150e7824 */ /* 0x001fe400078e0206 */
[----:B------:R-:W-:Y:S02]  /*28fc0*/  IMAD.X R13, R8, 0x1, R20, P2 ;  /* 0x00000001080d7824 */ /* 0x000fe400010e0614 */
[----:B------:R-:W3:Y:S04]  /*28fd0*/  LDL R20, [R1+0x11b0] ;  /* 0x0011b00001147983 */ /* 0x000ee80000100800 */
        /* <DEDUP_REMOVED lines=18> */
[----:B------:R-:W-:Y:S02]  /*29100*/  IMAD.IADD R9, R152, 0x1, R5 ;  /* 0x0000000198097824 */ /* 0x000fe400078e0205 */
[----:B------:R-:W-:Y:S01]  /*29110*/  IMAD.X R11, R8, 0x1, R25, P2 ;  /* 0x00000001080b7824 */ /* 0x000fe200010e0619 */
[----:B------:R-:W3:Y:S01]  /*29120*/  LDG.E.U8 R80, desc[UR60][R12.64] ;  /* 0x0000003c0c507981 */ /* 0x000ee2000c1e1100 */
[----:B0-----:R-:W-:Y:S01]  /*29130*/  IMAD.IADD R15, R152, 0x1, R6 ;  /* 0x00000001980f7824 */ /* 0x001fe200078e0206 */
[----:B------:R-:W-:Y:S01]  /*29140*/  IADD3 R14, P2, R2, R9, RZ ;  /* 0x00000009020e7210 */ /* 0x000fe20007f5e0ff */
[----:B------:R-:W-:Y:S01]  /*29150*/  IMAD.IADD R9, R152, 0x1, R7 ;  /* 0x0000000198097824 */ /* 0x000fe200078e0207 */
[----:B------:R-:W3:Y:S04]  /*29160*/  LDL R25, [R1+0x11c4] ;  /* 0x0011c40001197983 */ /* 0x000ee80000100800 */
[----:B------:R0:W3:Y:S01]  /*29170*/  LDG.E.U8 R129, desc[UR60][R10.64] ;  /* 0x0000003c0a817981 */ /* 0x0000e2000c1e1100 */
[----:B------:R-:W-:Y:S01]  /*29180*/  IMAD R21, R3, 0x5f, RZ ;  /* 0x0000005f03157824 */ /* 0x000fe200078e02ff */
[----:B0-----:R-:W-:Y:S01]  /*29190*/  IADD3 R10, P0, R2, R15, RZ ;  /* 0x0000000f020a7210 */ /* 0x001fe20007f1e0ff */
[----:B------:R-:W-:Y:S01]  /*291a0*/  IMAD.X R15, R8, 0x1, R24, P2 ;  /* 0x00000001080f7824 */ /* 0x000fe200010e0618 */
[----:B------:R-:W-:Y:S01]  /*291b0*/  IADD3 R12, P2, R2, R9, RZ ;  /* 0x00000009020c7210 */ /* 0x000fe20007f5e0ff */
[----:B------:R-:W3:Y:S01]  /*291c0*/  LDL R24, [R1+0x11c8] ;  /* 0x0011c80001187983 */ /* 0x000ee20000100800 */
[----:B------:R-:W-:-:S03]  /*291d0*/  IMAD.IADD R9, R21, 0x1, R4 ;  /* 0x0000000115097824 */ /* 0x000fc600078e0204 */
[----:B------:R0:W3:Y:S01]  /*291e0*/  LDG.E.U8 R79, desc[UR60][R14.64] ;  /* 0x0000003c0e4f7981 */ /* 0x0000e2000c1e1100 */
[----:B------:R-:W-:-:S03]  /*291f0*/  IMAD.X R11, R8, 0x1, R20, P0 ;  /* 0x00000001080b7824 */ /* 0x000fc600000e0614 */
[----:B------:R-:W3:Y:S04]  /*29200*/  LDL R20, [R1+0x11cc] ;  /* 0x0011cc0001147983 */ /* 0x000ee80000100800 */
        /* <DEDUP_REMOVED lines=21> */
[C---:B------:R-:W-:Y:S02]  /*29360*/  IMAD.IADD R9, R152.reuse, 0x1, R5 ;  /* 0x0000000198097824 */ /* 0x040fe400078e0205 */
[----:B0-----:R-:W-:Y:S01]  /*29370*/  IMAD.IADD R15, R152, 0x1, R6 ;  /* 0x00000001980f7824 */ /* 0x001fe200078e0206 */
[----:B-1----:R-:W-:Y:S01]  /*29380*/  IADD3 R12, P0, R2, R11, RZ ;  /* 0x0000000b020c7210 */ /* 0x002fe20007f1e0ff */
[----:B------:R-:W-:-:S04]  /*29390*/  IMAD.X R11, R8, 0x1, R25, P2 ;  /* 0x00000001080b7824 */ /* 0x000fc800010e0619 */
[----:B------:R-:W-:Y:S01]  /*293a0*/  IMAD.X R13, R8, 0x1, R24, P0 ;  /* 0x00000001080d7824 */ /* 0x000fe200000e0618 */
[----:B------:R0:W3:Y:S01]  /*293b0*/  LDG.E.U8 R25, desc[UR60][R10.64] ;  /* 0x0000003c0a197981 */ /* 0x0000e2000c1e1100 */
[----:B------:R-:W-:Y:S01]  /*293c0*/  IADD3 R14, P2, R2, R9, RZ ;  /* 0x00000009020e7210 */ /* 0x000fe20007f5e0ff */
[----:B------:R-:W-:Y:S02]  /*293d0*/  IMAD.IADD R9, R152, 0x1, R7 ;  /* 0x0000000198097824 */ /* 0x000fe400078e0207 */
[----:B------:R-:W-:Y:S01]  /*293e0*/  IMAD R21, R3, 0x61, RZ ;  /* 0x0000006103157824 */ /* 0x000fe200078e02ff */
[----:B------:R1:W3:Y:S04]  /*293f0*/  LDG.E.U8 R71, desc[UR60][R12.64] ;  /* 0x0000003c0c477981 */ /* 0x0002e8000c1e1100 */
[----:B------:R-:W3:Y:S01]  /*29400*/  LDL R24, [R1+0x11ec] ;  /* 0x0011ec0001187983 */ /* 0x000ee20000100800 */
[----:B0-----:R-:W-:Y:S01]  /*29410*/  IADD3 R10, P0, R2, R15, RZ ;  /* 0x0000000f020a7210 */ /* 0x001fe20007f1e0ff */
[----:B------:R-:W-:Y:S01]  /*29420*/  IMAD.X R15, R8, 0x1, R20, P2 ;  /* 0x00000001080f7824 */ /* 0x000fe200010e0614 */
[----:B-1----:R-:W-:Y:S01]  /*29430*/  IADD3 R12, P2, R2, R9, RZ ;  /* 0x00000009020c7210 */ /* 0x002fe20007f5e0ff */
[----:B------:R-:W-:-:S03]  /*29440*/  IMAD.IADD R9, R21, 0x1, R4 ;  /* 0x0000000115097824 */ /* 0x000fc600078e0204 */
[----:B------:R-:W3:Y:S01]  /*29450*/  LDG.E.U8 R62, desc[UR60][R14.64] ;  /* 0x0000003c0e3e7981 */ /* 0x000ee2000c1e1100 */
[----:B--2---:R-:W-:-:S03]  /*29460*/  IMAD.X R11, R8, 0x1, R18, P0 ;  /* 0x00000001080b7824 */ /* 0x004fc600000e0612 */
[----:B------:R-:W2:Y:S04]  /*29470*/  LDL R18, [R1+0x11e8] ;  /* 0x0011e80001127983 */ /* 0x000ea80000100800 */
[----:B------:R0:W2:Y:S02]  /*29480*/  LDG.E.U8 R46, desc[UR60][R10.64] ;  /* 0x0000003c0a2e7981 */ /* 0x0000a4000c1e1100 */
[----:B0-----:R-:W-:Y:S01]  /*29490*/  IMAD.IADD R11, R21, 0x1, R5 ;  /* 0x00000001150b7824 */ /* 0x001fe200078e0205 */
[----:B------:R-:W-:Y:S01]  /*294a0*/  IADD3 R10, P0, R2, R9, RZ ;  /* 0x00000009020a7210 */ /* 0x000fe20007f1e0ff */
[----:B----4-:R-:W-:Y:S02]  /*294b0*/  IMAD.X R13, R8, 0x1, R17, P2 ;  /* 0x00000001080d7824 */ /* 0x010fe400010e0611 */
[----:B------:R-:W4:Y:S04]  /*294c0*/  LDL R17, [R1+0x11f0] ;  /* 0x0011f00001117983 */ /* 0x000f280000100800 */
[----:B------:R0:W4:Y:S02]  /*294d0*/  LDG.E.U8 R20, desc[UR60][R12.64] ;  /* 0x0000003c0c147981 */ /* 0x000124000c1e1100 */
[----:B0-----:R-:W-:Y:S01]  /*294e0*/  IADD3 R12, P2, R2, R11, RZ ;  /* 0x0000000b020c7210 */ /* 0x001fe20007f5e0ff */
[----:B---3--:R-:W-:-:S02]  /*294f0*/  IMAD.X R11, R8, 0x1, R16, P0 ;  /* 0x00000001080b7824 */ /* 0x008fc400000e0610 */
[----:B------:R-:W3:Y:S01]  /*29500*/  LDL R16, [R1+0x11f4] ;  /* 0x0011f40001107983 */ /* 0x000ee20000100800 */
[----:B------:R-:W-:Y:S02]  /*29510*/  IMAD.IADD R14, R21, 0x1, R6 ;  /* 0x00000001150e7824 */ /* 0x000fe400078e0206 */
[----:B------:R-:W-:Y:S01]  /*29520*/  IMAD R152, R3, 0x62, RZ ;  /* 0x0000006203987824 */ /* 0x000fe200078e02ff */
[----:B------:R0:W3:Y:S02]  /*29530*/  LDG.E.U8 R121, desc[UR60][R10.64] ;  /* 0x0000003c0a797981 */ /* 0x0000e4000c1e1100 */
[----:B------:R-:W-:-:S05]  /*29540*/  IADD3 R14, P0, R2, R14, RZ ;  /* 0x0000000e020e7210 */ /* 0x000fca0007f1e0ff */
[C---:B------:R-:W-:Y:S02]  /*29550*/  IMAD.X R15, R8.reuse, 0x1, R28, P0 ;  /* 0x00000001080f7824 */ /* 0x040fe400000e061c */
[----:B------:R-:W3:Y:S01]  /*29560*/  LDL R28, [R1+0x11f8] ;  /* 0x0011f800011c7983 */ /* 0x000ee20000100800 */
[----:B------:R-:W-:Y:S02]  /*29570*/  IMAD.IADD R9, R21, 0x1, R7 ;  /* 0x0000000115097824 */ /* 0x000fe400078e0207 */
[----:B------:R-:W-:Y:S01]  /*29580*/  IMAD.X R13, R8, 0x1, R39, P2 ;  /* 0x00000001080d7824 */ /* 0x000fe200010e0627 */
[----:B------:R1:W3:Y:S01]  /*29590*/  LDG.E.U8 R111, desc[UR60][R14.64] ;  /* 0x0000003c0e6f7981 */ /* 0x0002e2000c1e1100 */
[----:B0-----:R-:W-:Y:S01]  /*295a0*/  IMAD.IADD R11, R152, 0x1, R4 ;  /* 0x00000001980b7824 */ /* 0x001fe200078e0204 */
[----:B------:R-:W-:Y:S01]  /*295b0*/  IADD3 R10, P2, R2, R9, RZ ;  /* 0x00000009020a7210 */ /* 0x000fe20007f5e0ff */
[C---:B------:R-:W-:Y:S01]  /*295c0*/  IMAD.IADD R9, R152.reuse, 0x1, R5 ;  /* 0x0000000198097824 */ /* 0x040fe200078e0205 */
[----:B------:R0:W3:Y:S04]  /*295d0*/  LDG.E.U8 R112, desc[UR60][R12.64] ;  /* 0x0000003c0c707981 */ /* 0x0000e8000c1e1100 */
[----:B------:R-:W3:Y:S01]  /*295e0*/  LDL R39, [R1+0x11fc] ;  /* 0x0011fc0001277983 */ /* 0x000ee20000100800 */
[----:B-1----:R-:W-:Y:S01]  /*295f0*/  IMAD.IADD R15, R152, 0x1, R6 ;  /* 0x00000001980f7824 */ /* 0x002fe200078e0206 */
[----:B0-----:R-:W-:Y:S01]  /*29600*/  IADD3 R12, P0, R2, R11, RZ ;  /* 0x0000000b020c7210 */ /* 0x001fe20007f1e0ff */
[----:B------:R-:W-:Y:S01]  /*29610*/  IMAD.X R11, R8, 0x1, R38, P2 ;  /* 0x00000001080b7824 */ /* 0x000fe200010e0626 */
[----:B------:R-:W-:Y:S01]  /*29620*/  IADD3 R14, P2, R2, R9, RZ ;  /* 0x00000009020e7210 */ /* 0x000fe20007f5e0ff */
[----:B------:R-:W-:Y:S01]  /*29630*/  IMAD.IADD R9, R152, 0x1, R7 ;  /* 0x0000000198097824 */ /* 0x000fe200078e0207 */
[----:B------:R-:W3:Y:S04]  /*29640*/  LDL R38, [R1+0x120c] ;  /* 0x00120c0001267983 */ /* 0x000ee80000100800 */
[----:B------:R0:W3:Y:S01]  /*29650*/  LDG.E.U8 R110, desc[UR60][R10.64] ;  /* 0x0000003c0a6e7981 */ /* 0x0000e2000c1e1100 */
[----:B--2---:R-:W-:-:S03]  /*29660*/  IMAD.X R13, R8, 0x1, R18, P0 ;  /* 0x00000001080d7824 */ /* 0x004fc600000e0612 */
[----:B------:R-:W2:Y:S01]  /*29670*/  LDL R18, [R1+0x1200] ;  /* 0x0012000001127983 */ /* 0x000ea20000100800 */
[----:B0-----:R-:W-:Y:S01]  /*29680*/  IADD3 R10, P0, R2, R15, RZ ;  /* 0x0000000f020a7210 */ /* 0x001fe20007f1e0ff */
[----:B------:R-:W-:Y:S02]  /*29690*/  IMAD.X R15, R8, 0x1, R24, P2 ;  /* 0x00000001080f7824 */ /* 0x000fe400010e0618 */
[----:B------:R-:W2:Y:S04]  /*296a0*/  LDL R24, [R1+0x1204] ;  /* 0x0012040001187983 */ /* 0x000ea80000100800 */
[----:B------:R0:W2:Y:S01]  /*296b0*/  LDG.E.U8 R61, desc[UR60][R12.64] ;  /* 0x0000003c0c3d7981 */ /* 0x0000a2000c1e1100 */
[----:B------:R-:W-:-:S03]  /*296c0*/  IMAD R21, R3, 0x63, RZ ;  /* 0x0000006303157824 */ /* 0x000fc600078e02ff */
[----:B------:R-:W2:Y:S01]  /*296d0*/  LDG.E.U8 R60, desc[UR60][R14.64] ;  /* 0x0000003c0e3c7981 */ /* 0x000ea2000c1e1100 */
[----:B----4-:R-:W-:Y:S01]  /*296e0*/  IMAD.X R11, R8, 0x1, R17, P0 ;  /* 0x00000001080b7824 */ /* 0x010fe200000e0611 */
[----:B0-----:R-:W-:Y:S02]  /*296f0*/  IADD3 R12, P2, R2, R9, RZ ;  /* 0x00000009020c7210 */ /* 0x001fe40007f5e0ff */
[----:B------:R-:W4:Y:S04]  /*29700*/  LDL R17, [R1+0x1208] ;  /* 0x0012080001117983 */ /* 0x000f280000100800 */
[----:B------:R0:W4:Y:S01]  /*29710*/  LDG.E.U8 R59, desc[UR60][R10.64] ;  /* 0x0000003c0a3b7981 */ /* 0x000122000c1e1100 */
[----:B---3--:R-:W-:-:S03]  /*29720*/  IMAD.X R13, R8, 0x1, R16, P2 ;  /* 0x00000001080d7824 */ /* 0x008fc600010e0610 */
[----:B------:R-:W3:Y:S01]  /*29730*/  LDL R16, [R1+0x1210] ;  /* 0x0012100001107983 */ /* 0x000ee20000100800 */
[C---:B------:R-:W-:Y:S02]  /*29740*/  IMAD.IADD R9, R21.reuse, 0x1, R4 ;  /* 0x0000000115097824 */ /* 0x040fe400078e0204 */
[----:B0-----:R-:W-:Y:S01]  /*29750*/  IMAD.IADD R11, R21, 0x1, R5 ;  /* 0x00000001150b7824 */ /* 0x001fe200078e0205 */
[----:B------:R0:W3:Y:S02]  /*29760*/  LDG.E.U8 R50, desc[UR60][R12.64] ;  /* 0x0000003c0c327981 */ /* 0x0000e4000c1e1100 */
[C---:B------:R-:W-:Y:S02]  /*29770*/  IADD3 R10, P0, R2.reuse, R9, RZ ;  /* 0x00000009020a7210 */ /* 0x040fe40007f1e0ff */
[----:B0-----:R-:W-:-:S03]  /*29780*/  IADD3 R12, P2, R2, R11, RZ ;  /* 0x0000000b020c7210 */ /* 0x001fc60007f5e0ff */
[----:B------:R-:W-:Y:S02]  /*29790*/  IMAD.X R11, R8, 0x1, R28, P0 ;  /* 0x00000001080b7824 */ /* 0x000fe400000e061c */
[----:B------:R-:W3:Y:S01]  /*297a0*/  LDL R28, [R1+0x1214] ;  /* 0x00121400011c7983 */ /* 0x000ee20000100800 */
[----:B------:R-:W-:Y:S02]  /*297b0*/  IMAD.IADD R14, R21, 0x1, R6 ;  /* 0x00000001150e7824 */ /* 0x000fe400078e0206 */
[----:B------:R-:W-:Y:S01]  /*297c0*/  IMAD R152, R3, 0x64, RZ ;  /* 0x0000006403987824 */ /* 0x000fe200078e02ff */
[----:B------:R0:W3:Y:S01]  /*297d0*/  LDG.E.U8 R106, desc[UR60][R10.64] ;  /* 0x0000003c0a6a7981 */ /* 0x0000e2000c1e1100 */
[----:B------:R-:W-:Y:S01]  /*297e0*/  IMAD.IADD R9, R21, 0x1, R7 ;  /* 0x0000000115097824 */ /* 0x000fe200078e0207 */
[----:B------:R-:W-:Y:S01]  /*297f0*/  IADD3 R14, P0, R2, R14, RZ ;  /* 0x0000000e020e7210 */ /* 0x000fe20007f1e0ff */
[----:B------:R-:W-:Y:S02]  /*29800*/  IMAD.X R13, R8, 0x1, R39, P2 ;  /* 0x00000001080d7824 */ /* 0x000fe400010e0627 */
[----:B------:R-:W3:Y:S04]  /*29810*/  LDL R39, [R1+0x1224] ;  /* 0x0012240001277983 */ /* 0x000ee80000100800 */
[----:B------:R1:W3:Y:S01]  /*29820*/  LDG.E.U8 R107, desc[UR60][R12.64] ;  /* 0x0000003c0c6b7981 */ /* 0x0002e2000c1e1100 */
[----:B0-----:R-:W-:Y:S01]  /*29830*/  IMAD.IADD R11, R152, 0x1, R4 ;  /* 0x00000001980b7824 */ /* 0x001fe200078e0204 */
[----:B------:R-:W-:Y:S01]  /*29840*/  IADD3 R10, P2, R2, R9, RZ ;  /* 0x00000009020a7210 */ /* 0x000fe20007f5e0ff */
[----:B--2---:R-:W-:-:S02]  /*29850*/  IMAD.X R15, R8, 0x1, R18, P0 ;  /* 0x00000001080f7824 */ /* 0x004fc400000e0612 */
[----:B------:R-:W2:Y:S01]  /*29860*/  LDL R18, [R1+0x1218] ;  /* 0x0012180001127983 */ /* 0x000ea20000100800 */
[----:B-1----:R-:W-:Y:S01]  /*29870*/  IADD3 R12, P0, R2, R11, RZ ;  /* 0x0000000b020c7210 */ /* 0x002fe20007f1e0ff */
[----:B------:R-:W-:Y:S02]  /*29880*/  IMAD.X R11, R8, 0x1, R24, P2 ;  /* 0x00000001080b7824 */ /* 0x000fe400010e0618 */
[----:B------:R0:W2:Y:S04]  /*29890*/  LDG.E.U8 R108, desc[UR60][R14.64] ;  /* 0x0000003c0e6c7981 */ /* 0x0000a8000c1e1100 */
[----:B------:R1:W2:Y:S01]  /*298a0*/  LDG.E.U8 R24, desc[UR60][R10.64] ;  /* 0x0000003c0a187981 */ /* 0x0002a2000c1e1100 */
[----:B0-----:R-:W-:Y:S02]  /*298b0*/  IMAD.IADD R15, R152, 0x1, R6 ;  /* 0x00000001980f7824 */ /* 0x001fe400078e0206 */
[----:B----4-:R-:W-:-:S03]  /*298c0*/  IMAD.X R13, R8, 0x1, R17, P0 ;  /* 0x00000001080d7824 */ /* 0x010fc600000e0611 */
[----:B-1----:R-:W-:Y:S01]  /*298d0*/  IADD3 R10, P0, R2, R15, RZ ;  /* 0x0000000f020a7210 */ /* 0x002fe20007f1e0ff */
[----:B------:R-:W4:Y:S01]  /*298e0*/  LDL R17, [R1+0x1220] ;  /* 0x0012200001117983 */ /* 0x000f220000100800 */
[----:B------:R-:W-:-:S03]  /*298f0*/  IMAD.IADD R9, R152, 0x1, R5 ;  /* 0x0000000198097824 */ /* 0x000fc600078e0205 */
[----:B------:R0:W4:Y:S01]  /*29900*/  LDG.E.U8 R67, desc[UR60][R12.64] ;  /* 0x0000003c0c437981 */ /* 0x000122000c1e1100 */
[----:B---3--:R-:W-:-:S03]  /*29910*/  IMAD.X R11, R8, 0x1, R16, P0 ;  /* 0x00000001080b7824 */ /* 0x008fc600000e0610 */
[----:B------:R-:W3:Y:S01]  /*29920*/  LDL R16, [R1+0x1228] ;  /* 0x0012280001107983 */ /* 0x000ee20000100800 */
[----:B------:R-:W-:Y:S01]  /*29930*/  IADD3 R14, P2, R2, R9, RZ ;  /* 0x00000009020e7210 */ /* 0x000fe20007f5e0ff */
[----:B------:R-:W-:Y:S02]  /*29940*/  IMAD.IADD R9, R152, 0x1, R7 ;  /* 0x0000000198097824 */ /* 0x000fe400078e0207 */
[----:B------:R-:W-:Y:S01]  /*29950*/  IMAD R21, R3, 0x65, RZ ;  /* 0x0000006503157824 */ /* 0x000fe200078e02ff */
[----:B------:R1:W3:Y:S01]  /*29960*/  LDG.E.U8 R69, desc[UR60][R10.64] ;  /* 0x0000003c0a457981 */ /* 0x0002e2000c1e1100 */
[----:B------:R-:W-:Y:S01]  /*29970*/  IMAD.X R15, R8, 0x1, R38, P2 ;  /* 0x00000001080f7824 */ /* 0x000fe200010e0626 */
[----:B0-----:R-:W-:Y:S02]  /*29980*/  IADD3 R12, P2, R2, R9, RZ ;  /* 0x00000009020c7210 */ /* 0x001fe40007f5e0ff */
[----:B------:R-:W3:Y:S04]  /*29990*/  LDL R38, [R1+0x122c] ;  /* 0x00122c0001267983 */ /* 0x000ee80000100800 */
[----:B------:R0:W3:Y:S01]  /*299a0*/  LDG.E.U8 R68, desc[UR60][R14.64] ;  /* 0x0000003c0e447981 */ /* 0x0000e2000c1e1100 */
[----:B------:R-:W-:-:S03]  /*299b0*/  IMAD.X R13, R8, 0x1, R28, P2 ;  /* 0x00000001080d7824 */ /* 0x000fc600010e061c */
[----:B------:R-:W3:Y:S01]  /*299c0*/  LDL R28, [R1+0x1230] ;  /* 0x00123000011c7983 */ /* 0x000ee20000100800 */
[C---:B------:R-:W-:Y:S02]  /*299d0*/  IMAD.IADD R9, R21.reuse, 0x1, R4 ;  /* 0x0000000115097824 */ /* 0x040fe400078e0204 */
[C---:B-1----:R-:W-:Y:S01]  /*299e0*/  IMAD.IADD R11, R21.reuse, 0x1, R5 ;  /* 0x00000001150b7824 */ /* 0x042fe200078e0205 */
[----:B------:R1:W3:Y:S02]  /*299f0*/  LDG.E.U8 R117, desc[UR60][R12.64] ;  /* 0x0000003c0c757981 */ /* 0x0002e4000c1e1100 */
[C---:B------:R-:W-:Y:S01]  /*29a00*/  IADD3 R10, P0, R2.reuse, R9, RZ ;  /* 0x00000009020a7210 */ /* 0x040fe20007f1e0ff */
        /* <DEDUP_REMOVED lines=21> */
[----:B------:R-:W3:Y:S04]  /*29b60*/  LDL R39, [R1+0x1244] ;  /* 0x0012440001277983 */ /* 0x000ee80000100800 */
[----:B------:R0:W3:Y:S01]  /*29b70*/  LDG.E.U8 R125, desc[UR60][R10.64] ;  /* 0x0000003c0a7d7981 */ /* 0x0000e2000c1e1100 */
[----:B------:R-:W-:Y:S02]  /*29b80*/  IMAD.IADD R9, R152, 0x1, R5 ;  /* 0x0000000198097824 */ /* 0x000fe400078e0205 */
[----:B------:R-:W-:Y:S01]  /*29b90*/  IMAD R21, R3, 0x67, RZ ;  /* 0x0000006703157824 */ /* 0x000fe200078e02ff */
[----:B------:R1:W3:Y:S01]  /*29ba0*/  LDG.E.U8 R76, desc[UR60][R12.64] ;  /* 0x0000003c0c4c7981 */ /* 0x0002e2000c1e1100 */
[----:B0-----:R-:W-:-:S05]  /*29bb0*/  IADD3 R10, P0, R2, R15, RZ ;  /* 0x0000000f020a7210 */ /* 0x001fca0007f1e0ff */
[----:B------:R-:W-:Y:S02]  /*29bc0*/  IMAD.X R11, R8, 0x1, R28, P0 ;  /* 0x00000001080b7824 */ /* 0x000fe400000e061c */
[----:B------:R-:W3:Y:S01]  /*29bd0*/  LDL R28, [R1+0x1248] ;  /* 0x00124800011c7983 */ /* 0x000ee20000100800 */
[----:B------:R-:W-:Y:S01]  /*29be0*/  IADD3 R14, P2, R2, R9, RZ ;  /* 0x00000009020e7210 */ /* 0x000fe20007f5e0ff */
[----:B------:R-:W-:Y:S02]  /*29bf0*/  IMAD.IADD R9, R152, 0x1, R7 ;  /* 0x0000000198097824 */ /* 0x000fe400078e0207 */
[----:B------:R0:W3:Y:S02]  /*29c00*/  LDG.E.U8 R74, desc[UR60][R10.64] ;  /* 0x0000003c0a4a7981 */ /* 0x0000e4000c1e1100 */
[----:B------:R-:W-:Y:S01]  /*29c10*/  IMAD.X R15, R8, 0x1, R38, P2 ;  /* 0x00000001080f7824 */ /* 0x000fe200010e0626 */
[C---:B-1----:R-:W-:Y:S01]  /*29c20*/  IADD3 R12, P2, R2.reuse, R9, RZ ;  /* 0x00000009020c7210 */ /* 0x042fe20007f5e0ff */
[C---:B------:R-:W-:Y:S01]  /*29c30*/  IMAD.IADD R9, R21.reuse, 0x1, R4 ;  /* 0x0000000115097824 */ /* 0x040fe200078e0204 */
[----:B------:R-:W3:Y:S04]  /*29c40*/  LDL R38, [R1+0x124c] ;  /* 0x00124c0001267983 */ /* 0x000ee80000100800 */
        /* <DEDUP_REMOVED lines=12> */
[----:B------:R-:W-:Y:S01]  /*29d10*/  IMAD.X R13, R8, 0x1, R40, P2 ;  /* 0x00000001080d7824 */ /* 0x000fe200010e0628 */
[----:B------:R0:W4:Y:S04]  /*29d20*/  LDG.E.U8 R251, desc[UR60][R10.64] ;  /* 0x0000003c0afb7981 */ /* 0x000128000c1e1100 */
[----:B------:R1:W4:Y:S01]  /*29d30*/  LDG.E.U8 R250, desc[UR60][R12.64] ;  /* 0x0000003c0cfa7981 */ /* 0x000322000c1e1100 */
[----:B------:R-:W-:-:S03]  /*29d40*/  IMAD.IADD R9, R21, 0x1, R7 ;  /* 0x0000000115097824 */ /* 0x000fc600078e0207 */
[----:B------:R-:W4:Y:S01]  /*29d50*/  LDL R40, [R1+0x125c] ;  /* 0x00125c0001287983 */ /* 0x000f220000100800 */
[----:B---3--:R-:W-:-:S03]  /*29d60*/  IMAD.X R15, R8, 0x1, R16, P0 ;  /* 0x00000001080f7824 */ /* 0x008fc600000e0610 */
[----:B------:R-:W3:Y:S01]  /*29d70*/  LDL R16, [R1+0x1258] ;  /* 0x0012580001107983 */ /* 0x000ee20000100800 */
[----:B0-----:R-:W-:Y:S01]  /*29d80*/  IMAD.IADD R11, R152, 0x1, R4 ;  /* 0x00000001980b7824 */ /* 0x001fe200078e0204 */
[C---:B------:R-:W-:Y:S02]  /*29d90*/  IADD3 R10, P2, R2.reuse, R9, RZ ;  /* 0x00000009020a7210 */ /* 0x040fe40007f5e0ff */
[----:B------:R0:W3:Y:S02]  /*29da0*/  LDG.E.U8 R249, desc[UR60][R14.64] ;  /* 0x0000003c0ef97981 */ /* 0x0000e4000c1e1100 */
[----:B-1----:R-:W-:-:S05]  /*29db0*/  IADD3 R12, P0, R2, R11, RZ ;  /* 0x0000000b020c7210 */ /* 0x002fca0007f1e0ff */
[C---:B------:R-:W-:Y:S02]  /*29dc0*/  IMAD.X R13, R8.reuse, 0x1, R28, P0 ;  /* 0x00000001080d7824 */ /* 0x040fe400000e061c */
        /* <DEDUP_REMOVED lines=9> */
[----:B0-----:R-:W-:Y:S01]  /*29e60*/  IADD3 R10, P0, R2, R15, RZ ;  /* 0x0000000f020a7210 */ /* 0x001fe20007f1e0ff */
[----:B------:R-:W-:Y:S02]  /*29e70*/  IMAD R21, R3, 0x69, RZ ;  /* 0x0000006903157824 */ /* 0x000fe400078e02ff */
[----:B------:R-:W-:Y:S01]  /*29e80*/  IMAD.X R15, R8, 0x1, R38, P2 ;  /* 0x00000001080f7824 */ /* 0x000fe200010e0626 */
[----:B-1----:R-:W-:Y:S01]  /*29e90*/  IADD3 R12, P2, R2, R9, RZ ;  /* 0x00000009020c7210 */ /* 0x002fe20007f5e0ff */
[----:B------:R-:W-:Y:S01]  /*29ea0*/  IMAD.IADD R9, R21, 0x1, R4 ;  /* 0x0000000115097824 */ /* 0x000fe200078e0204 */
[----:B------:R-:W3:Y:S04]  /*29eb0*/  LDL R38, [R1+0x126c] ;  /* 0x00126c0001267983 */ /* 0x000ee80000100800 */
        /* <DEDUP_REMOVED lines=22> */
[----:B------:R-:W-:Y:S02]  /*2a020*/  IADD3 R10, P2, R2, R9, RZ ;  /* 0x00000009020a7210 */ /* 0x000fe40007f5e0ff */
[----:B------:R0:W3:Y:S01]  /*2a030*/  LDG.E.U8 R242, desc[UR60][R12.64] ;  /* 0x0000003c0cf27981 */ /* 0x0000e2000c1e1100 */
[----:B------:R-:W-:-:S03]  /*2a040*/  IMAD.IADD R9, R152, 0x1, R5 ;  /* 0x0000000198097824 */ /* 0x000fc600078e0205 */
        /* <DEDUP_REMOVED lines=24> */
[C---:B------:R-:W-:Y:S02]  /*2a1d0*/  IADD3 R10, P0, R2.reuse, R9, RZ ;  /* 0x00000009020a7210 */ /* 0x040fe40007f1e0ff */
[----:B------:R0:W3:Y:S02]  /*2a1e0*/  LDG.E.U8 R234, desc[UR60][R12.64] ;  /* 0x0000003c0cea7981 */ /* 0x0000e4000c1e1100 */
[----:B0-----:R-:W-:Y:S01]  /*2a1f0*/  IADD3 R12, P2, R2, R11, RZ ;  /* 0x0000000b020c7210 */ /* 0x001fe20007f5e0ff */
[----:B------:R-:W-:Y:S02]  /*2a200*/  IMAD.X R11, R8, 0x1, R28, P0 ;  /* 0x00000001080b7824 */ /* 0x000fe400000e061c */
        /* <DEDUP_REMOVED lines=11> */
[----:B--2---:R-:W-:-:S03]  /*2a2c0*/  IMAD.X R15, R8, 0x1, R18, P0 ;  /* 0x00000001080f7824 */ /* 0x004fc600000e0612 */
[----:B------:R-:W2:Y:S01]  /*2a2d0*/  LDL R18, [R1+0x1298] ;  /* 0x0012980001127983 */ /* 0x000ea20000100800 */
[----:B0-----:R-:W-:Y:S01]  /*2a2e0*/  IADD3 R12, P0, R2, R11, RZ ;  /* 0x0000000b020c7210 */ /* 0x001fe20007f1e0ff */
        /* <DEDUP_REMOVED lines=16> */
[----:B0-----:R-:W-:Y:S01]  /*2a3f0*/  IADD3 R12, P2, R2, R9, RZ ;  /* 0x00000009020c7210 */ /* 0x001fe20007f5e0ff */
[----:B------:R-:W-:Y:S01]  /*2a400*/  IMAD R21, R3, 0x6d, RZ ;  /* 0x0000006d03157824 */ /* 0x000fe200078e02ff */
        /* <DEDUP_REMOVED lines=167> */
[----:B0-----:R-:W-:Y:S02]  /*2ae80*/  IADD3 R12, P2, R2, R9, RZ ;  /* 0x00000009020c7210 */ /* 0x001fe40007f5e0ff */
[----:B------:R-:W3:Y:S01]  /*2ae90*/  LDL R38, [R1+0x134c] ;  /* 0x00134c0001267983 */ /* 0x000ee20000100800 */
[----:B------:R-:W-:Y:S02]  /*2aea0*/  IMAD.IADD R152, R21, 0x1, R6 ;  /* 0x0000000115987824 */ /* 0x000fe400078e0206 */
[----:B------:R-:W-:Y:S01]  /*2aeb0*/  IMAD R154, R3, 0x78, RZ ;  /* 0x00000078039a7824 */ /* 0x000fe200078e02ff */
[----:B------:R0:W3:Y:S01]  /*2aec0*/  LDG.E.U8 R194, desc[UR60][R14.64] ;  /* 0x0000003c0ec27981 */ /* 0x0000e2000c1e1100 */
[----:B------:R-:W-:-:S03]  /*2aed0*/  IMAD.X R13, R8, 0x1, R28, P2 ;  /* 0x00000001080d7824 */ /* 0x000fc600010e061c */
[----:B------:R-:W3:Y:S01]  /*2aee0*/  LDL R28, [R1+0x1350] ;  /* 0x00135000011c7983 */ /* 0x000ee20000100800 */
[C-C-:B------:R-:W-:Y:S02]  /*2aef0*/  IMAD.IADD R9, R21.reuse, 0x1, R4.reuse ;  /* 0x0000000115097824 */ /* 0x140fe400078e0204 */
[----:B-1----:R-:W-:Y:S01]  /*2af00*/  IMAD.IADD R11, R21, 0x1, R5 ;  /* 0x00000001150b7824 */ /* 0x002fe200078e0205 */
[----:B------:R1:W3:Y:S02]  /*2af10*/  LDG.E.U8 R192, desc[UR60][R12.64] ;  /* 0x0000003c0cc07981 */ /* 0x0002e4000c1e1100 */
[----:B------:R-:W-:Y:S01]  /*2af20*/  IADD3 R10, P0, R2, R9, RZ ;  /* 0x00000009020a7210 */ /* 0x000fe20007f1e0ff */
[----:B0-----:R-:W-:Y:S01]  /*2af30*/  IMAD.IADD R14, R154, 0x1, R4 ;  /* 0x000000019a0e7824 */ /* 0x001fe200078e0204 */
[----:B-1----:R-:W-:-:S03]  /*2af40*/  IADD3 R12, P2, R2, R11, RZ ;  /* 0x0000000b020c7210 */ /* 0x002fc60007f5e0ff */
[----:B--2---:R-:W-:Y:S02]  /*2af50*/  IMAD.X R11, R8, 0x1, R18, P0 ;  /* 0x00000001080b7824 */ /* 0x004fe400000e0612 */
[----:B------:R-:W2:Y:S01]  /*2af60*/  LDL R18, [R1+0x1354] ;  /* 0x0013540001127983 */ /* 0x000ea20000100800 */
[----:B------:R-:W-:Y:S01]  /*2af70*/  IADD3 R152, P0, R2, R152, RZ ;  /* 0x0000009802987210 */ /* 0x000fe20007f1e0ff */
[----:B------:R-:W-:Y:S02]  /*2af80*/  IMAD.X R13, R8, 0x1, R40, P2 ;  /* 0x00000001080d7824 */ /* 0x000fe400010e0628 */
[----:B------:R-:W2:Y:S04]  /*2af90*/  LDL R40, [R1+0x132c] ;  /* 0x00132c0001287983 */ /* 0x000ea80000100800 */
[----:B------:R0:W2:Y:S01]  /*2afa0*/  LDG.E.U8 R190, desc[UR60][R12.64] ;  /* 0x0000003c0cbe7981 */ /* 0x0000a2000c1e1100 */
[----:B------:R-:W-:-:S03]  /*2afb0*/  IMAD.IADD R9, R21, 0x1, R7 ;  /* 0x0000000115097824 */ /* 0x000fc600078e0207 */
[----:B------:R1:W2:Y:S01]  /*2afc0*/  LDG.E.U8 R191, desc[UR60][R10.64] ;  /* 0x0000003c0abf7981 */ /* 0x0002a2000c1e1100 */
[----:B----4-:R-:W-:Y:S01]  /*2afd0*/  IMAD.X R153, R8, 0x1, R17, P0 ;  /* 0x0000000108997824 */ /* 0x010fe200000e0611 */
[----:B------:R-:W-:Y:S02]  /*2afe0*/  IADD3 R14, P0, R2, R14, RZ ;  /* 0x0000000e020e7210 */ /* 0x000fe40007f1e0ff */
[----:B------:R-:W4:Y:S01]  /*2aff0*/  LDL R17, [R1+0x1328] ;  /* 0x0013280001117983 */ /* 0x000f220000100800 */
[----:B0-----:R-:W-:Y:S01]  /*2b000*/  IMAD.IADD R12, R154, 0x1, R6 ;  /* 0x000000019a0c7824 */ /* 0x001fe200078e0206 */
[----:B-1----:R-:W-:Y:S02]  /*2b010*/  IADD3 R10, P2, R2, R9, RZ ;  /* 0x00000009020a7210 */ /* 0x002fe40007f5e0ff */
[----:B------:R0:W4:Y:S01]  /*2b020*/  LDG.E.U8 R189, desc[UR60][R152.64] ;  /* 0x0000003c98bd7981 */ /* 0x000122000c1e1100 */
[----:B---3--:R-:W-:-:S03]  /*2b030*/  IMAD.X R15, R8, 0x1, R16, P0 ;  /* 0x00000001080f7824 */ /* 0x008fc600000e0610 */
[----:B------:R-:W3:Y:S01]  /*2b040*/  LDL R16, [R1+0x1330] ;  /* 0x0013300001107983 */ /* 0x000ee20000100800 */
[----:B------:R-:W-:Y:S01]  /*2b050*/  IADD3 R12, P0, R2, R12, RZ ;  /* 0x0000000c020c7210 */ /* 0x000fe20007f1e0ff */
[----:B------:R-:W-:Y:S02]  /*2b060*/  IMAD.IADD R9, R154, 0x1, R5 ;  /* 0x000000019a097824 */ /* 0x000fe400078e0205 */
[C---:B------:R-:W-:Y:S01]  /*2b070*/  IMAD.X R11, R8.reuse, 0x1, R39, P2 ;  /* 0x00000001080b7824 */ /* 0x040fe200010e0627 */
[----:B------:R-:W3:Y:S01]  /*2b080*/  LDG.E.U8 R187, desc[UR60][R14.64] ;  /* 0x0000003c0ebb7981 */ /* 0x000ee2000c1e1100 */
[----:B------:R-:W-:Y:S01]  /*2b090*/  IMAD.X R13, R8, 0x1, R28, P0 ;  /* 0x00000001080d7824 */ /* 0x000fe200000e061c */
[----:B0-----:R-:W-:Y:S02]  /*2b0a0*/  IADD3 R152, P2, R2, R9, RZ ;  /* 0x0000000902987210 */ /* 0x001fe40007f5e0ff */
[----:B------:R-:W3:Y:S04]  /*2b0b0*/  LDL R28, [R1+0x1338] ;  /* 0x00133800011c7983 */ /* 0x000ee80000100800 */
[----:B------:R0:W3:Y:S04]  /*2b0c0*/  LDG.E.U8 R188, desc[UR60][R10.64] ;  /* 0x0000003c0abc7981 */ /* 0x0000e8000c1e1100 */
[----:B------:R-:W3:Y:S01]  /*2b0d0*/  LDL R39, [R1+0x1334] ;  /* 0x0013340001277983 */ /* 0x000ee20000100800 */
[----:B------:R-:W-:-:S02]  /*2b0e0*/  IMAD.X R153, R8, 0x1, R38, P2 ;  /* 0x0000000108997824 */ /* 0x000fc400010e0626 */
[----:B------:R-:W-:Y:S01]  /*2b0f0*/  IMAD R9, R3, 0x76, RZ ;  /* 0x0000007603097824 */ /* 0x000fe200078e02ff */
[----:B------:R-:W3:Y:S01]  /*2b100*/  LDL R38, [R1+0x133c] ;  /* 0x00133c0001267983 */ /* 0x000ee20000100800 */
[----:B0-----:R-:W-:-:S03]  /*2b110*/  IMAD.IADD R10, R154, 0x1, R7 ;  /* 0x000000019a0a7824 */ /* 0x001fc600078e0207 */
[----:B------:R0:W3:Y:S02]  /*2b120*/  LDG.E.U8 R184, desc[UR60][R12.64] ;  /* 0x0000003c0cb87981 */ /* 0x0000e4000c1e1100 */
[----:B------:R-:W-:Y:S01]  /*2b130*/  IADD3 R10, P2, R2, R10, RZ ;  /* 0x0000000a020a7210 */ /* 0x000fe20007f5e0ff */
[C---:B------:R-:W-:Y:S01]  /*2b140*/  IMAD.IADD R14, R9.reuse, 0x1, R4 ;  /* 0x00000001090e7824 */ /* 0x040fe200078e0204 */
[----:B------:R-:W3:Y:S01]  /*2b150*/  LDG.E.U8 R186, desc[UR60][R152.64] ;  /* 0x0000003c98ba7981 */ /* 0x000ee2000c1e1100 */
[----:B0-----:R-:W-:-:S03]  /*2b160*/  IMAD.IADD R13, R9, 0x1, R5 ;  /* 0x00000001090d7824 */ /* 0x001fc600078e0205 */
[----:B------:R-:W-:Y:S01]  /*2b170*/  IADD3 R12, P0, R2, R14, RZ ;  /* 0x0000000e020c7210 */ /* 0x000fe20007f1e0ff */
[----:B------:R-:W-:Y:S02]  /*2b180*/  IMAD.IADD R14, R9, 0x1, R6 ;  /* 0x00000001090e7824 */ /* 0x000fe400078e0206 */
        /* <DEDUP_REMOVED lines=21> */
[C---:B------:R-:W-:Y:S02]  /*2b2e0*/  IMAD.IADD R9, R21.reuse, 0x1, R5 ;  /* 0x0000000115097824 */ /* 0x040fe400078e0205 */
[C---:B0-----:R-:W-:Y:S01]  /*2b2f0*/  IMAD.IADD R15, R21.reuse, 0x1, R6 ;  /* 0x00000001150f7824 */ /* 0x041fe200078e0206 */
[----:B------:R-:W3:Y:S01]  /*2b300*/  LDG.E.U8 R179, desc[UR60][R10.64] ;  /* 0x0000003c0ab37981 */ /* 0x000ee2000c1e1100 */
[----:B------:R-:W-:Y:S01]  /*2b310*/  IMAD.X R13, R8, 0x1, R39, P2 ;  /* 0x00000001080d7824 */ /* 0x000fe200010e0627 */
[----:B------:R-:W-:Y:S02]  /*2b320*/  IADD3 R14, P2, R2, R9, RZ ;  /* 0x00000009020e7210 */ /* 0x000fe40007f5e0ff */
[----:B------:R-:W3:Y:S04]  /*2b330*/  LDL R39, [R1+0x1364] ;  /* 0x0013640001277983 */ /* 0x000ee80000100800 */
[----:B------:R0:W3:Y:S01]  /*2b340*/  LDG.E.U8 R180, desc[UR60][R12.64] ;  /* 0x0000003c0cb47981 */ /* 0x0000e2000c1e1100 */
[----:B------:R-:W-:-:S02]  /*2b350*/  IMAD.IADD R9, R21, 0x1, R7 ;  /* 0x0000000115097824 */ /* 0x000fc400078e0207 */
[----:B------:R-:W-:Y:S01]  /*2b360*/  IMAD R21, R3, 0x79, RZ ;  /* 0x0000007903157824 */ /* 0x000fe200078e02ff */
[----:B0-----:R-:W-:Y:S01]  /*2b370*/  IADD3 R12, P0, R2, R15, RZ ;  /* 0x0000000f020c7210 */ /* 0x001fe20007f1e0ff */
[----:B------:R-:W-:Y:S02]  /*2b380*/  IMAD.X R15, R8, 0x1, R38, P2 ;  /* 0x00000001080f7824 */ /* 0x000fe400010e0626 */
[----:B------:R-:W3:Y:S01]  /*2b390*/  LDL R38, [R1+0x1368] ;  /* 0x0013680001267983 */ /* 0x000ee20000100800 */
[----:B------:R-:W-:Y:S01]  /*2b3a0*/  IADD3 R10, P2, R2, R9, RZ ;  /* 0x00000009020a7210 */ /* 0x000fe20007f5e0ff */
[----:B------:R-:W-:Y:S02]  /*2b3b0*/  IMAD.IADD R9, R21, 0x1, R4 ;  /* 0x0000000115097824 */ /* 0x000fe400078e0204 */
        /* <DEDUP_REMOVED lines=15> */
[----:B------:R-:W-:Y:S01]  /*2b4b0*/  IADD3 R14, P0, R2, R14, RZ ;  /* 0x0000000e020e7210 */ /* 0x000fe20007f1e0ff */
[----:B------:R-:W-:Y:S02]  /*2b4c0*/  IMAD.IADD R9, R21, 0x1, R7 ;  /* 0x0000000115097824 */ /* 0x000fe400078e0207 */
[C---:B------:R-:W-:Y:S01]  /*2b4d0*/  IMAD.X R11, R8.reuse, 0x1, R40, P2 ;  /* 0x00000001080b7824 */ /* 0x040fe200010e0628 */
[----:B------:R-:W3:Y:S01]  /*2b4e0*/  LDL R21, [R1+0x1380] ;  /* 0x0013800001157983 */ /* 0x000ee20000100800 */
[----:B------:R-:W-:Y:S01]  /*2b4f0*/  IMAD.X R15, R8, 0x1, R28, P0 ;  /* 0x00000001080f7824 */ /* 0x000fe200000e061c */
[----:B0-----:R-:W-:-:S02]  /*2b500*/  IADD3 R12, P2, R2, R9, RZ ;  /* 0x00000009020c7210 */ /* 0x001fc40007f5e0ff */
[----:B------:R-:W3:Y:S01]  /*2b510*/  LDL R28, [R1+0x1378] ;  /* 0x00137800011c7983 */ /* 0x000ee20000100800 */
[C---:B------:R-:W-:Y:S02]  /*2b520*/  IMAD.IADD R13, R152.reuse, 0x1, R4 ;  /* 0x00000001980d7824 */ /* 0x040fe400078e0204 */
[----:B------:R-:W-:Y:S01]  /*2b530*/  IMAD.IADD R9, R152, 0x1, R5 ;  /* 0x0000000198097824 */ /* 0x000fe200078e0205 */
[----:B------:R0:W3:Y:S04]  /*2b540*/  LDG.E.U8 R174, desc[UR60][R10.64] ;  /* 0x0000003c0aae7981 */ /* 0x0000e8000c1e1100 */
[----:B------:R1:W3:Y:S04]  /*2b550*/  LDG.E.U8 R173, desc[UR60][R14.64] ;  /* 0x0000003c0ead7981 */ /* 0x0002e8000c1e1100 */
[----:B------:R-:W3:Y:S01]  /*2b560*/  LDL R40, [R1+0x137c] ;  /* 0x00137c0001287983 */ /* 0x000ee20000100800 */
[----:B0-----:R-:W-:Y:S01]  /*2b570*/  IADD3 R10, P0, R2, R13, RZ ;  /* 0x0000000d020a7210 */ /* 0x001fe20007f1e0ff */
[----:B------:R-:W-:-:S02]  /*2b580*/  IMAD.X R13, R8, 0x1, R39, P2 ;  /* 0x00000001080d7824 */ /* 0x000fc400010e0627 */
[----:B------:R-:W3:Y:S01]  /*2b590*/  LDL R39, [R1+0x1384] ;  /* 0x0013840001277983 */ /* 0x000ee20000100800 */
[----:B-1----:R-:W-:Y:S01]  /*2b5a0*/  IMAD.IADD R15, R152, 0x1, R6 ;  /* 0x00000001980f7824 */ /* 0x002fe200078e0206 */
[----:B------:R-:W-:Y:S02]  /*2b5b0*/  IADD3 R14, P2, R2, R9, RZ ;  /* 0x00000009020e7210 */ /* 0x000fe40007f5e0ff */
[----:B------:R0:W3:Y:S01]  /*2b5c0*/  LDG.E.U8 R172, desc[UR60][R12.64] ;  /* 0x0000003c0cac7981 */ /* 0x0000e2000c1e1100 */
[----:B------:R-:W-:Y:S02]  /*2b5d0*/  IMAD.X R11, R8, 0x1, R38, P0 ;  /* 0x00000001080b7824 */ /* 0x000fe400000e0626 */
[----:B------:R-:W-:Y:S01]  /*2b5e0*/  IMAD.IADD R9, R152, 0x1, R7 ;  /* 0x0000000198097824 */ /* 0x000fe200078e0207 */
[----:B------:R-:W3:Y:S04]  /*2b5f0*/  LDL R38, [R1+0x102c] ;  /* 0x00102c0001267983 */ /* 0x000ee80000100800 */
[----:B------:R1:W3:Y:S01]  /*2b600*/  LDG.E.U8 R171, desc[UR60][R10.64] ;  /* 0x0000003c0aab7981 */ /* 0x0002e2000c1e1100 */
[----:B0-----:R-:W-:Y:S01]  /*2b610*/  IADD3 R12, P0, R2, R15, RZ ;  /* 0x0000000f020c7210 */ /* 0x001fe20007f1e0ff */
[----:B--2---:R-:W-:-:S02]  /*2b620*/  IMAD.X R15, R8, 0x1, R18, P2 ;  /* 0x00000001080f7824 */ /* 0x004fc400010e0612 */
[----:B------:R-:W2:Y:S01]  /*2b630*/  LDL R18, [R1+0x1030] ;  /* 0x0010300001127983 */ /* 0x000ea20000100800 */
[----:B-1----:R-:W-:Y:S01]  /*2b640*/  IADD3 R10, P2, R2, R9, RZ ;  /* 0x00000009020a7210 */ /* 0x002fe20007f5e0ff */
[----:B------:R-:W-:Y:S02]  /*2b650*/  IMAD R152, R3, 0x7b, RZ ;  /* 0x0000007b03987824 */ /* 0x000fe400078e02ff */
[----:B------:R-:W2:Y:S01]  /*2b660*/  LDG.E.U8 R170, desc[UR60][R14.64] ;  /* 0x0000003c0eaa7981 */ /* 0x000ea2000c1e1100 */
[----:B----4-:R-:W-:-:S03]  /*2b670*/  IMAD.X R13, R8, 0x1, R17, P0 ;  /* 0x00000001080d7824 */ /* 0x010fc600000e0611 */
[----:B------:R-:W4:Y:S01]  /*2b680*/  LDL R17, [R1+0x1388] ;  /* 0x0013880001117983 */ /* 0x000f220000100800 */
[----:B---3--:R-:W-:-:S03]  /*2b690*/  IMAD.X R11, R8, 0x1, R16, P2 ;  /* 0x00000001080b7824 */ /* 0x008fc600010e0610 */
[----:B------:R0:W3:Y:S04]  /*2b6a0*/  LDG.E.U8 R169, desc[UR60][R12.64] ;  /* 0x0000003c0ca97981 */ /* 0x0000e8000c1e1100 */
[----:B------:R-:W4:Y:S01]  /*2b6b0*/  LDL R16, [R1+0x138c] ;  /* 0x00138c0001107983 */ /* 0x000f220000100800 */
[----:B------:R-:W-:-:S03]  /*2b6c0*/  IMAD.IADD R9, R152, 0x1, R4 ;  /* 0x0000000198097824 */ /* 0x000fc600078e0204 */
[----:B------:R1:W3:Y:S01]  /*2b6d0*/  LDG.E.U8 R168, desc[UR60][R10.64] ;  /* 0x0000003c0aa87981 */ /* 0x0002e2000c1e1100 */
[----:B0-----:R-:W-:Y:S01]  /*2b6e0*/  IMAD.IADD R13, R152, 0x1, R5 ;  /* 0x00000001980d7824 */ /* 0x001fe200078e0205 */
[----:B------:R-:W-:-:S04]  /*2b6f0*/  IADD3 R12, P0, R2, R9, RZ ;  /* 0x00000009020c7210 */ /* 0x000fc80007f1e0ff */
[----:B-1----:R-:W-:Y:S01]  /*2b700*/  IADD3 R10, P2, R2, R13, RZ ;  /* 0x0000000d020a7210 */ /* 0x002fe20007f5e0ff */
[----:B------:R-:W-:Y:S02]  /*2b710*/  IMAD.X R13, R8, 0x1, R28, P0 ;  /* 0x00000001080d7824 */ /* 0x000fe400000e061c */
[----:B------:R-:W3:Y:S01]  /*2b720*/  LDL R28, [R1+0x1390] ;  /* 0x00139000011c7983 */ /* 0x000ee20000100800 */
[----:B------:R-:W-:Y:S02]  /*2b730*/  IMAD.IADD R154, R152, 0x1, R6 ;  /* 0x00000001989a7824 */ /* 0x000fe400078e0206 */
[----:B------:R-:W-:Y:S01]  /*2b740*/  IMAD R9, R3, 0x7c, RZ ;  /* 0x0000007c03097824 */ /* 0x000fe200078e02ff */
[----:B------:R0:W3:Y:S02]  /*2b750*/  LDG.E.U8 R167, desc[UR60][R12.64] ;  /* 0x0000003c0ca77981 */ /* 0x0000e4000c1e1100 */
[----:B------:R-:W-:-:S05]  /*2b760*/  IADD3 R154, P0, R2, R154, RZ ;  /* 0x0000009a029a7210 */ /* 0x000fca0007f1e0ff */
[----:B------:R-:W-:Y:S02]  /*2b770*/  IMAD.X R155, R8, 0x1, R21, P0 ;  /* 0x00000001089b7824 */ /* 0x000fe400000e0615 */
[----:B------:R-:W3:Y:S01]  /*2b780*/  LDL R21, [R1+0x1394] ;  /* 0x0013940001157983 */ /* 0x000ee20000100800 */
[----:B------:R-:W-:Y:S02]  /*2b790*/  IMAD.IADD R152, R152, 0x1, R7 ;  /* 0x0000000198987824 */ /* 0x000fe400078e0207 */
[----:B------:R-:W-:Y:S01]  /*2b7a0*/  IMAD.X R11, R8, 0x1, R40, P2 ;  /* 0x00000001080b7824 */ /* 0x000fe200010e0628 */
[----:B------:R-:W3:Y:S02]  /*2b7b0*/  LDG.E.U8 R165, desc[UR60][R154.64] ;  /* 0x0000003c9aa57981 */ /* 0x000ee4000c1e1100 */
[----:B------:R-:W-:Y:S01]  /*2b7c0*/  IADD3 R152, P2, R2, R152, RZ ;  /* 0x0000009802987210 */ /* 0x000fe20007f5e0ff */
[C---:B------:R-:W-:Y:S01]  /*2b7d0*/  IMAD.IADD R14, R9.reuse, 0x1, R4 ;  /* 0x00000001090e7824 */ /* 0x040fe200078e0204 */
[----:B------:R1:W3:Y:S01]  /*2b7e0*/  LDG.E.U8 R166, desc[UR60][R10.64] ;  /* 0x0000003c0aa67981 */ /* 0x0002e2000c1e1100 */
[----:B0-----:R-:W-:-:S03]  /*2b7f0*/  IMAD.IADD R12, R9, 0x1, R5 ;  /* 0x00000001090c7824 */ /* 0x001fc600078e0205 */
[----:B------:R-:W-:Y:S01]  /*2b800*/  IADD3 R14, P0, R2, R14, RZ ;  /* 0x0000000e020e7210 */ /* 0x000fe20007f1e0ff */
[----:B------:R-:W3:Y:S01]  /*2b810*/  LDL R40, [R1+0x13a0] ;  /* 0x0013a00001287983 */ /* 0x000ee20000100800 */
[----:B-1----:R-:W-:-:S03]  /*2b820*/  IMAD.IADD R10, R9, 0x1, R6 ;  /* 0x00000001090a7824 */ /* 0x002fc600078e0206 */
[----:B------:R-:W-:Y:S02]  /*2b830*/  IMAD.X R15, R8, 0x1, R39, P0 ;  /* 0x00000001080f7824 */ /* 0x000fe400000e0627 */
[----:B------:R-:W3:Y:S01]  /*2b840*/  LDL R39, [R1+0x13a4] ;  /* 0x0013a40001277983 */ /* 0x000ee20000100800 */
[----:B------:R-:W-:-:S03]  /*2b850*/  IADD3 R10, P0, R2, R10, RZ ;  /* 0x0000000a020a7210 */ /* 0x000fc60007f1e0ff */
[----:B------:R0:W3:Y:S01]  /*2b860*/  LDG.E.U8 R163, desc[UR60][R14.64] ;  /* 0x0000003c0ea37981 */ /* 0x0000e2000c1e1100 */
[----:B--2---:R-:W-:-:S03]  /*2b870*/  IMAD.X R153, R8, 0x1, R18, P2 ;  /* 0x0000000108997824 */ /* 0x004fc600010e0612 */
[----:B------:R-:W2:Y:S04]  /*2b880*/  LDL R15, [R1+0x13b0] ;  /* 0x0013b000010f7983 */ /* 0x000ea80000100800 */
[----:B------:R-:W2:Y:S01]  /*2b890*/  LDL R18, [R1+0x1398] ;  /* 0x0013980001127983 */ /* 0x000ea20000100800 */
[----:B------:R-:W-:Y:S01]  /*2b8a0*/  IADD3 R12, P2, R2, R12, RZ ;  /* 0x0000000c020c7210 */ /* 0x000fe20007f5e0ff */
[C---:B----4-:R-:W-:Y:S02]  /*2b8b0*/  IMAD.X R11, R8.reuse, 0x1, R16, P0 ;  /* 0x00000001080b7824 */ /* 0x050fe400000e0610 */
[----:B------:R-:W4:Y:S02]  /*2b8c0*/  LDG.E.U8 R164, desc[UR60][R152.64] ;  /* 0x0000003c98a47981 */ /* 0x000f24000c1e1100 */
[----:B------:R-:W-:-:S02]  /*2b8d0*/  IMAD.X R13, R8, 0x1, R17, P2 ;  /* 0x00000001080d7824 */ /* 0x000fc400010e0611 */
[----:B------:R-:W4:Y:S04]  /*2b8e0*/  LDL R17, [R1+0x1028] ;  /* 0x0010280001117983 */ /* 0x000f280000100800 */
[----:B------:R-:W4:Y:S01]  /*2b8f0*/  LDL R16, [R1+0x139c] ;  /* 0x00139c0001107983 */ /* 0x000f220000100800 */
[----:B0-----:R-:W-:-:S03]  /*2b900*/  IMAD R14, R3, 0x7d, RZ ;  /* 0x0000007d030e7824 */ /* 0x001fc600078e02ff */
[----:B------:R0:W4:Y:S04]  /*2b910*/  LDG.E.U8 R162, desc[UR60][R12.64] ;  /* 0x0000003c0ca27981 */ /* 0x000128000c1e1100 */
[----:B------:R1:W4:Y:S01]  /*2b920*/  LDG.E.U8 R161, desc[UR60][R10.64] ;  /* 0x0000003c0aa17981 */ /* 0x000322000c1e1100 */
[----:B0-----:R-:W-:Y:S02]  /*2b930*/  IMAD.IADD R12, R9, 0x1, R7 ;  /* 0x00000001090c7824 */ /* 0x001fe400078e0207 */
[----:B-1----:R-:W-:-:S03]  /*2b940*/  IMAD.IADD R10, R14, 0x1, R4 ;  /* 0x000000010e0a7824 */ /* 0x002fc600078e0204 */
[C---:B------:R-:W-:Y:S02]  /*2b950*/  IADD3 R12, P0, R2.reuse, R12, RZ ;  /* 0x0000000c020c7210 */ /* 0x040fe40007f1e0ff */
[----:B------:R-:W-:-:S03]  /*2b960*/  IADD3 R10, P2, R2, R10, RZ ;  /* 0x0000000a020a7210 */ /* 0x000fc60007f5e0ff */
[C---:B------:R-:W-:Y:S02]  /*2b970*/  IMAD.X R13, R8.reuse, 0x1, R38, P0 ;  /* 0x00000001080d7824 */ /* 0x040fe400000e0626 */
[----:B------:R-:W4:Y:S01]  /*2b980*/  LDL R38, [R1+0x1020] ;  /* 0x0010200001267983 */ /* 0x000f220000100800 */
[----:B---3--:R-:W-:-:S03]  /*2b990*/  IMAD.X R11, R8, 0x1, R28, P2 ;  /* 0x00000001080b7824 */ /* 0x008fc600010e061c */
[----:B------:R-:W3:Y:S04]  /*2b9a0*/  LDL R28, [R1+0x13a8] ;  /* 0x0013a800011c7983 */ /* 0x000ee80000100800 */
[----:B------:R0:W3:Y:S04]  /*2b9b0*/  LDG.E.U8 R9, desc[UR60][R12.64] ;  /* 0x0000003c0c097981 */ /* 0x0000e8000c1e1100 */
[----:B------:R1:W3:Y:S01]  /*2b9c0*/  LDG.E.U8 R160, desc[UR60][R10.64] ;  /* 0x0000003c0aa07981 */ /* 0x0002e2000c1e1100 */
[----:B0-----:R-:W-:-:S05]  /*2b9d0*/  IMAD.IADD R12, R14, 0x1, R5 ;  /* 0x000000010e0c7824 */ /* 0x001fca00078e0205 */
[----:B------:R-:W-:-:S05]  /*2b9e0*/  IADD3 R12, P0, R2, R12, RZ ;  /* 0x0000000c020c7210 */ /* 0x000fca0007f1e0ff */
[----:B------:R-:W-:Y:S02]  /*2b9f0*/  IMAD.X R13, R8, 0x1, R21, P0 ;  /* 0x00000001080d7824 */ /* 0x000fe400000e0615 */
[----:B------:R-:W3:Y:S01]  /*2ba00*/  LDL R21, [R1+0x13ac] ;  /* 0x0013ac0001157983 */ /* 0x000ee20000100800 */
[----:B-1----:R-:W-:-:S03]  /*2ba10*/  IMAD.IADD R10, R14, 0x1, R6 ;  /* 0x000000010e0a7824 */ /* 0x002fc600078e0206 */
[----:B------:R0:W3:Y:S02]  /*2ba20*/  LDG.E.U8 R159, desc[UR60][R12.64] ;  /* 0x0000003c0c9f7981 */ /* 0x0000e4000c1e1100 */
[----:B------:R-:W-:Y:S01]  /*2ba30*/  IADD3 R10, P0, R2, R10, RZ ;  /* 0x0000000a020a7210 */ /* 0x000fe20007f1e0ff */
[----:B0-----:R-:W-:Y:S02]  /*2ba40*/  IMAD.IADD R12, R14, 0x1, R7 ;  /* 0x000000010e0c7824 */ /* 0x001fe400078e0207 */
[----:B------:R-:W-:Y:S02]  /*2ba50*/  IMAD R14, R3, 0x7e, RZ ;  /* 0x0000007e030e7824 */ /* 0x000fe400078e02ff */
[----:B--2---:R-:W-:Y:S01]  /*2ba60*/  IMAD.X R11, R8, 0x1, R18, P0 ;  /* 0x00000001080b7824 */ /* 0x004fe200000e0612 */
[----:B------:R-:W-:-:S04]  /*2ba70*/  IADD3 R12, P0, R2, R12, RZ ;  /* 0x0000000c020c7210 */ /* 0x000fc80007f1e0ff */
[----:B------:R0:W2:Y:S02]  /*2ba80*/  LDG.E.U8 R158, desc[UR60][R10.64] ;  /* 0x0000003c0a9e7981 */ /* 0x0000a4000c1e1100 */
[----:B0-----:R-:W-:Y:S02]  /*2ba90*/  IMAD.IADD R10, R14, 0x1, R4 ;  /* 0x000000010e0a7824 */ /* 0x001fe400078e0204 */
[----:B----4-:R-:W-:-:S03]  /*2baa0*/  IMAD.X R13, R8, 0x1, R17, P0 ;  /* 0x00000001080d7824 */ /* 0x010fc600000e0611 */
[----:B------:R-:W-:Y:S01]  /*2bab0*/  IADD3 R10, P0, R2, R10, RZ ;  /* 0x0000000a020a7210 */ /* 0x000fe20007f1e0ff */
[----:B------:R-:W4:Y:S04]  /*2bac0*/  LDL.LU R17, [R1+0xc6c] ;  /* 0x000c6c0001117983 */ /* 0x000f280000300800 */
[----:B------:R-:W-:Y:S01]  /*2bad0*/  IMAD.X R11, R8, 0x1, R16, P0 ;  /* 0x00000001080b7824 */ /* 0x000fe200000e0610 */
[----:B------:R0:W2:Y:S04]  /*2bae0*/  LDG.E.U8 R157, desc[UR60][R12.64] ;  /* 0x0000003c0c9d7981 */ /* 0x0000a8000c1e1100 */
[----:B------:R-:W2:Y:S04]  /*2baf0*/  LDL.LU R16, [R1+0xc68] ;  /* 0x000c680001107983 */ /* 0x000ea80000300800 */
        /* <DEDUP_REMOVED lines=12> */
[----:B------:R-:W2:Y:S01]  /*2bbc0*/  LDL.LU R53, [R1+0xae4] ;  /* 0x000ae40001357983 */ /* 0x000ea20000300800 */
[----:B0-----:R-:W-:-:S03]  /*2bbd0*/  IMAD.IADD R12, R14, 0x1, R5 ;  /* 0x000000010e0c7824 */ /* 0x001fc600078e0205 */
[----:B------:R0:W2:Y:S02]  /*2bbe0*/  LDG.E.U8 R156, desc[UR60][R10.64] ;  /* 0x0000003c0a9c7981 */ /* 0x0000a4000c1e1100 */
[----:B------:R-:W-:Y:S01]  /*2bbf0*/  IADD3 R12, P0, R2, R12, RZ ;  /* 0x0000000c020c7210 */ /* 0x000fe20007f1e0ff */
[----:B0-----:R-:W-:-:S04]  /*2bc00*/  IMAD.IADD R10, R14, 0x1, R6 ;  /* 0x000000010e0a7824 */ /* 0x001fc800078e0206 */
[----:B------:R-:W-:Y:S01]  /*2bc10*/  IMAD.X R13, R8, 0x1, R40, P0 ;  /* 0x00000001080d7824 */ /* 0x000fe200000e0628 */
[----:B------:R-:W-:-:S04]  /*2bc20*/  IADD3 R10, P0, R2, R10, RZ ;  /* 0x0000000a020a7210 */ /* 0x000fc80007f1e0ff */
[----:B------:R0:W2:Y:S01]  /*2bc30*/  LDG.E.U8 R155, desc[UR60][R12.64] ;  /* 0x0000003c0c9b7981 */ /* 0x0000a2000c1e1100 */
[----:B------:R-:W-:-:S05]  /*2bc40*/  IMAD.X R11, R8, 0x1, R39, P0 ;  /* 0x00000001080b7824 */ /* 0x000fca00000e0627 */
[----:B------:R1:W2:Y:S01]  /*2bc50*/  LDG.E.U8 R154, desc[UR60][R10.64] ;  /* 0x0000003c0a9a7981 */ /* 0x0002a2000c1e1100 */
[----:B0-----:R-:W-:-:S05]  /*2bc60*/  IMAD.IADD R12, R14, 0x1, R7 ;  /* 0x000000010e0c7824 */ /* 0x001fca00078e0207 */
[----:B------:R-:W-:Y:S01]  /*2bc70*/  IADD3 R12, P0, R2, R12, RZ ;  /* 0x0000000c020c7210 */ /* 0x000fe20007f1e0ff */
[----:B-1----:R-:W-:-:S04]  /*2bc80*/  IMAD.IADD R10, R218, 0x1, R4 ;  /* 0x00000001da0a7824 */ /* 0x002fc800078e0204 */
[----:B------:R-:W-:Y:S02]  /*2bc90*/  IMAD.X R13, R8, 0x1, R38, P0 ;  /* 0x00000001080d7824 */ /* 0x000fe400000e0626 */
[----:B------:R-:W2:Y:S01]  /*2bca0*/  LDL.LU R38, [R1+0xae0] ;  /* 0x000ae00001267983 */ /* 0x000ea20000300800 */
[----:B------:R-:W-:-:S03]  /*2bcb0*/  IADD3 R10, P0, R2, R10, RZ ;  /* 0x0000000a020a7210 */ /* 0x000fc60007f1e0ff */
[----:B------:R0:W2:Y:S02]  /*2bcc0*/  LDG.E.U8 R153, desc[UR60][R12.64] ;  /* 0x0000003c0c997981 */ /* 0x0000a4000c1e1100 */
[----:B---3--:R-:W-:Y:S02]  /*2bcd0*/  IMAD.X R11, R8, 0x1, R28, P0 ;  /* 0x00000001080b7824 */ /* 0x008fe400000e061c */
[----:B------:R-:W3:Y:S04]  /*2bce0*/  LDL.LU R39, [R1+0xa6c] ;  /* 0x000a6c0001277983 */ /* 0x000ee80000300800 */
[----:B------:R1:W3:Y:S01]  /*2bcf0*/  LDG.E.U8 R152, desc[UR60][R10.64] ;  /* 0x0000003c0a987981 */ /* 0x0002e2000c1e1100 */
[----:B0-----:R-:W-:-:S03]  /*2bd00*/  IMAD.IADD R12, R218, 0x1, R5 ;  /* 0x00000001da0c7824 */ /* 0x001fc600078e0205 */
[----:B------:R-:W3:Y:S01]  /*2bd10*/  LDL.LU R40, [R1+0xa68] ;  /* 0x000a680001287983 */ /* 0x000ee20000300800 */
[----:B-1----:R-:W-:Y:S01]  /*2bd20*/  IMAD.IADD R10, R218, 0x1, R6 ;  /* 0x00000001da0a7824 */ /* 0x002fe200078e0206 */
[C---:B------:R-:W-:Y:S02]  /*2bd30*/  IADD3 R12, P0, R2.reuse, R12, RZ ;  /* 0x0000000c020c7210 */ /* 0x040fe40007f1e0ff */
[----:B------:R-:W3:Y:S02]  /*2bd40*/  LDL.LU R41, [R1+0xa64] ;  /* 0x000a640001297983 */ /* 0x000ee40000300800 */
[----:B------:R-:W-:Y:S01]  /*2bd50*/  IADD3 R10, P2, R2, R10, RZ ;  /* 0x0000000a020a7210 */ /* 0x000fe20007f5e0ff */
[C---:B------:R-:W-:Y:S01]  /*2bd60*/  IMAD.X R13, R8.reuse, 0x1, R21, P0 ;  /* 0x00000001080d7824 */ /* 0x040fe200000e0615 */
[----:B------:R-:W3:Y:S03]  /*2bd70*/  LDL.LU R89, [R1+0xa60] ;  /* 0x000a600001597983 */ /* 0x000ee60000300800 */
[----:B------:R-:W-:Y:S01]  /*2bd80*/  IMAD.X R11, R8, 0x1, R15, P2 ;  /* 0x00000001080b7824 */ /* 0x000fe200010e060f */
[----:B------:R0:W3:Y:S04]  /*2bd90*/  LDG.E.U8 R21, desc[UR60][R12.64] ;  /* 0x0000003c0c157981 */ /* 0x0000e8000c1e1100 */
[----:B------:R1:W3:Y:S01]  /*2bda0*/  LDG.E.U8 R15, desc[UR60][R10.64] ;  /* 0x0000003c0a0f7981 */ /* 0x0002e2000c1e1100 */
[----:B------:R-:W-:Y:S01]  /*2bdb0*/  IMAD.IADD R218, R236, 0x1, R216 ;  /* 0x00000001ecda7824 */ /* 0x000fe200078e02d8 */
[----:B------:R-:W-:Y:S06]  /*2bdc0*/  BAR.SYNC.DEFER_BLOCKING 0x0 ;  /* 0x0000000000007b1d */ /* 0x000fec0000010000 */
[----:B------:R-:W3:Y:S04]  /*2bdd0*/  LDL.LU R28, [R1+0x9ec] ;  /* 0x0009ec00011c7983 */ /* 0x000ee80000300800 */
[----:B------:R-:W3:Y:S04]  /*2bde0*/  LDL.LU R91, [R1+0x9e8] ;  /* 0x0009e800015b7983 */ /* 0x000ee80000300800 */
[----:B------:R-:W3:Y:S04]  /*2bdf0*/  LDL.LU R92, [R1+0x9e4] ;  /* 0x0009e400015c7983 */ /* 0x000ee80000300800 */
[----:B------:R-:W3:Y:S04]  /*2be00*/  LDL.LU R90, [R1+0x9e0] ;  /* 0x0009e000015a7983 */ /* 0x000ee80000300800 */
[----:B----4-:R4:W-:Y:S04]  /*2be10*/  STS.U8 [R218+0x10000], R17 ;  /* 0x01000011da007388 */ /* 0x0109e80000000000 */
[----:B--2---:R2:W-:Y:S04]  /*2be20*/  STS.U8 [R218+0x14000], R16 ;  /* 0x01400010da007388 */ /* 0x0045e80000000000 */
[----:B----4-:R-:W4:Y:S04]  /*2be30*/  LDL.LU R17, [R1+0x96c] ;  /* 0x00096c0001117983 */ /* 0x010f280000300800 */
[----:B------:R0:W-:Y:S04]  /*2be40*/  STS.U8 [R218+0x18000], R18 ;  /* 0x01800012da007388 */ /* 0x0001e80000000000 */
[----:B--2---:R-:W2:Y:S04]  /*2be50*/  LDL.LU R16, [R1+0x968] ;  /* 0x0009680001107983 */ /* 0x004ea80000300800 */
[----:B------:R1:W-:Y:S04]  /*2be60*/  STS.U8 [R218+0x1c000], R141 ;  /* 0x01c0008dda007388 */ /* 0x0003e80000000000 */
[----:B0-----:R-:W2:Y:S04]  /*2be70*/  LDL.LU R18, [R1+0x964] ;  /* 0x0009640001127983 */ /* 0x001ea80000300800 */
[----:B-1----:R-:W2:Y:S04]  /*2be80*/  LDL.LU R141, [R1+0x960] ;  /* 0x00096000018d7983 */ /* 0x002ea80000300800 */
[----:B------:R-:W2:Y:S04]  /*2be90*/  LDL.LU R236, [R1+0x8ec] ;  /* 0x0008ec0001ec7983 */ /* 0x000ea80000300800 */
[----:B------:R-:W2:Y:S04]  /*2bea0*/  LDL.LU R10, [R1+0x8e8] ;  /* 0x0008e800010a7983 */ /* 0x000ea80000300800 */
[----:B------:R-:W2:Y:S04]  /*2beb0*/  LDL.LU R11, [R1+0x8e4] ;  /* 0x0008e400010b7983 */ /* 0x000ea80000300800 */
[----:B------:R-:W2:Y:S04]  /*2bec0*/  LDL.LU R12, [R1+0x8e0] ;  /* 0x0008e000010c7983 */ /* 0x000ea80000300800 */
[----:B------:R-:W2:Y:S04]  /*2bed0*/  LDL.LU R13, [R1+0x86c] ;  /* 0x00086c00010d7983 */ /* 0x000ea80000300800 */
[----:B------:R-:W2:Y:S04]  /*2bee0*/  LDL.LU R8, [R1+0x868] ;  /* 0x0008680001087983 */ /* 0x000ea80000300800 */
[----:B------:R0:W-:Y:S04]  /*2bef0*/  STS.U8 [R218+0x10400], R101 ;  /* 0x01040065da007388 */ /* 0x0001e80000000000 */
[----:B------:R-:W2:Y:S04]  /*2bf00*/  LDL.LU R14, [R1+0x864] ;  /* 0x00086400010e7983 */ /* 0x000ea80000300800 */
[----:B------:R1:W-:Y:S04]  /*2bf10*/  STS.U8 [R218+0x14400], R48 ;  /* 0x01440030da007388 */ /* 0x0003e80000000000 */
[----:B0-----:R-:W2:Y:S04]  /*2bf20*/  LDL.LU R101, [R1+0x860] ;  /* 0x0008600001657983 */ /* 0x001ea80000300800 */
[----:B------:R0:W-:Y:S04]  /*2bf30*/  STS.U8 [R218+0x18400], R47 ;  /* 0x0184002fda007388 */ /* 0x0001e80000000000 */
[----:B-1----:R-:W2:Y:S04]  /*2bf40*/  LDL.LU R48, [R1+0x2808] ;  /* 0x0028080001307983 */ /* 0x002ea80000300800 */
        /* <DEDUP_REMOVED lines=16> */
[----:B0-----:R-:W2:Y:S04]  /*2c050*/  LDL.LU R53, [R1+0x27e4] ;  /* 0x0027e40001357983 */ /* 0x001ea80000300800 */
[----:B------:R0:W-:Y:S04]  /*2c060*/  STS.U8 [R218+0x1cc00], R38 ;  /* 0x01cc0026da007388 */ /* 0x0001e80000000000 */
[----:B---3--:R1:W-:Y:S04]  /*2c070*/  STS.U8 [R218+0x11000], R39 ;  /* 0x01100027da007388 */ /* 0x0083e80000000000 */
[----:B------:R3:W-:Y:S04]  /*2c080*/  STS.U8 [R218+0x15000], R40 ;  /* 0x01500028da007388 */ /* 0x0007e80000000000 */
[----:B0-----:R-:W2:Y:S04]  /*2c090*/  LDL.LU R38, [R1+0x27e0] ;  /* 0x0027e00001267983 */ /* 0x001ea80000300800 */
[----:B-1----:R-:W2:Y:S04]  /*2c0a0*/  LDL.LU R39, [R1+0x27dc] ;  /* 0x0027dc0001277983 */ /* 0x002ea80000300800 */
[----:B---3--:R-:W3:Y:S04]  /*2c0b0*/  LDL.LU R40, [R1+0x27d8] ;  /* 0x0027d80001287983 */ /* 0x008ee80000300800 */
[----:B------:R0:W-:Y:S04]  /*2c0c0*/  STS.U8 [R218+0x19000], R41 ;  /* 0x01900029da007388 */ /* 0x0001e80000000000 */
[----:B------:R1:W-:Y:S04]  /*2c0d0*/  STS.U8 [R218+0x1d000], R89 ;  /* 0x01d00059da007388 */ /* 0x0003e80000000000 */
[----:B------:R1:W-:Y:S04]  /*2c0e0*/  STS.U8 [R218+0x11400], R28 ;  /* 0x0114001cda007388 */ /* 0x0003e80000000000 */
[----:B0-----:R-:W3:Y:S04]  /*2c0f0*/  LDL.LU R41, [R1+0x27d4] ;  /* 0x0027d40001297983 */ /* 0x001ee80000300800 */
[----:B-1----:R-:W3:Y:S04]  /*2c100*/  LDL.LU R89, [R1+0x27d0] ;  /* 0x0027d00001597983 */ /* 0x002ee80000300800 */
[----:B------:R-:W3:Y:S04]  /*2c110*/  LDL.LU R28, [R1+0x27cc] ;  /* 0x0027cc00011c7983 */ /* 0x000ee80000300800 */
[----:B------:R0:W-:Y:S04]  /*2c120*/  STS.U8 [R218+0x15400], R91 ;  /* 0x0154005bda007388 */ /* 0x0001e80000000000 */
[----:B------:R1:W-:Y:S04]  /*2c130*/  STS.U8 [R218+0x19400], R92 ;  /* 0x0194005cda007388 */ /* 0x0003e80000000000 */
[----:B------:R1:W-:Y:S04]  /*2c140*/  STS.U8 [R218+0x1d400], R90 ;  /* 0x01d4005ada007388 */ /* 0x0003e80000000000 */
[----:B0-----:R-:W3:Y:S04]  /*2c150*/  LDL.LU R91, [R1+0x27c8] ;  /* 0x0027c800015b7983 */ /* 0x001ee80000300800 */
[----:B-1----:R-:W3:Y:S04]  /*2c160*/  LDL.LU R92, [R1+0x27c4] ;  /* 0x0027c400015c7983 */ /* 0x002ee80000300800 */
[----:B------:R-:W3:Y:S04]  /*2c170*/  LDL.LU R90, [R1+0x27c0] ;  /* 0x0027c000015a7983 */ /* 0x000ee80000300800 */
[----:B----4-:R0:W-:Y:S04]  /*2c180*/  STS.U8 [R218+0x11800], R17 ;  /* 0x01180011da007388 */ /* 0x0101e80000000000 */
[----:B--2---:R1:W-:Y:S04]  /*2c190*/  STS.U8 [R218+0x15800], R16 ;  /* 0x01580010da007388 */ /* 0x0043e80000000000 */
[----:B0-----:R-:W2:Y:S04]  /*2c1a0*/  LDL.LU R17, [R1+0x27bc] ;  /* 0x0027bc0001117983 */ /* 0x001ea80000300800 */
[----:B------:R0:W-:Y:S04]  /*2c1b0*/  STS.U8 [R218+0x19800], R18 ;  /* 0x01980012da007388 */ /* 0x0001e80000000000 */
[----:B-1----:R-:W4:Y:S04]  /*2c1c0*/  LDL.LU R16, [R1+0x27b8] ;  /* 0x0027b80001107983 */ /* 0x002f280000300800 */
[----:B------:R1:W-:Y:S04]  /*2c1d0*/  STS.U8 [R218+0x1d800], R141 ;  /* 0x01d8008dda007388 */ /* 0x0003e80000000000 */
[----:B0-----:R-:W2:Y:S04]  /*2c1e0*/  LDL.LU R18, [R1+0x27b4] ;  /* 0x0027b40001127983 */ /* 0x001ea80000300800 */
[----:B-1----:R-:W3:Y:S04]  /*2c1f0*/  LDL.LU R141, [R1+0x27b0] ;  /* 0x0027b000018d7983 */ /* 0x002ee80000300800 */
[----:B------:R-:W-:Y:S04]  /*2c200*/  STS.U8 [R218+0x1e000], R101 ;  /* 0x01e00065da007388 */ /* 0x000fe80000000000 */
[----:B------:R0:W-:Y:S04]  /*2c210*/  STS.U8 [R218+0x1a400], R51 ;  /* 0x01a40033da007388 */ /* 0x0001e80000000000 */
[----:B------:R1:W-:Y:S04]  /*2c220*/  STS.U8 [R218+0x16400], R52 ;  /* 0x01640034da007388 */ /* 0x0003e80000000000 */
[----:B0-----:R-:W4:Y:S04]  /*2c230*/  LDL.LU R51, [R1+0xc5c] ;  /* 0x000c5c0001337983 */ /* 0x001f280000300800 */
[----:B------:R0:W-:Y:S04]  /*2c240*/  STS.U8 [R218+0x12400], R53 ;  /* 0x01240035da007388 */ /* 0x0001e80000000000 */
[----:B-1----:R-:W2:Y:S04]  /*2c250*/  LDL.LU R52, [R1+0xc58] ;  /* 0x000c580001347983 */ /* 0x002ea80000300800 */
[----:B0-----:R-:W3:Y:S04]  /*2c260*/  LDL.LU R53, [R1+0xc54] ;  /* 0x000c540001357983 */ /* 0x001ee80000300800 */
[----:B------:R-:W3:Y:S04]  /*2c270*/  LDL.LU R101, [R1+0xc50] ;  /* 0x000c500001657983 */ /* 0x000ee80000300800 */
[----:B------:R0:W-:Y:S02]  /*2c280*/  STS.U8 [R218+0x11c00], R236 ;  /* 0x011c00ecda007388 */ /* 0x0001e40000000000 */
[----:B0-----:R-:W0:Y:S02]  /*2c290*/  S2R R236, SR_TID.X ;  /* 0x0000000000ec7919 */ /* 0x001e240000002100 */
[----:B------:R1:W-:Y:S04]  /*2c2a0*/  STS.U8 [R218+0x1e400], R142 ;  /* 0x01e4008eda007388 */ /* 0x0003e80000000000 */
[----:B------:R1:W-:Y:S04]  /*2c2b0*/  STS.U8 [R218+0x12800], R143 ;  /* 0x0128008fda007388 */ /* 0x0003e80000000000 */
[----:B------:R0:W-:Y:S04]  /*2c2c0*/  STS.U8 [R218+0x1a000], R14 ;  /* 0x01a0000eda007388 */ /* 0x0001e80000000000 */
[----:B-1----:R-:W3:Y:S04]  /*2c2d0*/  LDL.LU R142, [R1+0x27ac] ;  /* 0x0027ac00018e7983 */ /* 0x002ee80000300800 */
[----:B------:R-:W3:Y:S04]  /*2c2e0*/  LDL.LU R143, [R1+0x27a8] ;  /* 0x0027a800018f7983 */ /* 0x000ee80000300800 */
[----:B------:R1:W-:Y:S04]  /*2c2f0*/  STS.U8 [R218+0x16800], R144 ;  /* 0x01680090da007388 */ /* 0x0003e80000000000 */
[----:B------:R1:W-:Y:S01]  /*2c300*/  STS.U8 [R218+0x1a800], R19 ;  /* 0x01a80013da007388 */ /* 0x0003e20000000000 */
[----:B0-----:R-:W-:-:S03]  /*2c310*/  LOP3.LUT R236, R236, 0x7f, RZ, 0xc0, !PT ;  /* 0x0000007fecec7812 */ /* 0x001fc600078ec0ff */
[----:B------:R0:W-:Y:S01]  /*2c320*/  STS.U8 [R218+0x17000], R62 ;  /* 0x0170003eda007388 */ /* 0x0001e20000000000 */
[----:B------:R-:W-:-:S03]  /*2c330*/  LOP3.LUT R14, R236, 0x10, RZ, 0x3c, !PT ;  /* 0x00000010ec0e7812 */ /* 0x000fc600078e3cff */
[----:B-1----:R-:W3:Y:S04]  /*2c340*/  LDL.LU R144, [R1+0x27a4] ;  /* 0x0027a40001907983 */ /* 0x002ee80000300800 */
[----:B------:R-:W3:Y:S01]  /*2c350*/  LDL.LU R19, [R1+0x27a0] ;  /* 0x0027a00001137983 */ /* 0x000ee20000300800 */
[----:B------:R-:W-:-:S03]  /*2c360*/  IMAD.IADD R14, R216, 0x1, R14 ;  /* 0x00000001d80e7824 */ /* 0x000fc600078e020e */
[----:B------:R1:W-:Y:S04]  /*2c370*/  STS.U8 [R218+0x13000], R71 ;  /* 0x01300047da007388 */ /* 0x0003e80000000000 */
[----:B0-----:R-:W3:Y:S04]  /*2c380*/  LDL.LU R62, [R1+0xbdc] ;  /* 0x000bdc00013e7983 */ /* 0x001ee80000300800 */
[----:B------:R0:W-:Y:S04]  /*2c390*/  STS.U8 [R218+0x1ec00], R72 ;  /* 0x01ec0048da007388 */ /* 0x0001e80000000000 */
[----:B-1----:R-:W3:Y:S04]  /*2c3a0*/  LDL.LU R71, [R1+0xbd8] ;  /* 0x000bd80001477983 */ /* 0x002ee80000300800 */
        /* <DEDUP_REMOVED lines=10> */
[----:B------:R-:W-:Y:S04]  /*2c450*/  STS.U8 [R218+0x15c00], R10 ;  /* 0x015c000ada007388 */ /* 0x000fe80000000000 */
[----:B------:R-:W-:Y:S04]  /*2c460*/  STS.U8 [R218+0x19c00], R11 ;  /* 0x019c000bda007388 */ /* 0x000fe80000000000 */
[----:B------:R-:W-:Y:S04]  /*2c470*/  STS.U8 [R218+0x1dc00], R12 ;  /* 0x01dc000cda007388 */ /* 0x000fe80000000000 */
[----:B------:R-:W-:Y:S04]  /*2c480*/  STS.U8 [R218+0x12000], R13 ;  /* 0x0120000dda007388 */ /* 0x000fe80000000000 */
[----:B------:R-:W-:Y:S04]  /*2c490*/  STS.U8 [R218+0x16000], R8 ;  /* 0x01600008da007388 */ /* 0x000fe80000000000 */
[----:B------:R0:W-:Y:S04]  /*2c4a0*/  STS.U8 [R218+0x1b000], R46 ;  /* 0x01b0002eda007388 */ /* 0x0001e80000000000 */
[----:B------:R-:W-:Y:S04]  /*2c4b0*/  STS.U8 [R218+0x13400], R247 ;  /* 0x013400f7da007388 */ /* 0x000fe80000000000 */
        /* <DEDUP_REMOVED lines=11> */
[----:B-1----:R-:W3:Y:S04]  /*2c570*/  LDL.LU R102, [R1+0xb50] ;  /* 0x000b500001667983 */ /* 0x002ee80000300800 */
[----:B0-----:R-:W3:Y:S04]  /*2c580*/  LDL.LU R46, [R1+0xadc] ;  /* 0x000adc00012e7983 */ /* 0x001ee80000300800 */
[----:B----4-:R0:W-:Y:S04]  /*2c590*/  STS.U8 [R14+0x10080], R51 ;  /* 0x010080330e007388 */ /* 0x0101e80000000000 */
[----:B--2---:R1:W-:Y:S04]  /*2c5a0*/  STS.U8 [R14+0x14080], R52 ;  /* 0x014080340e007388 */ /* 0x0043e80000000000 */
[----:B0-----:R-:W2:Y:S04]  /*2c5b0*/  LDL.LU R51, [R1+0xad8] ;  /* 0x000ad80001337983 */ /* 0x001ea80000300800 */
[----:B---3--:R0:W-:Y:S04]  /*2c5c0*/  STS.U8 [R14+0x18080], R53 ;  /* 0x018080350e007388 */ /* 0x0081e80000000000 */
[----:B-1----:R-:W3:Y:S04]  /*2c5d0*/  LDL.LU R52, [R1+0xad4] ;  /* 0x000ad40001347983 */ /* 0x002ee80000300800 */
[----:B------:R1:W-:Y:S04]  /*2c5e0*/  STS.U8 [R14+0x1c080], R101 ;  /* 0x01c080650e007388 */ /* 0x0003e80000000000 */
[----:B0-----:R-:W4:Y:S04]  /*2c5f0*/  LDL.LU R53, [R1+0xad0] ;  /* 0x000ad00001357983 */ /* 0x001f280000300800 */
[----:B-1----:R-:W4:Y:S04]  /*2c600*/  LDL.LU R101, [R1+0xa5c] ;  /* 0x000a5c0001657983 */ /* 0x002f280000300800 */
        /* <DEDUP_REMOVED lines=18> */
[----:B------:R0:W-:Y:S04]  /*2c730*/  STS.U8 [R14+0x10480], R62 ;  /* 0x0104803e0e007388 */ /* 0x0001e80000000000 */
[----:B------:R1:W-:Y:S04]  /*2c740*/  STS.U8 [R14+0x14480], R71 ;  /* 0x014480470e007388 */ /* 0x0003e80000000000 */
[----:B------:R1:W-:Y:S04]  /*2c750*/  STS.U8 [R14+0x18480], R72 ;  /* 0x018480480e007388 */ /* 0x0003e80000000000 */
[----:B0-----:R-:W4:Y:S04]  /*2c760*/  LDL.LU R62, [R1+0x279c] ;  /* 0x00279c00013e7983 */ /* 0x001f280000300800 */
[----:B-1----:R-:W4:Y:S04]  /*2c770*/  LDL.LU R71, [R1+0x2798] ;  /* 0x0027980001477983 */ /* 0x002f280000300800 */
        /* <DEDUP_REMOVED lines=8> */
[----:B0-----:R-:W4:Y:S04]  /*2c800*/  LDL.LU R103, [R1+0x2784] ;  /* 0x0027840001677983 */ /* 0x001f280000300800 */
[----:B------:R0:W-:Y:S04]  /*2c810*/  STS.U8 [R14+0x1c880], R102 ;  /* 0x01c880660e007388 */ /* 0x0001e80000000000 */
[----:B------:R1:W-:Y:S04]  /*2c820*/  STS.U8 [R14+0x10c80], R46 ;  /* 0x010c802e0e007388 */ /* 0x0003e80000000000 */
[----:B0-----:R-:W4:Y:S04]  /*2c830*/  LDL.LU R102, [R1+0x2780] ;  /* 0x0027800001667983 */ /* 0x001f280000300800 */
[----:B-1----:R-:W4:Y:S04]  /*2c840*/  LDL.LU R46, [R1+0x277c] ;  /* 0x00277c00012e7983 */ /* 0x002f280000300800 */
[----:B--2---:R0:W-:Y:S04]  /*2c850*/  STS.U8 [R14+0x14c80], R51 ;  /* 0x014c80330e007388 */ /* 0x0041e80000000000 */
[----:B---3--:R1:W-:Y:S04]  /*2c860*/  STS.U8 [R14+0x18c80], R52 ;  /* 0x018c80340e007388 */ /* 0x0083e80000000000 */
[----:B0-----:R-:W2:Y:S04]  /*2c870*/  LDL.LU R51, [R1+0x2778] ;  /* 0x0027780001337983 */ /* 0x001ea80000300800 */
[----:B----4-:R0:W-:Y:S04]  /*2c880*/  STS.U8 [R14+0x1cc80], R53 ;  /* 0x01cc80350e007388 */ /* 0x0101e80000000000 */
[----:B-1----:R-:W3:Y:S04]  /*2c890*/  LDL.LU R52, [R1+0x2774] ;  /* 0x0027740001347983 */ /* 0x002ee80000300800 */
[----:B------:R1:W-:Y:S04]  /*2c8a0*/  STS.U8 [R14+0x11080], R101 ;  /* 0x011080650e007388 */ /* 0x0003e80000000000 */
[----:B0-----:R-:W4:Y:S04]  /*2c8b0*/  LDL.LU R53, [R1+0x2770] ;  /* 0x0027700001357983 */ /* 0x001f280000300800 */
[----:B-1----:R-:W2:Y:S04]  /*2c8c0*/  LDL.LU R101, [R1+0x276c] ;  /* 0x00276c0001657983 */ /* 0x002ea80000300800 */
[----:B------:R0:W-:Y:S02]  /*2c8d0*/  STS.U8 [R14+0x15080], R236 ;  /* 0x015080ec0e007388 */ /* 0x0001e40000000000 */
[----:B0-----:R-:W0:Y:S02]  /*2c8e0*/  S2R R236, SR_TID.X ;  /* 0x0000000000ec7919 */ /* 0x001e240000002100 */
[----:B--2---:R1:W-:Y:S04]  /*2c8f0*/  STS.U8 [R14+0x1e080], R101 ;  /* 0x01e080650e007388 */ /* 0x0043e80000000000 */
[----:B-1----:R-:W2:Y:S01]  /*2c900*/  LDL.LU R101, [R1+0xc4c] ;  /* 0x000c4c0001657983 */ /* 0x002ea20000300800 */
[----:B0-----:R-:W-:-:S03]  /*2c910*/  LOP3.LUT R236, R236, 0x7f, RZ, 0xc0, !PT ;  /* 0x0000007fecec7812 */ /* 0x001fc600078ec0ff */
[----:B------:R0:W-:Y:S04]  /*2c920*/  STS.U8 [R14+0x12480], R42 ;  /* 0x0124802a0e007388 */ /* 0x0001e80000000000 */
[----:B------:R1:W-:Y:S04]  /*2c930*/  STS.U8 [R14+0x16480], R43 ;  /* 0x0164802b0e007388 */ /* 0x0003e80000000000 */
[----:B------:R3:W-:Y:S04]  /*2c940*/  STS.U8 [R14+0x1a480], R44 ;  /* 0x01a4802c0e007388 */ /* 0x0007e80000000000 */
[----:B0-----:R-:W4:Y:S04]  /*2c950*/  LDL.LU R42, [R1+0x2768] ;  /* 0x00276800012a7983 */ /* 0x001f280000300800 */
[----:B-1----:R-:W4:Y:S04]  /*2c960*/  LDL.LU R43, [R1+0x2764] ;  /* 0x00276400012b7983 */ /* 0x002f280000300800 */
[----:B---3--:R-:W3:Y:S04]  /*2c970*/  LDL.LU R44, [R1+0x2760] ;  /* 0x00276000012c7983 */ /* 0x008ee80000300800 */
[----:B------:R0:W-:Y:S04]  /*2c980*/  STS.U8 [R14+0x1e480], R45 ;  /* 0x01e4802d0e007388 */ /* 0x0001e80000000000 */
[----:B------:R1:W-:Y:S04]  /*2c990*/  STS.U8 [R14+0x12880], R93 ;  /* 0x0128805d0e007388 */ /* 0x0003e80000000000 */
[----:B------:R1:W-:Y:S04]  /*2c9a0*/  STS.U8 [R14+0x16080], R13 ;  /* 0x0160800d0e007388 */ /* 0x0003e80000000000 */
[----:B0-----:R-:W3:Y:S04]  /*2c9b0*/  LDL.LU R45, [R1+0x275c] ;  /* 0x00275c00012d7983 */ /* 0x001ee80000300800 */
[----:B-1----:R-:W3:Y:S01]  /*2c9c0*/  LDL.LU R93, [R1+0x2758] ;  /* 0x00275800015d7983 */ /* 0x002ee20000300800 */
[----:B------:R-:W-:-:S03]  /*2c9d0*/  LOP3.LUT R13, R236, 0x20, RZ, 0x3c, !PT ;  /* 0x00000020ec0d7812 */ /* 0x000fc600078e3cff */
[----:B------:R0:W-:Y:S04]  /*2c9e0*/  STS.U8 [R14+0x16880], R94 ;  /* 0x0168805e0e007388 */ /* 0x0001e80000000000 */
[----:B------:R1:W-:Y:S04]  /*2c9f0*/  STS.U8 [R14+0x1a880], R95 ;  /* 0x01a8805f0e007388 */ /* 0x0003e80000000000 */
[----:B------:R1:W-:Y:S04]  /*2ca00*/  STS.U8 [R14+0x1e880], R96 ;  /* 0x01e880600e007388 */ /* 0x0003e80000000000 */
[----:B0-----:R-:W3:Y:S04]  /*2ca10*/  LDL.LU R94, [R1+0x2754] ;  /* 0x00275400015e7983 */ /* 0x001ee80000300800 */
[----:B-1----:R-:W3:Y:S01]  /*2ca20*/  LDL.LU R95, [R1+0x2750] ;  /* 0x00275000015f7983 */ /* 0x002ee20000300800 */
[----:B------:R-:W-:-:S03]  /*2ca30*/  IMAD.IADD R13, R216, 0x1, R13 ;  /* 0x00000001d80d7824 */ /* 0x000fc600078e020d */
[----:B------:R-:W3:Y:S04]  /*2ca40*/  LDL.LU R96, [R1+0x274c] ;  /* 0x00274c0001607983 */ /* 0x000ee80000300800 */
        /* <DEDUP_REMOVED lines=29> */
[----:B0-----:R-:W3:Y:S04]  /*2cc20*/  LDL.LU R111, [R1+0x2730] ;  /* 0x00273000016f7983 */ /* 0x001ee80000300800 */
        /* <DEDUP_REMOVED lines=14> */
[----:B--2---:R0:W-:Y:S04]  /*2cd10*/  STS.U8 [R13+0x10100], R101 ;  /* 0x010100650d007388 */ /* 0x0041e80000000000 */
[----:B0-----:R-:W2:Y:S04]  /*2cd20*/  LDL.LU R101, [R1+0xc44] ;  /* 0x000c440001657983 */ /* 0x001ea80000300800 */
        /* <DEDUP_REMOVED lines=29> */
[----:B----4-:R-:W-:Y:S04]  /*2cf00*/  STS.U8 [R13+0x12100], R53 ;  /* 0x012100350d007388 */ /* 0x010fe80000000000 */
        /* <DEDUP_REMOVED lines=19> */
[----:B---3--:R0:W-:Y:S04]  /*2d040*/  STS.U8 [R13+0x14100], R110 ;  /* 0x0141006e0d007388 */ /* 0x0081e80000000000 */
[----:B0-----:R-:W3:Y:S04]  /*2d050*/  LDL.LU R110, [R1+0x272c] ;  /* 0x00272c00016e7983 */ /* 0x001ee80000300800 */
[----:B--2---:R0:W-:Y:S04]  /*2d060*/  STS.U8 [R13+0x18100], R101 ;  /* 0x018100650d007388 */ /* 0x0041e80000000000 */
[----:B0-----:R-:W2:Y:S04]  /*2d070*/  LDL.LU R101, [R1+0x2728] ;  /* 0x0027280001657983 */ /* 0x001ea80000300800 */
[----:B------:R-:W4:Y:S04]  /*2d080*/  LDL.LU R53, [R1+0x2724] ;  /* 0x0027240001357983 */ /* 0x000f280000300800 */
[----:B------:R-:W3:Y:S04]  /*2d090*/  LDL.LU R52, [R1+0x2720] ;  /* 0x0027200001347983 */ /* 0x000ee80000300800 */
[----:B------:R-:W2:Y:S04]  /*2d0a0*/  LDL.LU R51, [R1+0x271c] ;  /* 0x00271c0001337983 */ /* 0x000ea80000300800 */
        /* <DEDUP_REMOVED lines=17> */
[----:B------:R-:W3:Y:S04]  /*2d1c0*/  LDL.LU R50, [R1+0x26d8] ;  /* 0x0026d80001327983 */ /* 0x000ee80000300800 */
[----:B------:R1:W-:Y:S04]  /*2d1d0*/  STS.U8 [R13+0x14500], R173 ;  /* 0x014500ad0d007388 */ /* 0x0003e80000000000 */
[----:B0-----:R-:W2:Y:S04]  /*2d1e0*/  LDL.LU R172, [R1+0xc3c] ;  /* 0x000c3c0001ac7983 */ /* 0x001ea80000300800 */
[----:B------:R0:W-:Y:S04]  /*2d1f0*/  STS.U8 [R13+0x18500], R174 ;  /* 0x018500ae0d007388 */ /* 0x0001e80000000000 */
[----:B-1----:R-:W4:Y:S04]  /*2d200*/  LDL.LU R173, [R1+0xc38] ;  /* 0x000c380001ad7983 */ /* 0x002f280000300800 */
        /* <DEDUP_REMOVED lines=10> */
[----:B-1----:R-:W3:Y:S04]  /*2d2b0*/  LDL.LU R207, [R1+0xbb0] ;  /* 0x000bb00001cf7983 */ /* 0x002ee80000300800 */
[----:B------:R0:W-:Y:S04]  /*2d2c0*/  STS.U8 [R13+0x10d00], R240 ;  /* 0x010d00f00d007388 */ /* 0x0001e80000000000 */
[----:B------:R1:W-:Y:S04]  /*2d2d0*/  STS.U8 [R13+0x14d00], R241 ;  /* 0x014d00f10d007388 */ /* 0x0003e80000000000 */
[----:B------:R1:W-:Y:S04]  /*2d2e0*/  STS.U8 [R13+0x18d00], R242 ;  /* 0x018d00f20d007388 */ /* 0x0003e80000000000 */
[----:B0-----:R-:W3:Y:S04]  /*2d2f0*/  LDL.LU R240, [R1+0xb3c] ;  /* 0x000b3c0001f07983 */ /* 0x001ee80000300800 */
[----:B-1----:R-:W3:Y:S04]  /*2d300*/  LDL.LU R241, [R1+0xb38] ;  /* 0x000b380001f17983 */ /* 0x002ee80000300800 */
[----:B------:R0:W-:Y:S04]  /*2d310*/  STS.U8 [R13+0x1cd00], R243 ;  /* 0x01cd00f30d007388 */ /* 0x0001e80000000000 */
[----:B------:R-:W3:Y:S04]  /*2d320*/  LDL.LU R242, [R1+0xb34] ;  /* 0x000b340001f27983 */ /* 0x000ee80000300800 */
        /* <DEDUP_REMOVED lines=31> */
[----:B------:R0:W-:Y:S02]  /*2d520*/  STS.U8 [R13+0x1c100], R236 ;  /* 0x01c100ec0d007388 */ /* 0x0001e40000000000 */
[----:B0-----:R-:W0:Y:S02]  /*2d530*/  S2R R236, SR_TID.X ;  /* 0x0000000000ec7919 */ /* 0x001e240000002100 */
[----:B------:R1:W-:Y:S04]  /*2d540*/  STS.U8 [R13+0x19d00], R12 ;  /* 0x019d000c0d007388 */ /* 0x0003e80000000000 */
[----:B------:R-:W-:Y:S04]  /*2d550*/  STS.U8 [R13+0x13500], R239 ;  /* 0x013500ef0d007388 */ /* 0x000fe80000000000 */
[----:B------:R-:W-:Y:S04]  /*2d560*/  STS.U8 [R13+0x17500], R238 ;  /* 0x017500ee0d007388 */ /* 0x000fe80000000000 */
[----:B------:R-:W-:Y:S01]  /*2d570*/  STS.U8 [R13+0x1b500], R235 ;  /* 0x01b500eb0d007388 */ /* 0x000fe20000000000 */
[----:B0-----:R-:W-:-:S04]  /*2d580*/  LOP3.LUT R236, R236, 0x7f, RZ, 0xc0, !PT ;  /* 0x0000007fecec7812 */ /* 0x001fc800078ec0ff */
[----:B-1----:R-:W-:Y:S01]  /*2d590*/  LOP3.LUT R12, R236, 0x30, RZ, 0x3c, !PT ;  /* 0x00000030ec0c7812 */ /* 0x002fe200078e3cff */
[----:B------:R-:W-:Y:S04]  /*2d5a0*/  STS.U8 [R13+0x1f500], R234 ;  /* 0x01f500ea0d007388 */ /* 0x000fe80000000000 */
[----:B------:R-:W-:Y:S01]  /*2d5b0*/  IMAD.IADD R12, R216, 0x1, R12 ;  /* 0x00000001d80c7824 */ /* 0x000fe200078e020c */
        /* <DEDUP_REMOVED lines=8> */
[----:B--2---:R-:W-:Y:S04]  /*2d640*/  STS.U8 [R12+0x10180], R172 ;  /* 0x010180ac0c007388 */ /* 0x004fe80000000000 */
[----:B----4-:R-:W-:Y:S04]  /*2d650*/  STS.U8 [R12+0x14180], R173 ;  /* 0x014180ad0c007388 */ /* 0x010fe80000000000 */
[----:B---3--:R-:W-:Y:S04]  /*2d660*/  STS.U8 [R12+0x18180], R174 ;  /* 0x018180ae0c007388 */ /* 0x008fe80000000000 */
[----:B------:R-:W-:Y:S04]  /*2d670*/  STS.U8 [R12+0x1c180], R175 ;  /* 0x01c180af0c007388 */ /* 0x000fe80000000000 */
[----:B------:R-:W-:Y:S04]  /*2d680*/  STS.U8 [R12+0x10580], R204 ;  /* 0x010580cc0c007388 */ /* 0x000fe80000000000 */
[----:B------:R-:W-:Y:S04]  /*2d690*/  STS.U8 [R12+0x14580], R205 ;  /* 0x014580cd0c007388 */ /* 0x000fe80000000000 */
[----:B------:R-:W-:Y:S04]  /*2d6a0*/  STS.U8 [R12+0x18580], R206 ;  /* 0x018580ce0c007388 */ /* 0x000fe80000000000 */
[----:B------:R-:W-:Y:S04]  /*2d6b0*/  STS.U8 [R12+0x1c580], R207 ;  /* 0x01c580cf0c007388 */ /* 0x000fe80000000000 */
[----:B------:R0:W-:Y:S04]  /*2d6c0*/  STS.U8 [R12+0x1d980], R50 ;  /* 0x01d980320c007388 */ /* 0x0001e80000000000 */
[----:B------:R1:W-:Y:S04]  /*2d6d0*/  STS.U8 [R12+0x11d80], R51 ;  /* 0x011d80330c007388 */ /* 0x0003e80000000000 */
[----:B------:R2:W-:Y:S04]  /*2d6e0*/  STS.U8 [R12+0x15d80], R52 ;  /* 0x015d80340c007388 */ /* 0x0005e80000000000 */
[----:B0-----:R-:W3:Y:S04]  /*2d6f0*/  LDL.LU R50, [R1+0x26d4] ;  /* 0x0026d40001327983 */ /* 0x001ee80000300800 */
[----:B-1----:R-:W4:Y:S04]  /*2d700*/  LDL.LU R51, [R1+0x26d0] ;  /* 0x0026d00001337983 */ /* 0x002f280000300800 */
[----:B--2---:R-:W2:Y:S04]  /*2d710*/  LDL.LU R52, [R1+0x26cc] ;  /* 0x0026cc0001347983 */ /* 0x004ea80000300800 */
[----:B------:R0:W-:Y:S04]  /*2d720*/  STS.U8 [R12+0x19d80], R53 ;  /* 0x019d80350c007388 */ /* 0x0001e80000000000 */
[----:B------:R1:W-:Y:S04]  /*2d730*/  STS.U8 [R12+0x1dd80], R101 ;  /* 0x01dd80650c007388 */ /* 0x0003e80000000000 */
[----:B------:R1:W-:Y:S04]  /*2d740*/  STS.U8 [R12+0x12180], R102 ;  /* 0x012180660c007388 */ /* 0x0003e80000000000 */
[----:B0-----:R-:W3:Y:S04]  /*2d750*/  LDL.LU R53, [R1+0x26c8] ;  /* 0x0026c80001357983 */ /* 0x001ee80000300800 */
[----:B-1----:R-:W4:Y:S04]  /*2d760*/  LDL.LU R101, [R1+0x26c4] ;  /* 0x0026c40001657983 */ /* 0x002f280000300800 */
[----:B------:R-:W2:Y:S04]  /*2d770*/  LDL.LU R102, [R1+0x26c0] ;  /* 0x0026c00001667983 */ /* 0x000ea80000300800 */
        /* <DEDUP_REMOVED lines=38> */
[----:B0-----:R-:W3:Y:S04]  /*2d9e0*/  LDL.LU R24, [R1+0x2674] ;  /* 0x0026740001187983 */ /* 0x001ee80000300800 */
[----:B------:R-:W3:Y:S04]  /*2d9f0*/  LDL.LU R206, [R1+0xc2c] ;  /* 0x000c2c0001ce7983 */ /* 0x000ee80000300800 */
[----:B------:R-:W3:Y:S04]  /*2da00*/  LDL.LU R207, [R1+0xc28] ;  /* 0x000c280001cf7983 */ /* 0x000ee80000300800 */
        /* <DEDUP_REMOVED lines=34> */
[----:B0-----:R-:W3:Y:S04]  /*2dc30*/  LDL.LU R8, [R1+0xa20] ;  /* 0x000a200001087983 */ /* 0x001ee80000300800 */
[----:B------:R0:W-:Y:S02]  /*2dc40*/  STS.U8 [R12+0x15980], R11 ;  /* 0x0159800b0c007388 */ /* 0x0001e40000000000 */
[----:B0-----:R-:W-:-:S02]  /*2dc50*/  LOP3.LUT R11, R236, 0x40, RZ, 0x3c, !PT ;  /* 0x00000040ec0b7812 */ /* 0x001fc400078e3cff */
[----:B------:R-:W-:Y:S03]  /*2dc60*/  STS.U8 [R12+0x13580], R233 ;  /* 0x013580e90c007388 */ /* 0x000fe60000000000 */
        /* <DEDUP_REMOVED lines=16> */
[----:B------:R0:W-:Y:S04]  /*2dd70*/  STS.U8 [R11+0x11600], R124 ;  /* 0x0116007c0b007388 */ /* 0x0001e80000000000 */
[----:B------:R1:W-:Y:S04]  /*2dd80*/  STS.U8 [R11+0x15a00], R60 ;  /* 0x015a003c0b007388 */ /* 0x0003e80000000000 */
[----:B0-----:R-:W2:Y:S04]  /*2dd90*/  LDL.LU R124, [R1+0x2670] ;  /* 0x00267000017c7983 */ /* 0x001ea80000300800 */
[----:B------:R-:W3:Y:S04]  /*2dda0*/  LDL.LU R123, [R1+0x266c] ;  /* 0x00266c00017b7983 */ /* 0x000ee80000300800 */
[----:B------:R-:W4:Y:S04]  /*2ddb0*/  LDL.LU R122, [R1+0x2668] ;  /* 0x00266800017a7983 */ /* 0x000f280000300800 */
[----:B------:R-:W2:Y:S04]  /*2ddc0*/  LDL.LU R58, [R1+0x2664] ;  /* 0x00266400013a7983 */ /* 0x000ea80000300800 */
[----:B------:R-:W2:Y:S04]  /*2ddd0*/  LDL.LU R59, [R1+0x2660] ;  /* 0x00266000013b7983 */ /* 0x000ea80000300800 */
[----:B-1----:R-:W2:Y:S04]  /*2dde0*/  LDL.LU R60, [R1+0x265c] ;  /* 0x00265c00013c7983 */ /* 0x002ea80000300800 */
[----:B------:R0:W-:Y:S04]  /*2ddf0*/  STS.U8 [R11+0x19a00], R61 ;  /* 0x019a003d0b007388 */ /* 0x0001e80000000000 */
[----:B------:R1:W-:Y:S04]  /*2de00*/  STS.U8 [R11+0x1da00], R109 ;  /* 0x01da006d0b007388 */ /* 0x0003e80000000000 */
[----:B------:R1:W-:Y:S04]  /*2de10*/  STS.U8 [R11+0x11e00], R110 ;  /* 0x011e006e0b007388 */ /* 0x0003e80000000000 */
[----:B0-----:R-:W2:Y:S04]  /*2de20*/  LDL.LU R61, [R1+0x2658] ;  /* 0x00265800013d7983 */ /* 0x001ea80000300800 */
[----:B-1----:R-:W2:Y:S04]  /*2de30*/  LDL.LU R109, [R1+0x2654] ;  /* 0x00265400016d7983 */ /* 0x002ea80000300800 */
[----:B------:R-:W2:Y:S04]  /*2de40*/  LDL.LU R110, [R1+0x2650] ;  /* 0x00265000016e7983 */ /* 0x000ea80000300800 */
[----:B------:R0:W-:Y:S04]  /*2de50*/  STS.U8 [R11+0x15e00], R111 ;  /* 0x015e006f0b007388 */ /* 0x0001e80000000000 */
[----:B------:R1:W-:Y:S04]  /*2de60*/  STS.U8 [R11+0x19e00], R112 ;  /* 0x019e00700b007388 */ /* 0x0003e80000000000 */
[----:B------:R1:W-:Y:S04]  /*2de70*/  STS.U8 [R11+0x1de00], R121 ;  /* 0x01de00790b007388 */ /* 0x0003e80000000000 */
[----:B0-----:R-:W2:Y:S04]  /*2de80*/  LDL.LU R111, [R1+0x264c] ;  /* 0x00264c00016f7983 */ /* 0x001ea80000300800 */
[----:B-1----:R-:W2:Y:S04]  /*2de90*/  LDL.LU R112, [R1+0x2648] ;  /* 0x0026480001707983 */ /* 0x002ea80000300800 */
[----:B------:R-:W3:Y:S04]  /*2dea0*/  LDL.LU R121, [R1+0x2644] ;  /* 0x0026440001797983 */ /* 0x000ee80000300800 */
[----:B------:R0:W-:Y:S04]  /*2deb0*/  STS.U8 [R11+0x12200], R73 ;  /* 0x012200490b007388 */ /* 0x0001e80000000000 */
[----:B------:R1:W-:Y:S04]  /*2dec0*/  STS.U8 [R11+0x16200], R72 ;  /* 0x016200480b007388 */ /* 0x0003e80000000000 */
[----:B------:R1:W-:Y:S04]  /*2ded0*/  STS.U8 [R11+0x1a200], R71 ;  /* 0x01a200470b007388 */ /* 0x0003e80000000000 */
[----:B0-----:R-:W4:Y:S04]  /*2dee0*/  LDL.LU R73, [R1+0x2640] ;  /* 0x0026400001497983 */ /* 0x001f280000300800 */
[----:B-1----:R-:W2:Y:S04]  /*2def0*/  LDL.LU R72, [R1+0x263c] ;  /* 0x00263c0001487983 */ /* 0x002ea80000300800 */
[----:B------:R-:W3:Y:S04]  /*2df00*/  LDL.LU R71, [R1+0x2638] ;  /* 0x0026380001477983 */ /* 0x000ee80000300800 */
        /* <DEDUP_REMOVED lines=17> */
[----:B------:R0:W-:Y:S04]  /*2e020*/  STS.U8 [R11+0x10e00], R210 ;  /* 0x010e00d20b007388 */ /* 0x0001e80000000000 */
[----:B------:R-:W4:Y:S04]  /*2e030*/  LDL.LU R209, [R1+0xc1c] ;  /* 0x000c1c0001d17983 */ /* 0x000f280000300800 */
[----:B------:R1:W-:Y:S04]  /*2e040*/  STS.U8 [R11+0x14e00], R211 ;  /* 0x014e00d30b007388 */ /* 0x0003e80000000000 */
[----:B0-----:R-:W4:Y:S04]  /*2e050*/  LDL.LU R210, [R1+0xc18] ;  /* 0x000c180001d27983 */ /* 0x001f280000300800 */
[----:B------:R0:W-:Y:S04]  /*2e060*/  STS.U8 [R11+0x18e00], R244 ;  /* 0x018e00f40b007388 */ /* 0x0001e80000000000 */
[----:B-1----:R-:W4:Y:S04]  /*2e070*/  LDL.LU R211, [R1+0xc14] ;  /* 0x000c140001d37983 */ /* 0x002f280000300800 */
        /* <DEDUP_REMOVED lines=16> */
[----:B0-----:R-:W4:Y:S04]  /*2e180*/  LDL.LU R118, [R1+0x2608] ;  /* 0x0026080001767983 */ /* 0x001f280000300800 */
[----:B------:R0:W-:Y:S04]  /*2e190*/  STS.U8 [R11+0x19200], R10 ;  /* 0x0192000a0b007388 */ /* 0x0001e80000000000 */
[----:B------:R1:W-:Y:S01]  /*2e1a0*/  STS.U8 [R11+0x1ee00], R66 ;  /* 0x01ee00420b007388 */ /* 0x0003e20000000000 */
[----:B0-----:R-:W-:-:S03]  /*2e1b0*/  LOP3.LUT R10, R236, 0x50, RZ, 0x3c, !PT ;  /* 0x00000050ec0a7812 */ /* 0x001fc600078e3cff */
[----:B------:R0:W-:Y:S02]  /*2e1c0*/  STS.U8 [R11+0x13200], R67 ;  /* 0x013200430b007388 */ /* 0x0001e40000000000 */
[----:B------:R-:W-:Y:S02]  /*2e1d0*/  IMAD.IADD R10, R216, 0x1, R10 ;  /* 0x00000001d80a7824 */ /* 0x000fe400078e020a */
[----:B-1----:R-:W4:Y:S04]  /*2e1e0*/  LDL.LU R66, [R1+0x2604] ;  /* 0x0026040001427983 */ /* 0x002f280000300800 */
[----:B------:R1:W-:Y:S04]  /*2e1f0*/  STS.U8 [R11+0x17200], R68 ;  /* 0x017200440b007388 */ /* 0x0003e80000000000 */
[----:B0-----:R-:W4:Y:S04]  /*2e200*/  LDL.LU R67, [R1+0x2600] ;  /* 0x0026000001437983 */ /* 0x001f280000300800 */
[----:B------:R0:W-:Y:S04]  /*2e210*/  STS.U8 [R11+0x1b200], R69 ;  /* 0x01b200450b007388 */ /* 0x0001e80000000000 */
[----:B-1----:R-:W4:Y:S04]  /*2e220*/  LDL.LU R68, [R1+0x25fc] ;  /* 0x0025fc0001447983 */ /* 0x002f280000300800 */
        /* <DEDUP_REMOVED lines=11> */
[----:B0-----:R-:W4:Y:S04]  /*2e2e0*/  LDL.LU R69, [R1+0x25f8] ;  /* 0x0025f80001457983 */ /* 0x001f280000300800 */
        /* <DEDUP_REMOVED lines=14> */
[----:B---3--:R-:W-:Y:S04]  /*2e3d0*/  STS.U8 [R10+0x10e80], R71 ;  /* 0x010e80470a007388 */ /* 0x008fe80000000000 */
[----:B--2---:R-:W-:Y:S04]  /*2e3e0*/  STS.U8 [R10+0x14e80], R72 ;  /* 0x014e80480a007388 */ /* 0x004fe80000000000 */
        /* <DEDUP_REMOVED lines=8> */
[----:B------:R0:W-:Y:S04]  /*2e470*/  STS.U8 [R10+0x10a80], R118 ;  /* 0x010a80760a007388 */ /* 0x0001e80000000000 */
[----:B0-----:R-:W2:Y:S04]  /*2e480*/  LDL.LU R118, [R1+0x25f0] ;  /* 0x0025f00001767983 */ /* 0x001ea80000300800 */
[----:B------:R-:W3:Y:S04]  /*2e490*/  LDL.LU R119, [R1+0x25ec] ;  /* 0x0025ec0001777983 */ /* 0x000ee80000300800 */
[----:B------:R-:W4:Y:S04]  /*2e4a0*/  LDL.LU R120, [R1+0x25e8] ;  /* 0x0025e80001787983 */ /* 0x000f280000300800 */
[----:B------:R-:W2:Y:S04]  /*2e4b0*/  LDL.LU R70, [R1+0x25e4] ;  /* 0x0025e40001467983 */ /* 0x000ea80000300800 */
[----:B------:R-:W2:Y:S04]  /*2e4c0*/  LDL.LU R71, [R1+0x25e0] ;  /* 0x0025e00001477983 */ /* 0x000ea80000300800 */
[----:B------:R-:W2:Y:S04]  /*2e4d0*/  LDL.LU R72, [R1+0x25dc] ;  /* 0x0025dc0001487983 */ /* 0x000ea80000300800 */
[----:B------:R-:W2:Y:S04]  /*2e4e0*/  LDL.LU R73, [R1+0x25d8] ;  /* 0x0025d80001497983 */ /* 0x000ea80000300800 */
[----:B------:R-:W3:Y:S04]  /*2e4f0*/  LDL.LU R121, [R1+0x25d4] ;  /* 0x0025d40001797983 */ /* 0x000ee80000300800 */
[----:B------:R-:W4:Y:S04]  /*2e500*/  LDL.LU R122, [R1+0x25d0] ;  /* 0x0025d000017a7983 */ /* 0x000f280000300800 */
[----:B------:R-:W2:Y:S04]  /*2e510*/  LDL.LU R123, [R1+0x25cc] ;  /* 0x0025cc00017b7983 */ /* 0x000ea80000300800 */
        /* <DEDUP_REMOVED lines=38> */
[----:B------:R1:W-:Y:S01]  /*2e780*/  STS.U8 [R10+0x1a680], R138 ;  /* 0x01a6808a0a007388 */ /* 0x0003e20000000000 */
[----:B------:R-:W-:-:S03]  /*2e790*/  LOP3.LUT R9, R236, 0x60, RZ, 0x3c, !PT ;  /* 0x00000060ec097812 */ /* 0x000fc600078e3cff */
        /* <DEDUP_REMOVED lines=10> */
[----:B------:R0:W-:Y:S01]  /*2e840*/  STS.U8 [R10+0x1ea80], R133 ;  /* 0x01ea80850a007388 */ /* 0x0001e20000000000 */
[----:B------:R-:W-:-:S03]  /*2e850*/  IMAD.IADD R9, R216, 0x1, R9 ;  /* 0x00000001d8097824 */ /* 0x000fc600078e0209 */
        /* <DEDUP_REMOVED lines=13> */
[----:B------:R-:W-:Y:S04]  /*2e930*/  STS.U8 [R10+0x10280], R209 ;  /* 0x010280d10a007388 */ /* 0x000fe80000000000 */
[----:B0-----:R-:W4:Y:S04]  /*2e940*/  LDL.LU R127, [R1+0x254c] ;  /* 0x00254c00017f7983 */ /* 0x001f280000300800 */
[----:B------:R-:W-:Y:S04]  /*2e950*/  STS.U8 [R10+0x14280], R210 ;  /* 0x014280d20a007388 */ /* 0x000fe80000000000 */
[----:B------:R-:W-:Y:S04]  /*2e960*/  STS.U8 [R10+0x18280], R211 ;  /* 0x018280d30a007388 */ /* 0x000fe80000000000 */
[----:B------:R-:W-:Y:S04]  /*2e970*/  STS.U8 [R10+0x1c280], R244 ;  /* 0x01c280f40a007388 */ /* 0x000fe80000000000 */
[----:B------:R-:W-:Y:S04]  /*2e980*/  STS.U8 [R10+0x10680], R245 ;  /* 0x010680f50a007388 */ /* 0x000fe80000000000 */
[----:B------:R-:W-:Y:S04]  /*2e990*/  STS.U8 [R10+0x14680], R246 ;  /* 0x014680f60a007388 */ /* 0x000fe80000000000 */
[----:B------:R-:W-:Y:S04]  /*2e9a0*/  STS.U8 [R10+0x18680], R247 ;  /* 0x018680f70a007388 */ /* 0x000fe80000000000 */
[----:B------:R-:W-:Y:S04]  /*2e9b0*/  STS.U8 [R10+0x1c680], R8 ;  /* 0x01c680080a007388 */ /* 0x000fe80000000000 */
[----:B-1----:R-:W4:Y:S04]  /*2e9c0*/  LDL.LU R126, [R1+0x2548] ;  /* 0x00254800017e7983 */ /* 0x002f280000300800 */
        /* <DEDUP_REMOVED lines=14> */
[----:B---3--:R0:W-:Y:S04]  /*2eab0*/  STS.U8 [R9+0x10300], R124 ;  /* 0x0103007c09007388 */ /* 0x0081e80000000000 */
[----:B--2---:R1:W-:Y:S04]  /*2eac0*/  STS.U8 [R9+0x14300], R123 ;  /* 0x0143007b09007388 */ /* 0x0043e80000000000 */
[----:B----4-:R2:W-:Y:S04]  /*2ead0*/  STS.U8 [R9+0x18300], R122 ;  /* 0x0183007a09007388 */ /* 0x0105e80000000000 */
[----:B0-----:R-:W3:Y:S04]  /*2eae0*/  LDL.LU R124, [R1+0x2540] ;  /* 0x00254000017c7983 */ /* 0x001ee80000300800 */
[----:B-1----:R-:W4:Y:S04]  /*2eaf0*/  LDL.LU R123, [R1+0x253c] ;  /* 0x00253c00017b7983 */ /* 0x002f280000300800 */
[----:B--2---:R-:W4:Y:S04]  /*2eb00*/  LDL.LU R122, [R1+0x2538] ;  /* 0x00253800017a7983 */ /* 0x004f280000300800 */
[----:B------:R0:W-:Y:S04]  /*2eb10*/  STS.U8 [R9+0x1c300], R121 ;  /* 0x01c3007909007388 */ /* 0x0001e80000000000 */
[----:B------:R1:W-:Y:S04]  /*2eb20*/  STS.U8 [R9+0x10700], R120 ;  /* 0x0107007809007388 */ /* 0x0003e80000000000 */
[----:B------:R2:W-:Y:S04]  /*2eb30*/  STS.U8 [R9+0x14700], R119 ;  /* 0x0147007709007388 */ /* 0x0005e80000000000 */
[----:B0-----:R-:W4:Y:S04]  /*2eb40*/  LDL.LU R121, [R1+0x2534] ;  /* 0x0025340001797983 */ /* 0x001f280000300800 */
[----:B-1----:R-:W4:Y:S04]  /*2eb50*/  LDL.LU R120, [R1+0x2530] ;  /* 0x0025300001787983 */ /* 0x002f280000300800 */
[----:B--2---:R-:W2:Y:S04]  /*2eb60*/  LDL.LU R119, [R1+0x252c] ;  /* 0x00252c0001777983 */ /* 0x004ea80000300800 */
        /* <DEDUP_REMOVED lines=10> */
[----:B-1----:R-:W2:Y:S01]  /*2ec10*/  LDL.LU R114, [R1+0x2518] ;  /* 0x0025180001727983 */ /* 0x002ea20000300800 */
[----:B------:R-:W-:-:S03]  /*2ec20*/  LOP3.LUT R8, R236, 0x70, RZ, 0x3c, !PT ;  /* 0x00000070ec087812 */ /* 0x000fc600078e3cff */
[----:B------:R-:W2:Y:S04]  /*2ec30*/  LDL.LU R113, [R1+0x2514] ;  /* 0x0025140001717983 */ /* 0x000ea80000300800 */
[----:B------:R0:W-:Y:S04]  /*2ec40*/  STS.U8 [R9+0x10f00], R112 ;  /* 0x010f007009007388 */ /* 0x0001e80000000000 */
[----:B------:R1:W-:Y:S04]  /*2ec50*/  STS.U8 [R9+0x14f00], R111 ;  /* 0x014f006f09007388 */ /* 0x0003e80000000000 */
[----:B------:R1:W-:Y:S04]  /*2ec60*/  STS.U8 [R9+0x18f00], R110 ;  /* 0x018f006e09007388 */ /* 0x0003e80000000000 */
[----:B0-----:R-:W2:Y:S04]  /*2ec70*/  LDL.LU R112, [R1+0x2510] ;  /* 0x0025100001707983 */ /* 0x001ea80000300800 */
[----:B-1----:R-:W2:Y:S04]  /*2ec80*/  LDL.LU R111, [R1+0x250c] ;  /* 0x00250c00016f7983 */ /* 0x002ea80000300800 */
[----:B------:R-:W2:Y:S04]  /*2ec90*/  LDL.LU R110, [R1+0x2508] ;  /* 0x00250800016e7983 */ /* 0x000ea80000300800 */
[----:B------:R0:W-:Y:S04]  /*2eca0*/  STS.U8 [R9+0x1cf00], R109 ;  /* 0x01cf006d09007388 */ /* 0x0001e80000000000 */
[----:B------:R1:W-:Y:S01]  /*2ecb0*/  STS.U8 [R9+0x11300], R108 ;  /* 0x0113006c09007388 */ /* 0x0003e20000000000 */
[----:B------:R-:W-:-:S03]  /*2ecc0*/  IMAD.IADD R8, R216, 0x1, R8 ;  /* 0x00000001d8087824 */ /* 0x000fc600078e0208 */
        /* <DEDUP_REMOVED lines=56> */
[----:B0-----:R-:W2:Y:S04]  /*2f050*/  LDL.LU R100, [R1+0x24e0] ;  /* 0x0024e00001647983 */ /* 0x001ea80000300800 */
[----:B------:R0:W-:Y:S04]  /*2f060*/  STS.U8 [R8+0x16f80], R27 ;  /* 0x016f801b08007388 */ /* 0x0001e80000000000 */
[----:B------:R1:W-:Y:S04]  /*2f070*/  STS.U8 [R8+0x1ef80], R25 ;  /* 0x01ef801908007388 */ /* 0x0003e80000000000 */
[----:B------:R3:W-:Y:S04]  /*2f080*/  STS.U8 [R8+0x1af80], R26 ;  /* 0x01af801a08007388 */ /* 0x0007e80000000000 */
[----:B0-----:R-:W4:Y:S04]  /*2f090*/  LDL R27, [R1+0x14f8] ;  /* 0x0014f800011b7983 */ /* 0x001f280000100800 */
[----:B-1----:R-:W2:Y:S04]  /*2f0a0*/  LDL R25, [R1+0x14f4] ;  /* 0x0014f40001197983 */ /* 0x002ea80000100800 */
[----:B---3--:R-:W3:Y:S04]  /*2f0b0*/  LDL R26, [R1+0x1500] ;  /* 0x00150000011a7983 */ /* 0x008ee80000100800 */
[----:B------:R0:W-:Y:S04]  /*2f0c0*/  STS.U8 [R8+0x1e780], R34 ;  /* 0x01e7802208007388 */ /* 0x0001e80000000000 */
[----:B------:R-:W3:Y:S04]  /*2f0d0*/  LDL R159, [R1+0x14fc] ;  /* 0x0014fc00019f7983 */ /* 0x000ee80000100800 */
[----:B------:R-:W3:Y:S04]  /*2f0e0*/  LDL R158, [R1+0x1510] ;  /* 0x00151000019e7983 */ /* 0x000ee80000100800 */
[----:B0-----:R-:W3:Y:S04]  /*2f0f0*/  LDL R34, [R1+0x1508] ;  /* 0x0015080001227983 */ /* 0x001ee80000100800 */
[----:B------:R0:W-:Y:S04]  /*2f100*/  STS.U8 [R8+0x12b80], R33 ;  /* 0x012b802108007388 */ /* 0x0001e80000000000 */
[----:B------:R-:W-:Y:S04]  /*2f110*/  STS.U8 [R8+0x10380], R73 ;  /* 0x0103804908007388 */ /* 0x000fe80000000000 */
[----:B------:R-:W-:Y:S04]  /*2f120*/  STS.U8 [R8+0x14380], R72 ;  /* 0x0143804808007388 */ /* 0x000fe80000000000 */
[----:B0-----:R-:W3:Y:S04]  /*2f130*/  LDL R33, [R1+0x1504] ;  /* 0x0015040001217983 */ /* 0x001ee80000100800 */
        /* <DEDUP_REMOVED lines=56> */
[----:B------:R1:W-:Y:S01]  /*2f4c0*/  STS.U8 [R8+0x1ff80], R28 ;  /* 0x01ff801c08007388 */ /* 0x0003e20000000000 */
[----:B------:R0:W-:Y:S06]  /*2f4d0*/  MEMBAR.ALL.CTA ;  /* 0x0000000000007992 */ /* 0x0001ec0000008000 */
[----:B0-----:R-:W0:Y:S04]  /*2f4e0*/  FENCE.VIEW.ASYNC.S ;  /* 0x00000000000073c6 */ /* 0x001e280000000000 */
[----:B------:R-:W3:Y:S04]  /*2f4f0*/  LDL R32, [R1+0x1518] ;  /* 0x0015180001207983 */ /* 0x000ee80000100800 */
[----:B------:R-:W3:Y:S01]  /*2f500*/  LDL R35, [R1+0x150c] ;  /* 0x00150c0001237983 */ /* 0x000ee20000100800 */
[----:B-1----:R-:W-:-:S03]  /*2f510*/  SHF.R.U32.HI R28, RZ, 0x4, R216 ;  /* 0x00000004ff1c7819 */ /* 0x002fc600000116d8 */
[----:B------:R-:W3:Y:S01]  /*2f520*/  LDL R31, [R1+0x1520] ;  /* 0x00152000011f7983 */ /* 0x000ee20000100800 */
[----:B------:R-:W-:-:S03]  /*2f530*/  SGXT.U32 R28, R28, 0xe ;  /* 0x0000000e1c1c781a */ /* 0x000fc60000000000 */
[----:B------:R-:W3:Y:S01]  /*2f540*/  LDL R30, [R1+0x1514] ;  /* 0x00151400011e7983 */ /* 0x000ee20000100800 */
[----:B------:R-:W-:-:S03]  /*2f550*/  SHF.R.S32.HI R15, RZ, 0x1f, R0 ;  /* 0x0000001fff0f7819 */ /* 0x000fc60000011400 */
[----:B------:R-:W3:Y:S01]  /*2f560*/  LDL R29, [R1+0x1528] ;  /* 0x00152800011d7983 */ /* 0x000ee20000100800 */
[----:B------:R-:W-:Y:S01]  /*2f570*/  R2UR UR52, R28 ;  /* 0x000000001c3472ca */ /* 0x000fe200000e0000 */
[----:B0-----:R-:W-:Y:S01]  /*2f580*/  BAR.SYNC.DEFER_BLOCKING 0x0 ;  /* 0x0000000000007b1d */ /* 0x001fe20000010000 */
[----:B----4-:R-:W-:-:S05]  /*2f590*/  IADD3 R152, P2, R0, R27, RZ ;  /* 0x0000001b00987210 */ /* 0x010fca0007f5e0ff */
[----:B------:R-:W4:Y:S01]  /*2f5a0*/  LDL R28, [R1+0x151c] ;  /* 0x00151c00011c7983 */ /* 0x000f220000100800 */
[----:B--2---:R-:W-:-:S03]  /*2f5b0*/  IMAD.X R153, R15, 0x1, R25, P2 ;  /* 0x000000010f997824 */ /* 0x004fc600010e0619 */
[----:B------:R-:W2:Y:S01]  /*2f5c0*/  LDL R25, [R1+0x1530] ;  /* 0x0015300001197983 */ /* 0x000ea20000100800 */
[----:B------:R-:W-:-:S03]  /*2f5d0*/  IADD3 R154, P0, R0, R23, RZ ;  /* 0x00000017009a7210 */ /* 0x000fc60007f1e0ff */
[----:B------:R-:W2:Y:S01]  /*2f5e0*/  LDL R27, [R1+0x1524] ;  /* 0x00152400011b7983 */ /* 0x000ea20000100800 */
[C---:B---3--:R-:W-:Y:S01]  /*2f5f0*/  IADD3 R156, P2, R0.reuse, R26, RZ ;  /* 0x0000001a009c7210 */ /* 0x048fe20007f5e0ff */
[----:B------:R-:W-:Y:S02]  /*2f600*/  IMAD.X R155, R15, 0x1, R22, P0 ;  /* 0x000000010f9b7824 */ /* 0x000fe400000e0616 */
[----:B------:R-:W3:Y:S04]  /*2f610*/  LDL R26, [R1+0x1538] ;  /* 0x00153800011a7983 */ /* 0x000ee80000100800 */
[----:B------:R0:W3:Y:S04]  /*2f620*/  LDG.E.U8 R161, desc[UR60][R152.64] ;  /* 0x0000003c98a17981 */ /* 0x0000e8000c1e1100 */
[----:B------:R1:W3:Y:S04]  /*2f630*/  LDG.E.U8 R160, desc[UR60][R154.64] ;  /* 0x0000003c9aa07981 */ /* 0x0002e8000c1e1100 */
[----:B------:R-:W3:Y:S01]  /*2f640*/  LDL R21, [R1+0x1540] ;  /* 0x0015400001157983 */ /* 0x000ee20000100800 */
[----:B0-----:R-:W-:-:S03]  /*2f650*/  IADD3 R152, P0, R0, R34, RZ ;  /* 0x0000002200987210 */ /* 0x001fc60007f1e0ff */
[----:B------:R-:W3:Y:S01]  /*2f660*/  LDL R34, [R1+0x152c] ;  /* 0x00152c0001227983 */ /* 0x000ee20000100800 */
[C---:B------:R-:W-:Y:S01]  /*2f670*/  IMAD.X R157, R15.reuse, 0x1, R159, P2 ;  /* 0x000000010f9d7824 */ /* 0x040fe200010e069f */
[----:B-1----:R-:W-:Y:S02]  /*2f680*/  IADD3 R154, P2, R0, R158, RZ ;  /* 0x0000009e009a7210 */ /* 0x002fe40007f5e0ff */
[----:B------:R-:W3:Y:S04]  /*2f690*/  LDL R158, [R1+0x1534] ;  /* 0x00153400019e7983 */ /* 0x000ee80000100800 */
[----:B------:R0:W3:Y:S01]  /*2f6a0*/  LDG.E.U8 R159, desc[UR60][R156.64] ;  /* 0x0000003c9c9f7981 */ /* 0x0000e2000c1e1100 */
[----:B------:R-:W-:-:S03]  /*2f6b0*/  IMAD.X R153, R15, 0x1, R33, P0 ;  /* 0x000000010f997824 */ /* 0x000fc600000e0621 */
[----:B------:R-:W3:Y:S04]  /*2f6c0*/  LDL R33, [R1+0x1548] ;  /* 0x0015480001217983 */ /* 0x000ee80000100800 */
[----:B------:R1:W3:Y:S01]  /*2f6d0*/  LDG.E.U8 R165, desc[UR60][R152.64] ;  /* 0x0000003c98a57981 */ /* 0x0002e2000c1e1100 */
[----:B0-----:R-:W-:-:S03]  /*2f6e0*/  IADD3 R156, P0, R0, R32, RZ ;  /* 0x00000020009c7210 */ /* 0x001fc60007f1e0ff */
[----:B------:R-:W3:Y:S01]  /*2f6f0*/  LDL R32, [R1+0x153c] ;  /* 0x00153c0001207983 */ /* 0x000ee20000100800 */
[----:B------:R-:W-:-:S03]  /*2f700*/  IMAD.X R155, R15, 0x1, R35, P2 ;  /* 0x000000010f9b7824 */ /* 0x000fc600010e0623 */
[----:B------:R-:W3:Y:S01]  /*2f710*/  LDL R35, [R1+0x1550] ;  /* 0x0015500001237983 */ /* 0x000ee20000100800 */
[----:B-1----:R-:W-:-:S03]  /*2f720*/  IADD3 R152, P2, R0, R31, RZ ;  /* 0x0000001f00987210 */ /* 0x002fc60007f5e0ff */
[----:B------:R-:W3:Y:S04]  /*2f730*/  LDL R31, [R1+0x1544] ;  /* 0x00154400011f7983 */ /* 0x000ee80000100800 */
[----:B------:R0:W3:Y:S01]  /*2f740*/  LDG.E.U8 R164, desc[UR60][R154.64] ;  /* 0x0000003c9aa47981 */ /* 0x0000e2000c1e1100 */
[----:B------:R-:W-:-:S03]  /*2f750*/  IMAD.X R157, R15, 0x1, R30, P0 ;  /* 0x000000010f9d7824 */ /* 0x000fc600000e061e */
[----:B------:R-:W3:Y:S04]  /*2f760*/  LDL R30, [R1+0x1558] ;  /* 0x00155800011e7983 */ /* 0x000ee80000100800 */
[----:B------:R2:W3:Y:S01]  /*2f770*/  LDG.E.U8 R163, desc[UR60][R156.64] ;  /* 0x0000003c9ca37981 */ /* 0x0004e2000c1e1100 */
[----:B0-----:R-:W-:-:S03]  /*2f780*/  IADD3 R154, P0, R0, R29, RZ ;  /* 0x0000001d009a7210 */ /* 0x001fc60007f1e0ff */
[----:B------:R-:W3:Y:S01]  /*2f790*/  LDL R29, [R1+0x154c] ;  /* 0x00154c00011d7983 */ /* 0x000ee20000100800 */
[----:B----4-:R-:W-:-:S03]  /*2f7a0*/  IMAD.X R153, R15, 0x1, R28, P2 ;  /* 0x000000010f997824 */ /* 0x010fc600010e061c */
[----:B------:R-:W4:Y:S01]  /*2f7b0*/  LDL R28, [R1+0x1560] ;  /* 0x00156000011c7983 */ /* 0x000f220000100800 */
[----:B--2---:R-:W-:-:S03]  /*2f7c0*/  IADD3 R156, P2, R0, R25, RZ ;  /* 0x00000019009c7210 */ /* 0x004fc60007f5e0ff */
[----:B------:R-:W2:Y:S04]  /*2f7d0*/  LDL R25, [R1+0x1554] ;  /* 0x0015540001197983 */ /* 0x000ea80000100800 */
[----:B------:R0:W2:Y:S01]  /*2f7e0*/  LDG.E.U8 R162, desc[UR60][R152.64] ;  /* 0x0000003c98a27981 */ /* 0x0000a2000c1e1100 */
[----:B------:R-:W-:-:S03]  /*2f7f0*/  IMAD.X R155, R15, 0x1, R27, P0 ;  /* 0x000000010f9b7824 */ /* 0x000fc600000e061b */
[----:B---3--:R1:W-:Y:S04]  /*2f800*/  STL [R1+0xfe4], R161 ;  /* 0x000fe4a101007387 */ /* 0x0083e80000100800 */
[----:B------:R-:W3:Y:S01]  /*2f810*/  LDL R27, [R1+0x1568] ;  /* 0x00156800011b7983 */ /* 0x000ee20000100800 */
[----:B0-----:R-:W-:-:S03]  /*2f820*/  IADD3 R152, P0, R0, R26, RZ ;  /* 0x0000001a00987210 */ /* 0x001fc60007f1e0ff */
[----:B------:R-:W3:Y:S04]  /*2f830*/  LDL R26, [R1+0x155c] ;  /* 0x00155c00011a7983 */ /* 0x000ee80000100800 */
[----:B-1----:R0:W3:Y:S01]  /*2f840*/  LDG.E.U8 R161, desc[UR60][R154.64] ;  /* 0x0000003c9aa17981 */ /* 0x0020e2000c1e1100 */
[----:B------:R-:W-:-:S03]  /*2f850*/  IMAD.X R157, R15, 0x1, R34, P2 ;  /* 0x000000010f9d7824 */ /* 0x000fc600010e0622 */
[----:B------:R1:W-:Y:S04]  /*2f860*/  STL [R1+0xf2c], R160 ;  /* 0x000f2ca001007387 */ /* 0x0003e80000100800 */
        /* <DEDUP_REMOVED lines=9> */
[----:B-1----:R0:W3:Y:S04]  /*2f900*/  LDG.E.U8 R159, desc[UR60][R152.64] ;  /* 0x0000003c989f7981 */ /* 0x0020e8000c1e1100 */
[----:B------:R1:W-:Y:S01]  /*2f910*/  STL [R1+0xf20], R165 ;  /* 0x000f20a501007387 */ /* 0x0003e20000100800 */
[----:B------:R-:W-:-:S03]  /*2f920*/  IMAD.X R155, R15, 0x1, R32, P2 ;  /* 0x000000010f9b7824 */ /* 0x000fc600010e0620 */
        /* <DEDUP_REMOVED lines=13> */
[----:B----4-:R-:W-:-:S03]  /*2fa00*/  IADD3 R156, P2, R0, R28, RZ ;  /* 0x0000001c009c7210 */ /* 0x010fc60007f5e0ff */
[----:B------:R-:W4:Y:S01]  /*2fa10*/  LDL R28, [R1+0x1584] ;  /* 0x00158400011c7983 */ /* 0x000f220000100800 */
[----:B--2---:R-:W-:-:S03]  /*2fa20*/  IMAD.X R155, R15, 0x1, R25, P0 ;  /* 0x000000010f9b7824 */ /* 0x004fc600000e0619 */
[----:B0-----:R3:W2:Y:S04]  /*2fa30*/  LDG.E.U8 R163, desc[UR60][R152.64] ;  /* 0x0000003c98a37981 */ /* 0x0016a8000c1e1100 */
[----:B------:R0:W-:Y:S04]  /*2fa40*/  STL [R1+0xfd8], R162 ;  /* 0x000fd8a201007387 */ /* 0x0001e80000100800 */
[----:B------:R-:W2:Y:S01]  /*2fa50*/  LDL R25, [R1+0x1598] ;  /* 0x0015980001197983 */ /* 0x000ea20000100800 */
[----:B---3--:R-:W-:-:S03]  /*2fa60*/  IADD3 R152, P0, R0, R27, RZ ;  /* 0x0000001b00987210 */ /* 0x008fc60007f1e0ff */
[----:B------:R-:W3:Y:S01]  /*2fa70*/  LDL R27, [R1+0x158c] ;  /* 0x00158c00011b7983 */ /* 0x000ee20000100800 */
[----:B------:R-:W-:-:S03]  /*2fa80*/  IMAD.X R157, R15, 0x1, R26, P2 ;  /* 0x000000010f9d7824 */ /* 0x000fc600010e061a */
[----:B0-----:R0:W3:Y:S04]  /*2fa90*/  LDG.E.U8 R162, desc[UR60][R154.64] ;  /* 0x0000003c9aa27981 */ /* 0x0010e8000c1e1100 */
[----:B------:R1:W-:Y:S04]  /*2faa0*/  STL [R1+0xfd4], R161 ;  /* 0x000fd4a101007387 */ /* 0x0003e80000100800 */
[----:B------:R-:W3:Y:S01]  /*2fab0*/  LDL R26, [R1+0x15a0] ;  /* 0x0015a000011a7983 */ /* 0x000ee20000100800 */
[----:B0-----:R-:W-:-:S03]  /*2fac0*/  IADD3 R154, P2, R0, R34, RZ ;  /* 0x00000022009a7210 */ /* 0x001fc60007f5e0ff */
[----:B------:R-:W3:Y:S01]  /*2fad0*/  LDL R34, [R1+0x1594] ;  /* 0x0015940001227983 */ /* 0x000ee20000100800 */
[----:B------:R-:W-:-:S03]  /*2fae0*/  IMAD.X R153, R15, 0x1, R21, P0 ;  /* 0x000000010f997824 */ /* 0x000fc600000e0615 */
[----:B-1----:R0:W3:Y:S04]  /*2faf0*/  LDG.E.U8 R161, desc[UR60][R156.64] ;  /* 0x0000003c9ca17981 */ /* 0x0020e8000c1e1100 */
[----:B------:R1:W-:Y:S04]  /*2fb00*/  STL [R1+0xfd0], R160 ;  /* 0x000fd0a001007387 */ /* 0x0003e80000100800 */
[----:B------:R-:W3:Y:S01]  /*2fb10*/  LDL R21, [R1+0x15a8] ;  /* 0x0015a80001157983 */ /* 0x000ee20000100800 */
[----:B0-----:R-:W-:-:S03]  /*2fb20*/  IADD3 R156, P0, R0, R158, RZ ;  /* 0x0000009e009c7210 */ /* 0x001fc60007f1e0ff */
[----:B------:R-:W3:Y:S01]  /*2fb30*/  LDL R158, [R1+0x159c] ;  /* 0x00159c00019e7983 */ /* 0x000ee20000100800 */
[----:B------:R-:W-:-:S03]  /*2fb40*/  IMAD.X R155, R15, 0x1, R33, P2 ;  /* 0x000000010f9b7824 */ /* 0x000fc600010e0621 */
[----:B-1----:R0:W3:Y:S04]  /*2fb50*/  LDG.E.U8 R160, desc[UR60][R152.64] ;  /* 0x0000003c98a07981 */ /* 0x0020e8000c1e1100 */
[----:B------:R1:W-:Y:S04]  /*2fb60*/  STL [R1+0xf0c], R159 ;  /* 0x000f0c9f01007387 */ /* 0x0003e80000100800 */
[----:B------:R-:W3:Y:S04]  /*2fb70*/  LDL R33, [R1+0x15b0] ;  /* 0x0015b00001217983 */ /* 0x000ee80000100800 */
[----:B-1----:R1:W3:Y:S01]  /*2fb80*/  LDG.E.U8 R159, desc[UR60][R154.64] ;  /* 0x0000003c9a9f7981 */ /* 0x0022e2000c1e1100 */
[----:B0-----:R-:W-:-:S03]  /*2fb90*/  IADD3 R152, P2, R0, R32, RZ ;  /* 0x0000002000987210 */ /* 0x001fc60007f5e0ff */
[----:B------:R-:W3:Y:S01]  /*2fba0*/  LDL R32, [R1+0x15a4] ;  /* 0x0015a40001207983 */ /* 0x000ee20000100800 */
[----:B------:R-:W-:-:S03]  /*2fbb0*/  IMAD.X R157, R15, 0x1, R35, P0 ;  /* 0x000000010f9d7824 */ /* 0x000fc600000e0623 */
[----:B------:R0:W-:Y:S04]  /*2fbc0*/  STL [R1+0xf08], R165 ;  /* 0x000f08a501007387 */ /* 0x0001e80000100800 */
[----:B------:R-:W3:Y:S01]  /*2fbd0*/  LDL R35, [R1+0x15b8] ;  /* 0x0015b80001237983 */ /* 0x000ee20000100800 */
[----:B-1----:R-:W-:-:S03]  /*2fbe0*/  IADD3 R154, P0, R0, R31, RZ ;  /* 0x0000001f009a7210 */ /* 0x002fc60007f1e0ff */
[----:B------:R-:W3:Y:S04]  /*2fbf0*/  LDL R31, [R1+0x15ac] ;  /* 0x0015ac00011f7983 */ /* 0x000ee80000100800 */
[----:B0-----:R0:W3:Y:S01]  /*2fc00*/  LDG.E.U8 R165, desc[UR60][R156.64] ;  /* 0x0000003c9ca57981 */ /* 0x0010e2000c1e1100 */
[----:B------:R-:W-:-:S03]  /*2fc10*/  IMAD.X R153, R15, 0x1, R30, P2 ;  /* 0x000000010f997824 */ /* 0x000fc600010e061e */
[----:B------:R1:W-:Y:S04]  /*2fc20*/  STL [R1+0xf00], R164 ;  /* 0x000f00a401007387 */ /* 0x0003e80000100800 */
[----:B------:R-:W3:Y:S01]  /*2fc30*/  LDL R30, [R1+0x15c0] ;  /* 0x0015c000011e7983 */ /* 0x000ee20000100800 */
[----:B0-----:R-:W-:-:S03]  /*2fc40*/  IADD3 R156, P2, R0, R29, RZ ;  /* 0x0000001d009c7210 */ /* 0x001fc60007f5e0ff */
[----:B------:R-:W3:Y:S04]  /*2fc50*/  LDL R29, [R1+0x15b4] ;  /* 0x0015b400011d7983 */ /* 0x000ee80000100800 */
[----:B-1----:R0:W3:Y:S01]  /*2fc60*/  LDG.E.U8 R164, desc[UR60][R152.64] ;  /* 0x0000003c98a47981 */ /* 0x0020e2000c1e1100 */
[----:B----4-:R-:W-:-:S03]  /*2fc70*/  IMAD.X R155, R15, 0x1, R28, P0 ;  /* 0x000000010f9b7824 */ /* 0x010fc600000e061c */
[----:B--2---:R1:W-:Y:S04]  /*2fc80*/  STL [R1+0xfcc], R163 ;  /* 0x000fcca301007387 */ /* 0x0043e80000100800 */
[----:B------:R-:W2:Y:S01]  /*2fc90*/  LDL R28, [R1+0x15c8] ;  /* 0x0015c800011c7983 */ /* 0x000ea20000100800 */
[----:B0-----:R-:W-:-:S03]  /*2fca0*/  IADD3 R152, P0, R0, R25, RZ ;  /* 0x0000001900987210 */ /* 0x001fc60007f1e0ff */
[----:B------:R-:W4:Y:S04]  /*2fcb0*/  LDL R25, [R1+0x15bc] ;  /* 0x0015bc0001197983 */ /* 0x000f280000100800 */
[----:B-1----:R0:W4:Y:S01]  /*2fcc0*/  LDG.E.U8 R163, desc[UR60][R154.64] ;  /* 0x0000003c9aa37981 */ /* 0x002122000c1e1100 */
[----:B---3--:R-:W-:-:S03]  /*2fcd0*/  IMAD.X R157, R15, 0x1, R27, P2 ;  /* 0x000000010f9d7824 */ /* 0x008fc600010e061b */
        /* <DEDUP_REMOVED lines=32> */
[----:B--2---:R-:W-:-:S03]  /*2fee0*/  IADD3 R152, P0, R0, R28, RZ ;  /* 0x0000001c00987210 */ /* 0x004fc60007f1e0ff */
[----:B------:R-:W2:Y:S04]  /*2fef0*/  LDL R28, [R1+0x15ec] ;  /* 0x0015ec00011c7983 */ /* 0x000ea80000100800 */
[----:B0-----:R3:W2:Y:S01]  /*2ff00*/  LDG.E.U8 R164, desc[UR60][R154.64] ;  /* 0x0000003c9aa47981 */ /* 0x0016a2000c1e1100 */
[----:B----4-:R-:W-:-:S03]  /*2ff10*/  IMAD.X R157, R15, 0x1, R25, P2 ;  /* 0x000000010f9d7824 */ /* 0x010fc600010e0619 */
[----:B------:R0:W-:Y:S04]  /*2ff20*/  STL [R1+0xee0], R163 ;  /* 0x000ee0a301007387 */ /* 0x0001e80000100800 */
[----:B------:R-:W4:Y:S01]  /*2ff30*/  LDL R25, [R1+0x1600] ;  /* 0x0016000001197983 */ /* 0x000f220000100800 */
[----:B---3--:R-:W-:-:S03]  /*2ff40*/  IADD3 R154, P2, R0, R27, RZ ;  /* 0x0000001b009a7210 */ /* 0x008fc60007f5e0ff */
        /* <DEDUP_REMOVED lines=16> */
[----:B------:R-:W3:Y:S04]  /*30050*/  LDL R33, [R1+0x1618] ;  /* 0x0016180001217983 */ /* 0x000ee80000100800 */
[----:B-1----:R1:W3:Y:S01]  /*30060*/  LDG.E.U8 R160, desc[UR60][R156.64] ;  /* 0x0000003c9ca07981 */ /* 0x0022e2000c1e1100 */
[----:B0-----:R-:W-:-:S03]  /*30070*/  IADD3 R154, P0, R0, R32, RZ ;  /* 0x00000020009a7210 */ /* 0x001fc60007f1e0ff */
[----:B------:R-:W3:Y:S04]  /*30080*/  LDL R32, [R1+0x160c] ;  /* 0x00160c0001207983 */ /* 0x000ee80000100800 */
[----:B------:R0:W-:Y:S01]  /*30090*/  STL [R1+0xfac], R159 ;  /* 0x000fac9f01007387 */ /* 0x0001e20000100800 */
[----:B------:R-:W-:-:S03]  /*300a0*/  IMAD.X R153, R15, 0x1, R35, P2 ;  /* 0x000000010f997824 */ /* 0x000fc600010e0623 */
[----:B------:R-:W3:Y:S04]  /*300b0*/  LDL R35, [R1+0x1620] ;  /* 0x0016200001237983 */ /* 0x000ee80000100800 */
[----:B0-----:R0:W3:Y:S01]  /*300c0*/  LDG.E.U8 R159, desc[UR60][R152.64] ;  /* 0x0000003c989f7981 */ /* 0x0010e2000c1e1100 */
[----:B-1----:R-:W-:-:S03]  /*300d0*/  IADD3 R156, P2, R0, R31, RZ ;  /* 0x0000001f009c7210 */ /* 0x002fc60007f5e0ff */
[----:B------:R-:W3:Y:S01]  /*300e0*/  LDL R31, [R1+0x1614] ;  /* 0x00161400011f7983 */ /* 0x000ee20000100800 */
[----:B------:R-:W-:-:S03]  /*300f0*/  IMAD.X R155, R15, 0x1, R30, P0 ;  /* 0x000000010f9b7824 */ /* 0x000fc600000e061e */
[----:B------:R1:W-:Y:S04]  /*30100*/  STL [R1+0xfa8], R165 ;  /* 0x000fa8a501007387 */ /* 0x0003e80000100800 */
[----:B------:R-:W3:Y:S01]  /*30110*/  LDL R30, [R1+0x1628] ;  /* 0x00162800011e7983 */ /* 0x000ee20000100800 */
[----:B0-----:R-:W-:-:S03]  /*30120*/  IADD3 R152, P0, R0, R29, RZ ;  /* 0x0000001d00987210 */ /* 0x001fc60007f1e0ff */
[----:B------:R-:W3:Y:S04]  /*30130*/  LDL R29, [R1+0x161c] ;  /* 0x00161c00011d7983 */ /* 0x000ee80000100800 */
[----:B-1----:R4:W3:Y:S01]  /*30140*/  LDG.E.U8 R165, desc[UR60][R154.64] ;  /* 0x0000003c9aa57981 */ /* 0x0028e2000c1e1100 */
[----:B--2---:R-:W-:-:S03]  /*30150*/  IMAD.X R157, R15, 0x1, R28, P2 ;  /* 0x000000010f9d7824 */ /* 0x004fc600010e061c */
[----:B------:R0:W-:Y:S04]  /*30160*/  STL [R1+0xecc], R164 ;  /* 0x000ecca401007387 */ /* 0x0001e80000100800 */
[----:B------:R-:W2:Y:S01]  /*30170*/  LDL R28, [R1+0x1630] ;  /* 0x00163000011c7983 */ /* 0x000ea20000100800 */
[----:B----4-:R-:W-:-:S03]  /*30180*/  IADD3 R154, P2, R0, R25, RZ ;  /* 0x00000019009a7210 */ /* 0x010fc60007f5e0ff */
[----:B------:R-:W4:Y:S04]  /*30190*/  LDL R25, [R1+0x1624] ;  /* 0x0016240001197983 */ /* 0x000f280000100800 */
[----:B0-----:R0:W4:Y:S01]  /*301a0*/  LDG.E.U8 R164, desc[UR60][R156.64] ;  /* 0x0000003c9ca47981 */ /* 0x001122000c1e1100 */
        /* <DEDUP_REMOVED lines=65> */
[----:B------:R-:W3:Y:S04]  /*305c0*/  LDL R31, [R1+0x167c] ;  /* 0x00167c00011f7983 */ /* 0x000ee80000100800 */
[----:B------:R1:W-:Y:S01]  /*305d0*/  STL [R1+0xf8c], R159 ;  /* 0x000f8c9f01007387 */ /* 0x0003e20000100800 */
[----:B------:R-:W-:-:S03]  /*305e0*/  IMAD.X R157, R15, 0x1, R30, P2 ;  /* 0x000000010f9d7824 */ /* 0x000fc600010e061e */
[----:B------:R-:W3:Y:S04]  /*305f0*/  LDL R30, [R1+0x1690] ;  /* 0x00169000011e7983 */ /* 0x000ee80000100800 */
[----:B-1----:R4:W3:Y:S01]  /*30600*/  LDG.E.U8 R159, desc[UR60][R156.64] ;  /* 0x0000003c9c9f7981 */ /* 0x0028e2000c1e1100 */
[----:B0-----:R-:W-:-:S03]  /*30610*/  IADD3 R154, P2, R0, R29, RZ ;  /* 0x0000001d009a7210 */ /* 0x001fc60007f5e0ff */
[----:B------:R-:W3:Y:S01]  /*30620*/  LDL R29, [R1+0x1684] ;  /* 0x00168400011d7983 */ /* 0x000ee20000100800 */
        /* <DEDUP_REMOVED lines=39> */
[----:B0-----:R3:W3:Y:S01]  /*308a0*/  LDG.E.U8 R159, desc[UR60][R152.64] ;  /* 0x0000003c989f7981 */ /* 0x0016e2000c1e1100 */
[----:B--2---:R-:W-:-:S03]  /*308b0*/  IADD3 R156, P0, R0, R28, RZ ;  /* 0x0000001c009c7210 */ /* 0x004fc60007f1e0ff */
[----:B------:R-:W2:Y:S01]  /*308c0*/  LDL R28, [R1+0x16bc] ;  /* 0x0016bc00011c7983 */ /* 0x000ea20000100800 */
        /* <DEDUP_REMOVED lines=35> */
[----:B------:R-:W3:Y:S04]  /*30b00*/  LDL R29, [R1+0x16ec] ;  /* 0x0016ec00011d7983 */ /* 0x000ee80000100800 */
[----:B------:R0:W-:Y:S01]  /*30b10*/  STL [R1+0xe60], R159 ;  /* 0x000e609f01007387 */ /* 0x0001e20000100800 */
[----:B--2---:R-:W-:-:S03]  /*30b20*/  IMAD.X R155, R15, 0x1, R28, P2 ;  /* 0x000000010f9b7824 */ /* 0x004fc600010e061c */
[----:B------:R-:W2:Y:S04]  /*30b30*/  LDL R28, [R1+0x1700] ;  /* 0x00170000011c7983 */ /* 0x000ea80000100800 */
[----:B0-----:R0:W2:Y:S01]  /*30b40*/  LDG.E.U8 R159, desc[UR60][R154.64] ;  /* 0x0000003c9a9f7981 */ /* 0x0010a2000c1e1100 */
[----:B----4-:R-:W-:-:S03]  /*30b50*/  IADD3 R152, P2, R0, R25, RZ ;  /* 0x0000001900987210 */ /* 0x010fc60007f5e0ff */
[----:B------:R-:W4:Y:S01]  /*30b60*/  LDL R25, [R1+0x16f4] ;  /* 0x0016f40001197983 */ /* 0x000f220000100800 */
        /* <DEDUP_REMOVED lines=35> */
[----:B------:R-:W2:Y:S04]  /*30da0*/  LDL R28, [R1+0x1724] ;  /* 0x00172400011c7983 */ /* 0x000ea80000100800 */
[----:B------:R0:W-:Y:S01]  /*30db0*/  STL [R1+0xe48], R159 ;  /* 0x000e489f01007387 */ /* 0x0001e20000100800 */
[----:B----4-:R-:W-:-:S03]  /*30dc0*/  IMAD.X R157, R15, 0x1, R25, P0 ;  /* 0x000000010f9d7824 */ /* 0x010fc600000e0619 */
[----:B------:R-:W4:Y:S04]  /*30dd0*/  LDL R25, [R1+0x1738] ;  /* 0x0017380001197983 */ /* 0x000f280000100800 */
[----:B0-----:R0:W4:Y:S01]  /*30de0*/  LDG.E.U8 R159, desc[UR60][R156.64] ;  /* 0x0000003c9c9f7981 */ /* 0x001122000c1e1100 */
[----:B---3--:R-:W-:-:S03]  /*30df0*/  IADD3 R154, P0, R0, R27, RZ ;  /* 0x0000001b009a7210 */ /* 0x008fc60007f1e0ff */
[----:B------:R-:W3:Y:S01]  /*30e00*/  LDL R27, [R1+0x172c] ;  /* 0x00172c00011b7983 */ /* 0x000ee20000100800 */
        /* <DEDUP_REMOVED lines=35> */
[----:B------:R-:W4:Y:S04]  /*31040*/  LDL R25, [R1+0x175c] ;  /* 0x00175c0001197983 */ /* 0x000f280000100800 */
[----:B------:R1:W-:Y:S01]  /*31050*/  STL [R1+0xe2c], R159 ;  /* 0x000e2c9f01007387 */ /* 0x0003e20000100800 */
[----:B---3--:R-:W-:-:S03]  /*31060*/  IMAD.X R153, R15, 0x1, R27, P2 ;  /* 0x000000010f997824 */ /* 0x008fc600010e061b */
        /* <DEDUP_REMOVED lines=39> */
[----:B------:R-:W3:Y:S04]  /*312e0*/  LDL R27, [R1+0x1794] ;  /* 0x00179400011b7983 */ /* 0x000ee80000100800 */
        /* <DEDUP_REMOVED lines=685> */
[----:B------:R-:W3:Y:S04]  /*33dc0*/  LDL R31, [R1+0x1b38] ;  /* 0x001b3800011f7983 */ /* 0x000ee80000100800 */
[----:B------:R1:W-:Y:S01]  /*33dd0*/  STL [R1+0xc44], R164 ;  /* 0x000c44a401007387 */ /* 0x0003e20000100800 */
[----:B0-----:R-:W-:-:S03]  /*33de0*/  IADD3 R152, P0, R0, R30, RZ ;  /* 0x0000001e00987210 */ /* 0x001fc60007f1e0ff */
[----:B------:R-:W3:Y:S04]  /*33df0*/  LDL R30, [R1+0x1b2c] ;  /* 0x001b2c00011e7983 */ /* 0x000ee80000100800 */
[----:B-1----:R2:W3:Y:S01]  /*33e00*/  LDG.E.U8 R164, desc[UR60][R154.64] ;  /* 0x0000003c9aa47981 */ /* 0x0024e2000c1e1100 */
[----:B------:R-:W-:-:S03]  /*33e10*/  IMAD.X R157, R15, 0x1, R29, P2 ;  /* 0x000000010f9d7824 */ /* 0x000fc600010e061d */
[----:B------:R-:W3:Y:S04]  /*33e20*/  LDL R29, [R1+0x1b40] ;  /* 0x001b4000011d7983 */ /* 0x000ee80000100800 */
[----:B------:R0:W-:Y:S01]  /*33e30*/  STL [R1+0xc54], R163 ;  /* 0x000c54a301007387 */ /* 0x0001e20000100800 */
[----:B--2---:R-:W-:-:S03]  /*33e40*/  IADD3 R154, P2, R0, R28, RZ ;  /* 0x0000001c009a7210 */ /* 0x004fc60007f5e0ff */
[----:B------:R-:W2:Y:S04]  /*33e50*/  LDL R28, [R1+0x1b34] ;  /* 0x001b3400011c7983 */ /* 0x000ea80000100800 */
[----:B0-----:R3:W2:Y:S01]  /*33e60*/  LDG.E.U8 R163, desc[UR60][R156.64] ;  /* 0x0000003c9ca37981 */ /* 0x0016a2000c1e1100 */
[----:B----4-:R-:W-:-:S03]  /*33e70*/  IMAD.X R153, R15, 0x1, R25, P0 ;  /* 0x000000010f997824 */ /* 0x010fc600000e0619 */
[----:B------:R-:W4:Y:S04]  /*33e80*/  LDL R25, [R1+0x1b48] ;  /* 0x001b480001197983 */ /* 0x000f280000100800 */
[----:B------:R-:W-:Y:S01]  /*33e90*/  STL [R1+0xd64], R162 ;  /* 0x000d64a201007387 */ /* 0x000fe20000100800 */
[----:B---3--:R-:W-:-:S03]  /*33ea0*/  IADD3 R156, P0, R0, R27, RZ ;  /* 0x0000001b009c7210 */ /* 0x008fc60007f1e0ff */
[----:B------:R-:W3:Y:S01]  /*33eb0*/  LDL R27, [R1+0x1b3c] ;  /* 0x001b3c00011b7983 */ /* 0x000ee20000100800 */
[----:B------:R-:W-:-:S03]  /*33ec0*/  IMAD.X R155, R15, 0x1, R26, P2 ;  /* 0x000000010f9b7824 */ /* 0x000fc600010e061a */
[----:B------:R-:W3:Y:S04]  /*33ed0*/  LDL R26, [R1+0x1b50] ;  /* 0x001b5000011a7983 */ /* 0x000ee80000100800 */
[----:B------:R0:W-:Y:S04]  /*33ee0*/  STL [R1+0xd5c], R161 ;  /* 0x000d5ca101007387 */ /* 0x0001e80000100800 */
[----:B0-----:R0:W3:Y:S01]  /*33ef0*/  LDG.E.U8 R161, desc[UR60][R152.64] ;  /* 0x0000003c98a17981 */ /* 0x0010e2000c1e1100 */
[----:B------:R-:W-:Y:S01]  /*33f00*/  IMAD.X R157, R15, 0x1, R21, P0 ;  /* 0x000000010f9d7824 */ /* 0x000fe200000e0615 */
[----:B0-----:R-:W-:-:S02]  /*33f10*/  IADD3 R152, P2, R0, R34, RZ ;  /* 0x0000002200987210 */ /* 0x001fc40007f5e0ff */
[----:B------:R-:W3:Y:S04]  /*33f20*/  LDL R21, [R1+0x1b58] ;  /* 0x001b580001157983 */ /* 0x000ee80000100800 */
[----:B------:R-:W3:Y:S04]  /*33f30*/  LDL R34, [R1+0x1b44] ;  /* 0x001b440001227983 */ /* 0x000ee80000100800 */
[----:B------:R0:W-:Y:S04]  /*33f40*/  STL [R1+0xd58], R160 ;  /* 0x000d58a001007387 */ /* 0x0001e80000100800 */
[----:B0-----:R0:W3:Y:S01]  /*33f50*/  LDG.E.U8 R160, desc[UR60][R154.64] ;  /* 0x0000003c9aa07981 */ /* 0x0010e2000c1e1100 */
[----:B------:R-:W-:-:S03]  /*33f60*/  IMAD.X R153, R15, 0x1, R33, P2 ;  /* 0x000000010f997824 */ /* 0x000fc600010e0621 */
[----:B------:R-:W3:Y:S04]  /*33f70*/  LDL R33, [R1+0x1b60] ;  /* 0x001b600001217983 */ /* 0x000ee80000100800 */
[----:B------:R-:W3:Y:S01]  /*33f80*/  LDG.E.U8 R162, desc[UR60][R152.64] ;  /* 0x0000003c98a27981 */ /* 0x000ee2000c1e1100 */
[----:B0-----:R-:W-:-:S03]  /*33f90*/  IADD3 R154, P0, R0, R158, RZ ;  /* 0x0000009e009a7210 */ /* 0x001fc60007f1e0ff */
[----:B------:R-:W3:Y:S04]  /*33fa0*/  LDL R158, [R1+0x1b4c] ;  /* 0x001b4c00019e7983 */ /* 0x000ee80000100800 */
[----:B------:R0:W-:Y:S04]  /*33fb0*/  STL [R1+0xd54], R159 ;  /* 0x000d549f01007387 */ /* 0x0001e80000100800 */
[----:B0-----:R0:W3:Y:S02]  /*33fc0*/  LDG.E.U8 R159, desc[UR60][R156.64] ;  /* 0x0000003c9c9f7981 */ /* 0x0010e4000c1e1100 */
[----:B0-----:R-:W-:-:S02]  /*33fd0*/  IADD3 R156, P2, R0, R32, RZ ;  /* 0x00000020009c7210 */ /* 0x001fc40007f5e0ff */
[----:B------:R-:W3:Y:S04]  /*33fe0*/  LDL R32, [R1+0x1b54] ;  /* 0x001b540001207983 */ /* 0x000ee80000100800 */
[----:B------:R0:W-:Y:S01]  /*33ff0*/  STL [R1+0xd50], R165 ;  /* 0x000d50a501007387 */ /* 0x0001e20000100800 */
[----:B------:R-:W-:-:S03]  /*34000*/  IMAD.X R155, R15, 0x1, R35, P0 ;  /* 0x000000010f9b7824 */ /* 0x000fc600000e0623 */
[----:B------:R-:W3:Y:S04]  /*34010*/  LDL R35, [R1+0x1b68] ;  /* 0x001b680001237983 */ /* 0x000ee80000100800 */
[----:B0-----:R0:W3:Y:S01]  /*34020*/  LDG.E.U8 R165, desc[UR60][R154.64] ;  /* 0x0000003c9aa57981 */ /* 0x0010e2000c1e1100 */
[----:B------:R-:W-:-:S03]  /*34030*/  IADD3 R152, P0, R0, R31, RZ ;  /* 0x0000001f00987210 */ /* 0x000fc60007f1e0ff */
        /* <DEDUP_REMOVED lines=13> */
[C---:B---3--:R-:W-:Y:S01]  /*34110*/  IMAD.X R155, R15.reuse, 0x1, R27, P2 ;  /* 0x000000010f9b7824 */ /* 0x048fe200010e061b */
[C---:B0-----:R-:W-:Y:S02]  /*34120*/  IADD3 R152, P2, R0.reuse, R26, RZ ;  /* 0x0000001a00987210 */ /* 0x041fe40007f5e0ff */
[----:B------:R0:W-:Y:S04]  /*34130*/  STL [R1+0xc34], R161 ;  /* 0x000c34a101007387 */ /* 0x0001e80000100800 */
[----:B------:R-:W3:Y:S04]  /*34140*/  LDL R27, [R1+0x1b80] ;  /* 0x001b8000011b7983 */ /* 0x000ee80000100800 */
[----:B------:R-:W3:Y:S04]  /*34150*/  LDL R26, [R1+0x1b74] ;  /* 0x001b7400011a7983 */ /* 0x000ee80000100800 */
[----:B0-----:R0:W3:Y:S01]  /*34160*/  LDG.E.U8 R161, desc[UR60][R154.64] ;  /* 0x0000003c9aa17981 */ /* 0x0010e2000c1e1100 */
[----:B------:R-:W-:Y:S01]  /*34170*/  IMAD.X R157, R15, 0x1, R34, P0 ;  /* 0x000000010f9d7824 */ /* 0x000fe200000e0622 */
[----:B0-----:R-:W-:-:S02]  /*34180*/  IADD3 R154, P0, R0, R21, RZ ;  /* 0x00000015009a7210 */ /* 0x001fc40007f1e0ff */
[----:B------:R0:W-:Y:S04]  /*34190*/  STL [R1+0xd40], R160 ;  /* 0x000d40a001007387 */ /* 0x0001e80000100800 */
[----:B------:R-:W3:Y:S04]  /*341a0*/  LDL R34, [R1+0x1b88] ;  /* 0x001b880001227983 */ /* 0x000ee80000100800 */
[----:B------:R-:W3:Y:S04]  /*341b0*/  LDL R21, [R1+0x1b7c] ;  /* 0x001b7c0001157983 */ /* 0x000ee80000100800 */
[----:B0-----:R0:W3:Y:S01]  /*341c0*/  LDG.E.U8 R160, desc[UR60][R156.64] ;  /* 0x0000003c9ca07981 */ /* 0x0010e2000c1e1100 */
[----:B------:R-:W-:-:S05]  /*341d0*/  IMAD.X R153, R15, 0x1, R158, P2 ;  /* 0x000000010f997824 */ /* 0x000fca00010e069e */
[----:B------:R1:W3:Y:S01]  /*341e0*/  LDG.E.U8 R166, desc[UR60][R152.64] ;  /* 0x0000003c98a67981 */ /* 0x0002e2000c1e1100 */
[----:B0-----:R-:W-:-:S03]  /*341f0*/  IADD3 R156, P2, R0, R33, RZ ;  /* 0x00000021009c7210 */ /* 0x001fc60007f5e0ff */
[----:B------:R0:W-:Y:S04]  /*34200*/  STL [R1+0xd3c], R159 ;  /* 0x000d3c9f01007387 */ /* 0x0001e80000100800 */
[----:B------:R-:W3:Y:S04]  /*34210*/  LDL R33, [R1+0x1b84] ;  /* 0x001b840001217983 */ /* 0x000ee80000100800 */
[----:B0-----:R-:W3:Y:S04]  /*34220*/  LDL R159, [R1+0x1b90] ;  /* 0x001b9000019f7983 */ /* 0x001ee80000100800 */
[----:B------:R0:W-:Y:S04]  /*34230*/  STL [R1+0xd38], R162 ;  /* 0x000d38a201007387 */ /* 0x0001e80000100800 */
[----:B------:R-:W3:Y:S01]  /*34240*/  LDL R158, [R1+0x1b98] ;  /* 0x001b9800019e7983 */ /* 0x000ee20000100800 */
[----:B------:R-:W-:-:S03]  /*34250*/  IMAD.X R155, R15, 0x1, R32, P0 ;  /* 0x000000010f9b7824 */ /* 0x000fc600000e0620 */
[----:B------:R-:W3:Y:S04]  /*34260*/  LDL R32, [R1+0x1b8c] ;  /* 0x001b8c0001207983 */ /* 0x000ee80000100800 */
[----:B0-----:R0:W3:Y:S01]  /*34270*/  LDG.E.U8 R162, desc[UR60][R154.64] ;  /* 0x0000003c9aa27981 */ /* 0x0010e2000c1e1100 */
[----:B-1----:R-:W-:-:S03]  /*34280*/  IADD3 R152, P0, R0, R35, RZ ;  /* 0x0000002300987210 */ /* 0x002fc60007f1e0ff */
[----:B------:R1:W-:Y:S04]  /*34290*/  STL [R1+0xd34], R165 ;  /* 0x000d34a501007387 */ /* 0x0003e80000100800 */
[----:B------:R-:W3:Y:S01]  /*342a0*/  LDL R35, [R1+0x1ba0] ;  /* 0x001ba00001237983 */ /* 0x000ee20000100800 */
[----:B------:R-:W-:-:S03]  /*342b0*/  IMAD.X R157, R15, 0x1, R31, P2 ;  /* 0x000000010f9d7824 */ /* 0x000fc600010e061f */
[----:B------:R-:W3:Y:S04]  /*342c0*/  LDL R31, [R1+0x1b94] ;  /* 0x001b9400011f7983 */ /* 0x000ee80000100800 */
[----:B-1----:R2:W3:Y:S01]  /*342d0*/  LDG.E.U8 R165, desc[UR60][R156.64] ;  /* 0x0000003c9ca57981 */ /* 0x0024e2000c1e1100 */
[----:B0-----:R-:W-:-:S03]  /*342e0*/  IADD3 R154, P2, R0, R30, RZ ;  /* 0x0000001e009a7210 */ /* 0x001fc60007f5e0ff */
[----:B------:R-:W3:Y:S01]  /*342f0*/  LDL R30, [R1+0x1ba8] ;  /* 0x001ba800011e7983 */ /* 0x000ee20000100800 */
[----:B------:R-:W-:-:S03]  /*34300*/  IMAD.X R153, R15, 0x1, R29, P0 ;  /* 0x000000010f997824 */ /* 0x000fc600000e061d */
[----:B------:R0:W-:Y:S04]  /*34310*/  STL [R1+0xd30], R164 ;  /* 0x000d30a401007387 */ /* 0x0001e80000100800 */
[----:B------:R-:W3:Y:S04]  /*34320*/  LDL R29, [R1+0x1b9c] ;  /* 0x001b9c00011d7983 */ /* 0x000ee80000100800 */
[----:B0-----:R3:W3:Y:S01]  /*34330*/  LDG.E.U8 R164, desc[UR60][R152.64] ;  /* 0x0000003c98a47981 */ /* 0x0016e2000c1e1100 */
[----:B--2---:R-:W-:-:S03]  /*34340*/  IADD3 R156, P0, R0, R28, RZ ;  /* 0x0000001c009c7210 */ /* 0x004fc60007f1e0ff */
[----:B------:R-:W2:Y:S01]  /*34350*/  LDL R28, [R1+0x1bb0] ;  /* 0x001bb000011c7983 */ /* 0x000ea20000100800 */
[----:B----4-:R-:W-:-:S03]  /*34360*/  IMAD.X R155, R15, 0x1, R25, P2 ;  /* 0x000000010f9b7824 */ /* 0x010fc600010e0619 */
[----:B------:R0:W-:Y:S04]  /*34370*/  STL [R1+0xc04], R163 ;  /* 0x000c04a301007387 */ /* 0x0001e80000100800 */
[----:B------:R-:W4:Y:S04]  /*34380*/  LDL R25, [R1+0x1ba4] ;  /* 0x001ba40001197983 */ /* 0x000f280000100800 */
[----:B0-----:R0:W4:Y:S01]  /*34390*/  LDG.E.U8 R163, desc[UR60][R154.64] ;  /* 0x0000003c9aa37981 */ /* 0x001122000c1e1100 */
[----:B---3--:R-:W-:-:S03]  /*343a0*/  IADD3 R152, P2, R0, R27, RZ ;  /* 0x0000001b00987210 */ /* 0x008fc60007f5e0ff */
[----:B------:R-:W3:Y:S01]  /*343b0*/  LDL R27, [R1+0x1bb8] ;  /* 0x001bb800011b7983 */ /* 0x000ee20000100800 */
[----:B------:R-:W-:-:S03]  /*343c0*/  IMAD.X R157, R15, 0x1, R26, P0 ;  /* 0x000000010f9d7824 */ /* 0x000fc600000e061a */
[----:B------:R1:W-:Y:S04]  /*343d0*/  STL [R1+0xc00], R161 ;  /* 0x000c00a101007387 */ /* 0x0003e80000100800 */
[----:B------:R-:W3:Y:S04]  /*343e0*/  LDL R26, [R1+0x1bac] ;  /* 0x001bac00011a7983 */ /* 0x000ee80000100800 */
[----:B-1----:R1:W3:Y:S01]  /*343f0*/  LDG.E.U8 R161, desc[UR60][R156.64] ;  /* 0x0000003c9ca17981 */ /* 0x0022e2000c1e1100 */
[----:B0-----:R-:W-:-:S03]  /*34400*/  IADD3 R154, P0, R0, R34, RZ ;  /* 0x00000022009a7210 */ /* 0x001fc60007f1e0ff */
[----:B------:R-:W3:Y:S01]  /*34410*/  LDL R34, [R1+0x1bc0] ;  /* 0x001bc00001227983 */ /* 0x000ee20000100800 */
[----:B------:R-:W-:-:S03]  /*34420*/  IMAD.X R153, R15, 0x1, R21, P2 ;  /* 0x000000010f997824 */ /* 0x000fc600010e0615 */
[----:B------:R0:W-:Y:S04]  /*34430*/  STL [R1+0xc18], R160 ;  /* 0x000c18a001007387 */ /* 0x0001e80000100800 */
[----:B------:R-:W3:Y:S04]  /*34440*/  LDL R21, [R1+0x1bb4] ;  /* 0x001bb40001157983 */ /* 0x000ee80000100800 */
[----:B------:R-:W-:Y:S04]  /*34450*/  STL [R1+0xd20], R166 ;  /* 0x000d20a601007387 */ /* 0x000fe80000100800 */
[----:B0-----:R0:W3:Y:S01]  /*34460*/  LDG.E.U8 R160, desc[UR60][R152.64] ;  /* 0x0000003c98a07981 */ /* 0x0010e2000c1e1100 */
[----:B------:R-:W-:-:S03]  /*34470*/  IMAD.X R155, R15, 0x1, R33, P0 ;  /* 0x000000010f9b7824 */ /* 0x000fc600000e0621 */
[----:B------:R-:W3:Y:S01]  /*34480*/  LDL R33, [R1+0x1bc8] ;  /* 0x001bc80001217983 */ /* 0x000ee20000100800 */
[----:B-1----:R-:W-:-:S03]  /*34490*/  IADD3 R156, P2, R0, R159, RZ ;  /* 0x0000009f009c7210 */ /* 0x002fc60007f5e0ff */
[----:B------:R1:W3:Y:S01]  /*344a0*/  LDG.E.U8 R159, desc[UR60][R154.64] ;  /* 0x0000003c9a9f7981 */ /* 0x0002e2000c1e1100 */
[----:B0-----:R-:W-:-:S03]  /*344b0*/  IADD3 R152, P0, R0, R158, RZ ;  /* 0x0000009e00987210 */ /* 0x001fc60007f1e0ff */
[----:B------:R-:W3:Y:S01]  /*344c0*/  LDL R158, [R1+0x1bbc] ;  /* 0x001bbc00019e7983 */ /* 0x000ee20000100800 */
[----:B------:R-:W-:-:S03]  /*344d0*/  IMAD.X R157, R15, 0x1, R32, P2 ;  /* 0x000000010f9d7824 */ /* 0x000fc600010e0620 */
[----:B------:R0:W-:Y:S04]  /*344e0*/  STL [R1+0xd1c], R162 ;  /* 0x000d1ca201007387 */ /* 0x0001e80000100800 */
[----:B------:R-:W3:Y:S04]  /*344f0*/  LDL R32, [R1+0x1bd0] ;  /* 0x001bd00001207983 */ /* 0x000ee80000100800 */
[----:B0-----:R0:W3:Y:S01]  /*34500*/  LDG.E.U8 R162, desc[UR60][R156.64] ;  /* 0x0000003c9ca27981 */ /* 0x0010e2000c1e1100 */
[----:B-1----:R-:W-:Y:S01]  /*34510*/  IADD3 R154, P2, R0, R35, RZ ;  /* 0x00000023009a7210 */ /* 0x002fe20007f5e0ff */
[----:B------:R-:W-:-:S02]  /*34520*/  IMAD.X R153, R15, 0x1, R31, P0 ;  /* 0x000000010f997824 */ /* 0x000fc400000e061f */
[----:B------:R-:W3:Y:S04]  /*34530*/  LDL R31, [R1+0x1bc4] ;  /* 0x001bc400011f7983 */ /* 0x000ee80000100800 */
[----:B------:R1:W-:Y:S04]  /*34540*/  STL [R1+0xd18], R165 ;  /* 0x000d18a501007387 */ /* 0x0003e80000100800 */
[----:B-1----:R2:W3:Y:S01]  /*34550*/  LDG.E.U8 R165, desc[UR60][R152.64] ;  /* 0x0000003c98a57981 */ /* 0x0024e2000c1e1100 */
[----:B0-----:R-:W-:-:S03]  /*34560*/  IADD3 R156, P0, R0, R30, RZ ;  /* 0x0000001e009c7210 */ /* 0x001fc60007f1e0ff */
[----:B------:R-:W3:Y:S01]  /*34570*/  LDL R30, [R1+0x1bd8] ;  /* 0x001bd800011e7983 */ /* 0x000ee20000100800 */
        /* <DEDUP_REMOVED lines=8> */
[----:B------:R0:W-:Y:S04]  /*34600*/  STL [R1+0xd10], R163 ;  /* 0x000d10a301007387 */ /* 0x0001e80000100800 */
[----:B0-----:R0:W4:Y:S01]  /*34610*/  LDG.E.U8 R163, desc[UR60][R156.64] ;  /* 0x0000003c9ca37981 */ /* 0x001122000c1e1100 */
[----:B---3--:R-:W-:-:S03]  /*34620*/  IADD3 R154, P0, R0, R27, RZ ;  /* 0x0000001b009a7210 */ /* 0x008fc60007f1e0ff */
[----:B------:R-:W3:Y:S01]  /*34630*/  LDL R27, [R1+0x1be8] ;  /* 0x001be800011b7983 */ /* 0x000ee20000100800 */
[----:B------:R-:W-:-:S03]  /*34640*/  IMAD.X R153, R15, 0x1, R26, P2 ;  /* 0x000000010f997824 */ /* 0x000fc600010e061a */
[----:B------:R-:W3:Y:S04]  /*34650*/  LDL R26, [R1+0x1bdc] ;  /* 0x001bdc00011a7983 */ /* 0x000ee80000100800 */
[----:B------:R1:W-:Y:S04]  /*34660*/  STL [R1+0xbe0], R161 ;  /* 0x000be0a101007387 */ /* 0x0003e80000100800 */
[----:B------:R-:W3:Y:S04]  /*34670*/  LDL R35, [R1+0x1bf0] ;  /* 0x001bf00001237983 */ /* 0x000ee80000100800 */
[----:B-1----:R1:W3:Y:S01]  /*34680*/  LDG.E.U8 R161, desc[UR60][R152.64] ;  /* 0x0000003c98a17981 */ /* 0x0022e2000c1e1100 */
[----:B------:R-:W-:-:S03]  /*34690*/  IMAD.X R155, R15, 0x1, R21, P0 ;  /* 0x000000010f9b7824 */ /* 0x000fc600000e0615 */
[----:B------:R-:W3:Y:S01]  /*346a0*/  LDL R21, [R1+0x1be4] ;  /* 0x001be40001157983 */ /* 0x000ee20000100800 */
[----:B0-----:R-:W-:-:S03]  /*346b0*/  IADD3 R156, P2, R0, R34, RZ ;  /* 0x00000022009c7210 */ /* 0x001fc60007f5e0ff */
[----:B------:R0:W-:Y:S04]  /*346c0*/  STL [R1+0xbdc], R160 ;  /* 0x000bdca001007387 */ /* 0x0001e80000100800 */
[----:B------:R-:W3:Y:S01]  /*346d0*/  LDL R34, [R1+0x1bf8] ;  /* 0x001bf80001227983 */ /* 0x000ee20000100800 */
[----:B-1----:R-:W-:-:S03]  /*346e0*/  IADD3 R152, P0, R0, R33, RZ ;  /* 0x0000002100987210 */ /* 0x002fc60007f1e0ff */
[----:B0-----:R0:W3:Y:S04]  /*346f0*/  LDG.E.U8 R160, desc[UR60][R154.64] ;  /* 0x0000003c9aa07981 */ /* 0x0010e8000c1e1100 */
[----:B------:R-:W3:Y:S04]  /*34700*/  LDL R33, [R1+0x1bec] ;  /* 0x001bec0001217983 */ /* 0x000ee80000100800 */
[----:B------:R1:W-:Y:S01]  /*34710*/  STL [R1+0xbf4], R159 ;  /* 0x000bf49f01007387 */ /* 0x0003e20000100800 */
[----:B------:R-:W-:-:S03]  /*34720*/  IMAD.X R157, R15, 0x1, R158, P2 ;  /* 0x000000010f9d7824 */ /* 0x000fc600010e069e */
[----:B------:R-:W3:Y:S04]  /*34730*/  LDL R158, [R1+0x1bf4] ;  /* 0x001bf400019e7983 */ /* 0x000ee80000100800 */
[----:B-1----:R-:W3:Y:S04]  /*34740*/  LDL R159, [R1+0x1c00] ;  /* 0x001c0000019f7983 */ /* 0x002ee80000100800 */
[----:B------:R1:W-:Y:S01]  /*34750*/  STL [R1+0xd00], R162 ;  /* 0x000d00a201007387 */ /* 0x0003e20000100800 */
[----:B0-----:R-:W-:-:S03]  /*34760*/  IADD3 R154, P2, R0, R32, RZ ;  /* 0x00000020009a7210 */ /* 0x001fc60007f5e0ff */
[----:B------:R-:W3:Y:S04]  /*34770*/  LDL R32, [R1+0x1c08] ;  /* 0x001c080001207983 */ /* 0x000ee80000100800 */
[----:B-1----:R0:W3:Y:S01]  /*34780*/  LDG.E.U8 R162, desc[UR60][R156.64] ;  /* 0x0000003c9ca27981 */ /* 0x0020e2000c1e1100 */
[----:B------:R-:W-:-:S03]  /*34790*/  IMAD.X R153, R15, 0x1, R31, P0 ;  /* 0x000000010f997824 */ /* 0x000fc600000e061f */
[----:B------:R-:W3:Y:S04]  /*347a0*/  LDL R31, [R1+0x1bfc] ;  /* 0x001bfc00011f7983 */ /* 0x000ee80000100800 */
[----:B------:R1:W-:Y:S01]  /*347b0*/  STL [R1+0xcfc], R165 ;  /* 0x000cfca501007387 */ /* 0x0003e20000100800 */
[----:B0-----:R-:W-:-:S03]  /*347c0*/  IADD3 R156, P0, R0, R30, RZ ;  /* 0x0000001e009c7210 */ /* 0x001fc60007f1e0ff */
[----:B------:R-:W3:Y:S04]  /*347d0*/  LDL R30, [R1+0x1c10] ;  /* 0x001c1000011e7983 */ /* 0x000ee80000100800 */
[----:B-1----:R2:W3:Y:S01]  /*347e0*/  LDG.E.U8 R165, desc[UR60][R152.64] ;  /* 0x0000003c98a57981 */ /* 0x0024e2000c1e1100 */
[----:B------:R-:W-:-:S03]  /*347f0*/  IMAD.X R155, R15, 0x1, R29, P2 ;  /* 0x000000010f9b7824 */ /* 0x000fc600010e061d */
[----:B------:R-:W3:Y:S01]  /*34800*/  LDL R29, [R1+0x1c04] ;  /* 0x001c0400011d7983 */ /* 0x000ee20000100800 */
[----:B--2---:R-:W-:-:S03]  /*34810*/  IADD3 R152, P2, R0, R28, RZ ;  /* 0x0000001c00987210 */ /* 0x004fc60007f5e0ff */
[----:B------:R0:W-:Y:S04]  /*34820*/  STL [R1+0xcf8], R164 ;  /* 0x000cf8a401007387 */ /* 0x0001e80000100800 */
[----:B------:R-:W2:Y:S01]  /*34830*/  LDL R28, [R1+0x1c18] ;  /* 0x001c1800011c7983 */ /* 0x000ea20000100800 */
[----:B----4-:R-:W-:-:S03]  /*34840*/  IMAD.X R157, R15, 0x1, R25, P0 ;  /* 0x000000010f9d7824 */ /* 0x010fc600000e0619 */
[----:B------:R-:W4:Y:S04]  /*34850*/  LDL R25, [R1+0x1c0c] ;  /* 0x001c0c0001197983 */ /* 0x000f280000100800 */
[----:B0-----:R3:W4:Y:S04]  /*34860*/  LDG.E.U8 R164, desc[UR60][R154.64] ;  /* 0x0000003c9aa47981 */ /* 0x001728000c1e1100 */
[----:B------:R0:W-:Y:S04]  /*34870*/  STL [R1+0xcf4], R163 ;  /* 0x000cf4a301007387 */ /* 0x0001e80000100800 */
[----:B0-----:R0:W4:Y:S01]  /*34880*/  LDG.E.U8 R163, desc[UR60][R156.64] ;  /* 0x0000003c9ca37981 */ /* 0x001122000c1e1100 */
[----:B---3--:R-:W-:-:S03]  /*34890*/  IADD3 R154, P0, R0, R27, RZ ;  /* 0x0000001b009a7210 */ /* 0x008fc60007f1e0ff */
[----:B------:R-:W3:Y:S01]  /*348a0*/  LDL R27, [R1+0x1c20] ;  /* 0x001c2000011b7983 */ /* 0x000ee20000100800 */
[----:B------:R-:W-:-:S03]  /*348b0*/  IMAD.X R153, R15, 0x1, R26, P2 ;  /* 0x000000010f997824 */ /* 0x000fc600010e061a */
[----:B------:R-:W3:Y:S01]  /*348c0*/  LDL R26, [R1+0x1c14] ;  /* 0x001c1400011a7983 */ /* 0x000ee20000100800 */
[----:B0-----:R-:W-:-:S03]  /*348d0*/  IADD3 R156, P2, R0, R35, RZ ;  /* 0x00000023009c7210 */ /* 0x001fc60007f5e0ff */
[----:B------:R-:W3:Y:S04]  /*348e0*/  LDL R35, [R1+0x1c28] ;  /* 0x001c280001237983 */ /* 0x000ee80000100800 */
[----:B------:R0:W-:Y:S04]  /*348f0*/  STL [R1+0xcf0], R161 ;  /* 0x000cf0a101007387 */ /* 0x0001e80000100800 */
[----:B0-----:R0:W3:Y:S01]  /*34900*/  LDG.E.U8 R161, desc[UR60][R152.64] ;  /* 0x0000003c98a17981 */ /* 0x0010e2000c1e1100 */
[----:B------:R-:W-:-:S03]  /*34910*/  IMAD.X R155, R15, 0x1, R21, P0 ;  /* 0x000000010f9b7824 */ /* 0x000fc600000e0615 */
[----:B------:R-:W3:Y:S01]  /*34920*/  LDL R21, [R1+0x1c1c] ;  /* 0x001c1c0001157983 */ /* 0x000ee20000100800 */
[----:B0-----:R-:W-:-:S03]  /*34930*/  IADD3 R152, P0, R0, R34, RZ ;  /* 0x0000002200987210 */ /* 0x001fc60007f1e0ff */
[----:B------:R-:W3:Y:S04]  /*34940*/  LDL R34, [R1+0x1c30] ;  /* 0x001c300001227983 */ /* 0x000ee80000100800 */
[----:B------:R0:W-:Y:S01]  /*34950*/  STL [R1+0xbbc], R160 ;  /* 0x000bbca001007387 */ /* 0x0001e20000100800 */
[----:B------:R-:W-:-:S03]  /*34960*/  IMAD.X R157, R15, 0x1, R33, P2 ;  /* 0x000000010f9d7824 */ /* 0x000fc600010e0621 */
[----:B------:R-:W3:Y:S04]  /*34970*/  LDL R33, [R1+0x1c24] ;  /* 0x001c240001217983 */ /* 0x000ee80000100800 */
[----:B0-----:R0:W3:Y:S01]  /*34980*/  LDG.E.U8 R160, desc[UR60][R154.64] ;  /* 0x0000003c9aa07981 */ /* 0x0010e2000c1e1100 */
[----:B------:R-:W-:-:S03]  /*34990*/  IMAD.X R153, R15, 0x1, R158, P0 ;  /* 0x000000010f997824 */ /* 0x000fc600000e069e */
[----:B------:R1:W3:Y:S01]  /*349a0*/  LDG.E.U8 R158, desc[UR60][R156.64] ;  /* 0x0000003c9c9e7981 */ /* 0x0002e2000c1e1100 */
[----:B0-----:R-:W-:-:S03]  /*349b0*/  IADD3 R154, P2, R0, R159, RZ ;  /* 0x0000009f009a7210 */ /* 0x001fc60007f5e0ff */
[----:B------:R0:W-:Y:S01]  /*349c0*/  STL [R1+0xbb8], R162 ;  /* 0x000bb8a201007387 */ /* 0x0001e20000100800 */
[C---:B-1----:R-:W-:Y:S01]  /*349d0*/  IADD3 R156, P0, R0.reuse, R32, RZ ;  /* 0x00000020009c7210 */ /* 0x042fe20007f1e0ff */
[----:B------:R-:W-:Y:S02]  /*349e0*/  IMAD.X R155, R15, 0x1, R31, P2 ;  /* 0x000000010f9b7824 */ /* 0x000fe400010e061f */
[----:B------:R-:W3:Y:S04]  /*349f0*/  LDL R32, [R1+0x1c38] ;  /* 0x001c380001207983 */ /* 0x000ee80000100800 */
[----:B------:R-:W3:Y:S04]  /*34a00*/  LDL R31, [R1+0x1c2c] ;  /* 0x001c2c00011f7983 */ /* 0x000ee80000100800 */
[----:B0-----:R0:W3:Y:S04]  /*34a10*/  LDG.E.U8 R162, desc[UR60][R152.64] ;  /* 0x0000003c98a27981 */ /* 0x0010e8000c1e1100 */
[----:B------:R2:W3:Y:S01]  /*34a20*/  LDG.E.U8 R167, desc[UR60][R154.64] ;  /* 0x0000003c9aa77981 */ /* 0x0004e2000c1e1100 */
[----:B0-----:R-:W-:-:S03]  /*34a30*/  IADD3 R152, P2, R0, R30, RZ ;  /* 0x0000001e00987210 */ /* 0x001fc60007f5e0ff */
[----:B------:R0:W-:Y:S04]  /*34a40*/  STL [R1+0xbd4], R165 ;  /* 0x000bd4a501007387 */ /* 0x0001e80000100800 */
[----:B------:R-:W3:Y:S01]  /*34a50*/  LDL R30, [R1+0x1c40] ;  /* 0x001c4000011e7983 */ /* 0x000ee20000100800 */
[----:B------:R-:W-:-:S03]  /*34a60*/  IMAD.X R157, R15, 0x1, R29, P0 ;  /* 0x000000010f9d7824 */ /* 0x000fc600000e061d */
[----:B------:R-:W3:Y:S04]  /*34a70*/  LDL R29, [R1+0x1c34] ;  /* 0x001c3400011d7983 */ /* 0x000ee80000100800 */
[----:B------:R3:W3:Y:S01]  /*34a80*/  LDG.E.U8 R166, desc[UR60][R156.64] ;  /* 0x0000003c9ca67981 */ /* 0x0006e2000c1e1100 */
[C---:B--2---:R-:W-:Y:S01]  /*34a90*/  IADD3 R154, P0, R0.reuse, R28, RZ ;  /* 0x0000001c009a7210 */ /* 0x044fe20007f1e0ff */
[----:B----4-:R-:W-:Y:S02]  /*34aa0*/  IMAD.X R153, R15, 0x1, R25, P2 ;  /* 0x000000010f997824 */ /* 0x010fe400010e0619 */
[----:B------:R1:W-:Y:S04]  /*34ab0*/  STL [R1+0xce0], R164 ;  /* 0x000ce0a401007387 */ /* 0x0003e80000100800 */
[----:B------:R-:W2:Y:S04]  /*34ac0*/  LDL R25, [R1+0x1c3c] ;  /* 0x001c3c0001197983 */ /* 0x000ea80000100800 */
[----:B------:R-:W4:Y:S04]  /*34ad0*/  LDL R28, [R1+0x1c48] ;  /* 0x001c4800011c7983 */ /* 0x000f280000100800 */
[----:B0-----:R0:W4:Y:S04]  /*34ae0*/  LDG.E.U8 R165, desc[UR60][R152.64] ;  /* 0x0000003c98a57981 */ /* 0x001128000c1e1100 */
[----:B------:R-:W-:Y:S01]  /*34af0*/  STL [R1+0xcdc], R163 ;  /* 0x000cdca301007387 */ /* 0x000fe20000100800 */
[----:B---3--:R-:W-:-:S03]  /*34b00*/  IADD3 R156, P2, R0, R27, RZ ;  /* 0x0000001b009c7210 */ /* 0x008fc60007f5e0ff */
[----:B------:R-:W3:Y:S01]  /*34b10*/  LDL R27, [R1+0x1c50] ;  /* 0x001c5000011b7983 */ /* 0x000ee20000100800 */
[----:B------:R-:W-:-:S03]  /*34b20*/  IMAD.X R155, R15, 0x1, R26, P0 ;  /* 0x000000010f9b7824 */ /* 0x000fc600000e061a */
[----:B------:R-:W3:Y:S04]  /*34b30*/  LDL R26, [R1+0x1c44] ;  /* 0x001c4400011a7983 */ /* 0x000ee80000100800 */
[----:B-1----:R1:W3:Y:S04]  /*34b40*/  LDG.E.U8 R164, desc[UR60][R154.64] ;  /* 0x0000003c9aa47981 */ /* 0x0022e8000c1e1100 */
[----:B------:R0:W-:Y:S01]  /*34b50*/  STL [R1+0xcd8], R161 ;  /* 0x000cd8a101007387 */ /* 0x0001e20000100800 */
[----:B------:R-:W-:-:S03]  /*34b60*/  IMAD.X R157, R15, 0x1, R21, P2 ;  /* 0x000000010f9d7824 */ /* 0x000fc600010e0615 */
[----:B------:R-:W3:Y:S04]  /*34b70*/  LDL R21, [R1+0x1c4c] ;  /* 0x001c4c0001157983 */ /* 0x000ee80000100800 */
[----:B0-----:R-:W3:Y:S01]  /*34b80*/  LDL R161, [R1+0x1c58] ;  /* 0x001c580001a17983 */ /* 0x001ee20000100800 */
[C---:B------:R-:W-:Y:S02]  /*34b90*/  IADD3 R152, P0, R0.reuse, R35, RZ ;  /* 0x0000002300987210 */ /* 0x040fe40007f1e0ff */
[----:B-1----:R-:W-:Y:S01]  /*34ba0*/  IADD3 R154, P2, R0, R34, RZ ;  /* 0x00000022009a7210 */ /* 0x002fe20007f5e0ff */
[----:B------:R0:W3:Y:S04]  /*34bb0*/  LDG.E.U8 R163, desc[UR60][R156.64] ;  /* 0x0000003c9ca37981 */ /* 0x0000e8000c1e1100 */
[----:B------:R1:W-:Y:S04]  /*34bc0*/  STL [R1+0xcd4], R160 ;  /* 0x000cd4a001007387 */ /* 0x0003e80000100800 */
[----:B------:R-:W3:Y:S04]  /*34bd0*/  LDL R159, [R1+0x1c54] ;  /* 0x001c5400019f7983 */ /* 0x000ee80000100800 */
[----:B-1----:R-:W3:Y:S01]  /*34be0*/  LDL R160, [R1+0x1c60] ;  /* 0x001c600001a07983 */ /* 0x002ee20000100800 */
[----:B------:R-:W-:-:S03]  /*34bf0*/  IMAD.X R153, R15, 0x1, R33, P0 ;  /* 0x000000010f997824 */ /* 0x000fc600000e0621 */
[----:B------:R1:W-:Y:S04]  /*34c00*/  STL [R1+0xcd0], R158 ;  /* 0x000cd09e01007387 */ /* 0x0003e80000100800 */
[----:B------:R-:W3:Y:S04]  /*34c10*/  LDL R35, [R1+0x1c5c] ;  /* 0x001c5c0001237983 */ /* 0x000ee80000100800 */
[----:B------:R-:W3:Y:S04]  /*34c20*/  LDL R34, [R1+0x1c70] ;  /* 0x001c700001227983 */ /* 0x000ee80000100800 */
[----:B-1----:R-:W3:Y:S01]  /*34c30*/  LDL R158, [R1+0x1c68] ;  /* 0x001c6800019e7983 */ /* 0x002ee20000100800 */
[----:B0-----:R-:W-:-:S03]  /*34c40*/  IADD3 R156, P0, R0, R32, RZ ;  /* 0x00000020009c7210 */ /* 0x001fc60007f1e0ff */
[----:B------:R0:W-:Y:S04]  /*34c50*/  STL [R1+0xb9c], R162 ;  /* 0x000b9ca201007387 */ /* 0x0001e80000100800 */
[----:B------:R-:W3:Y:S01]  /*34c60*/  LDL R33, [R1+0x1c64] ;  /* 0x001c640001217983 */ /* 0x000ee20000100800 */
[----:B------:R-:W-:-:S03]  /*34c70*/  IMAD.X R155, R15, 0x1, R31, P2 ;  /* 0x000000010f9b7824 */ /* 0x000fc600010e061f */
[----:B------:R-:W3:Y:S04]  /*34c80*/  LDL R32, [R1+0x1c78] ;  /* 0x001c780001207983 */ /* 0x000ee80000100800 */
[----:B0-----:R0:W3:Y:S04]  /*34c90*/  LDG.E.U8 R162, desc[UR60][R152.64] ;  /* 0x0000003c98a27981 */ /* 0x0010e8000c1e1100 */
[----:B------:R1:W-:Y:S04]  /*34ca0*/  STL [R1+0xb98], R167 ;  /* 0x000b98a701007387 */ /* 0x0003e80000100800 */
[----:B------:R-:W3:Y:S01]  /*34cb0*/  LDL R31, [R1+0x1c6c] ;  /* 0x001c6c00011f7983 */ /* 0x000ee20000100800 */
[----:B------:R-:W-:Y:S01]  /*34cc0*/  IMAD.X R157, R15, 0x1, R29, P0 ;  /* 0x000000010f9d7824 */ /* 0x000fe200000e061d */
[----:B0-----:R-:W-:-:S02]  /*34cd0*/  IADD3 R152, P2, R0, R30, RZ ;  /* 0x0000001e00987210 */ /* 0x001fc40007f5e0ff */
[----:B------:R-:W3:Y:S04]  /*34ce0*/  LDL R30, [R1+0x1c80] ;  /* 0x001c8000011e7983 */ /* 0x000ee80000100800 */
[----:B-1----:R4:W3:Y:S04]  /*34cf0*/  LDG.E.U8 R167, desc[UR60][R154.64] ;  /* 0x0000003c9aa77981 */ /* 0x0028e8000c1e1100 */
[----:B------:R0:W-:Y:S04]  /*34d00*/  STL [R1+0xc08], R166 ;  /* 0x000c08a601007387 */ /* 0x0001e80000100800 */
[----:B------:R-:W3:Y:S04]  /*34d10*/  LDL R29, [R1+0x1c74] ;  /* 0x001c7400011d7983 */ /* 0x000ee80000100800 */
[----:B0-----:R3:W3:Y:S01]  /*34d20*/  LDG.E.U8 R166, desc[UR60][R156.64] ;  /* 0x0000003c9ca67981 */ /* 0x0016e2000c1e1100 */
[----:B--2---:R-:W-:Y:S01]  /*34d30*/  IMAD.X R153, R15, 0x1, R25, P2 ;  /* 0x000000010f997824 */ /* 0x004fe200010e0619 */
[----:B----4-:R-:W-:-:S02]  /*34d40*/  IADD3 R154, P0, R0, R28, RZ ;  /* 0x0000001c009a7210 */ /* 0x010fc40007f1e0ff */
[----:B------:R-:W2:Y:S04]  /*34d50*/  LDL R28, [R1+0x1c88] ;  /* 0x001c8800011c7983 */ /* 0x000ea80000100800 */
[----:B------:R0:W-:Y:S04]  /*34d60*/  STL [R1+0xcc0], R165 ;  /* 0x000cc0a501007387 */ /* 0x0001e80000100800 */
[----:B------:R-:W4:Y:S04]  /*34d70*/  LDL R25, [R1+0x1c7c] ;  /* 0x001c7c0001197983 */ /* 0x000f280000100800 */
[----:B0-----:R0:W2:Y:S01]  /*34d80*/  LDG.E.U8 R165, desc[UR60][R152.64] ;  /* 0x0000003c98a57981 */ /* 0x0010a2000c1e1100 */
[----:B---3--:R-:W-:-:S03]  /*34d90*/  IADD3 R156, P2, R0, R27, RZ ;  /* 0x0000001b009c7210 */ /* 0x008fc60007f5e0ff */
[----:B------:R-:W3:Y:S01]  /*34da0*/  LDL R27, [R1+0x1c90] ;  /* 0x001c9000011b7983 */ /* 0x000ee20000100800 */
[----:B------:R-:W-:-:S05]  /*34db0*/  IMAD.X R155, R15, 0x1, R26, P0 ;  /* 0x000000010f9b7824 */ /* 0x000fca00000e061a */
[----:B------:R1:W3:Y:S04]  /*34dc0*/  LDG.E.U8 R168, desc[UR60][R154.64] ;  /* 0x0000003c9aa87981 */ /* 0x0002e8000c1e1100 */
[----:B------:R1:W-:Y:S04]  /*34dd0*/  STL [R1+0xcbc], R164 ;  /* 0x000cbca401007387 */ /* 0x0003e80000100800 */
[----:B------:R-:W3:Y:S01]  /*34de0*/  LDL R26, [R1+0x1c84] ;  /* 0x001c8400011a7983 */ /* 0x000ee20000100800 */
[----:B------:R-:W-:-:S03]  /*34df0*/  IMAD.X R157, R15, 0x1, R21, P2 ;  /* 0x000000010f9d7824 */ /* 0x000fc600010e0615 */
[----:B------:R-:W3:Y:S01]  /*34e00*/  LDL R21, [R1+0x1c98] ;  /* 0x001c980001157983 */ /* 0x000ee20000100800 */
[----:B0-----:R-:W-:-:S03]  /*34e10*/  IADD3 R152, P0, R0, R161, RZ ;  /* 0x000000a100987210 */ /* 0x001fc60007f1e0ff */
[----:B------:R0:W3:Y:S04]  /*34e20*/  LDG.E.U8 R161, desc[UR60][R156.64] ;  /* 0x0000003c9ca17981 */ /* 0x0000e8000c1e1100 */
[----:B------:R0:W-:Y:S01]  /*34e30*/  STL [R1+0xcb8], R163 ;  /* 0x000cb8a301007387 */ /* 0x0001e20000100800 */
[----:B------:R-:W-:Y:S01]  /*34e40*/  IMAD.X R153, R15, 0x1, R159, P0 ;  /* 0x000000010f997824 */ /* 0x000fe200000e069f */
[----:B-1----:R-:W-:-:S05]  /*34e50*/  IADD3 R154, P2, R0, R160, RZ ;  /* 0x000000a0009a7210 */ /* 0x002fca0007f5e0ff */
[----:B------:R-:W-:Y:S02]  /*34e60*/  IMAD.X R155, R15, 0x1, R35, P2 ;  /* 0x000000010f9b7824 */ /* 0x000fe400010e0623 */
[----:B------:R1:W3:Y:S04]  /*34e70*/  LDG.E.U8 R35, desc[UR60][R152.64] ;  /* 0x0000003c98237981 */ /* 0x0002e8000c1e1100 */
[----:B------:R1:W3:Y:S01]  /*34e80*/  LDG.E.U8 R164, desc[UR60][R154.64] ;  /* 0x0000003c9aa47981 */ /* 0x0002e2000c1e1100 */
[C---:B0-----:R-:W-:Y:S02]  /*34e90*/  IADD3 R156, P0, R0.reuse, R158, RZ ;  /* 0x0000009e009c7210 */ /* 0x041fe40007f1e0ff */
[----:B-1----:R-:W-:-:S03]  /*34ea0*/  IADD3 R152, P2, R0, R34, RZ ;  /* 0x0000002200987210 */ /* 0x002fc60007f5e0ff */
[----:B------:R-:W-:-:S05]  /*34eb0*/  IMAD.X R157, R15, 0x1, R33, P0 ;  /* 0x000000010f9d7824 */ /* 0x000fca00000e0621 */
[----:B------:R0:W3:Y:S04]  /*34ec0*/  LDG.E.U8 R163, desc[UR60][R156.64] ;  /* 0x0000003c9ca37981 */ /* 0x0000e8000c1e1100 */
[----:B------:R1:W-:Y:S04]  /*34ed0*/  STL [R1+0xcb4], R162 ;  /* 0x000cb4a201007387 */ /* 0x0003e80000100800 */
[----:B------:R-:W3:Y:S04]  /*34ee0*/  LDL R160, [R1+0x1ca0] ;  /* 0x001ca00001a07983 */ /* 0x000ee80000100800 */
[----:B-1----:R-:W3:Y:S01]  /*34ef0*/  LDL R162, [R1+0x1c8c] ;  /* 0x001c8c0001a27983 */ /* 0x002ee20000100800 */
[----:B------:R-:W-:Y:S01]  /*34f00*/  IMAD.X R153, R15, 0x1, R31, P2 ;  /* 0x000000010f997824 */ /* 0x000fe200010e061f */
[----:B------:R-:W-:-:S02]  /*34f10*/  IADD3 R154, P0, R0, R32, RZ ;  /* 0x00000020009a7210 */ /* 0x000fc40007f1e0ff */
[----:B------:R1:W-:Y:S04]  /*34f20*/  STL [R1+0xcb0], R167 ;  /* 0x000cb0a701007387 */ /* 0x0003e80000100800 */
[----:B------:R-:W3:Y:S04]  /*34f30*/  LDL R159, [R1+0x1c94] ;  /* 0x001c9400019f7983 */ /* 0x000ee80000100800 */
[----:B------:R-:W3:Y:S01]  /*34f40*/  LDL R158, [R1+0x1ca8] ;  /* 0x001ca800019e7983 */ /* 0x000ee20000100800 */
[----:B------:R-:W-:-:S03]  /*34f50*/  IMAD.X R155, R15, 0x1, R29, P0 ;  /* 0x000000010f9b7824 */ /* 0x000fc600000e061d */
[----:B-1----:R1:W3:Y:S01]  /*34f60*/  LDG.E.U8 R167, desc[UR60][R152.64] ;  /* 0x0000003c98a77981 */ /* 0x0022e2000c1e1100 */
[----:B0-----:R-:W-:-:S03]  /*34f70*/  IADD3 R156, P2, R0, R30, RZ ;  /* 0x0000001e009c7210 */ /* 0x001fc60007f5e0ff */
[----:B------:R0:W-:Y:S04]  /*34f80*/  STL [R1+0xb78], R166 ;  /* 0x000b78a601007387 */ /* 0x0001e80000100800 */
[----:B------:R-:W3:Y:S04]  /*34f90*/  LDL R31, [R1+0x1c9c] ;  /* 0x001c9c00011f7983 */ /* 0x000ee80000100800 */
[----:B------:R-:W3:Y:S04]  /*34fa0*/  LDL R30, [R1+0x1cb0] ;  /* 0x001cb000011e7983 */ /* 0x000ee80000100800 */
[----:B0-----:R3:W3:Y:S01]  /*34fb0*/  LDG.E.U8 R166, desc[UR60][R154.64] ;  /* 0x0000003c9aa67981 */ /* 0x0016e2000c1e1100 */
[----:B----4-:R-:W-:-:S03]  /*34fc0*/  IMAD.X R157, R15, 0x1, R25, P2 ;  /* 0x000000010f9d7824 */ /* 0x010fc600010e0619 */
[----:B--2---:R0:W-:Y:S04]  /*34fd0*/  STL [R1+0xb74], R165 ;  /* 0x000b74a501007387 */ /* 0x0041e80000100800 */
[----:B------:R-:W2:Y:S01]  /*34fe0*/  LDL R25, [R1+0x1ca4] ;  /* 0x001ca40001197983 */ /* 0x000ea20000100800 */
[----:B-1----:R-:W-:-:S03]  /*34ff0*/  IADD3 R152, P0, R0, R28, RZ ;  /* 0x0000001c00987210 */ /* 0x002fc60007f1e0ff */
[----:B------:R-:W4:Y:S04]  /*35000*/  LDL R29, [R1+0x1cb8] ;  /* 0x001cb800011d7983 */ /* 0x000f280000100800 */
[----:B0-----:R0:W4:Y:S01]  /*35010*/  LDG.E.U8 R165, desc[UR60][R156.64] ;  /* 0x0000003c9ca57981 */ /* 0x001122000c1e1100 */
[----:B---3--:R-:W-:-:S03]  /*35020*/  IADD3 R154, P2, R0, R27, RZ ;  /* 0x0000001b009a7210 */ /* 0x008fc60007f5e0ff */
[----:B------:R-:W-:Y:S04]  /*35030*/  STL [R1+0xbe4], R168 ;  /* 0x000be4a801007387 */ /* 0x000fe80000100800 */
[----:B------:R-:W3:Y:S04]  /*35040*/  LDL R28, [R1+0x1cac] ;  /* 0x001cac00011c7983 */ /* 0x000ee80000100800 */
[----:B------:R-:W3:Y:S01]  /*35050*/  LDL R27, [R1+0x1cc0] ;  /* 0x001cc000011b7983 */ /* 0x000ee20000100800 */
[----:B------:R-:W-:Y:S01]  /*35060*/  IMAD.X R153, R15, 0x1, R26, P0 ;  /* 0x000000010f997824 */ /* 0x000fe200000e061a */
[----:B0-----:R-:W-:-:S02]  /*35070*/  IADD3 R156, P0, R0, R21, RZ ;  /* 0x00000015009c7210 */ /* 0x001fc40007f1e0ff */
[----:B------:R-:W3:Y:S04]  /*35080*/  LDL R21, [R1+0x1cb4] ;  /* 0x001cb40001157983 */ /* 0x000ee80000100800 */
[----:B------:R0:W-:Y:S04]  /*35090*/  STL [R1+0xca0], R161 ;  /* 0x000ca0a101007387 */ /* 0x0001e80000100800 */
[----:B------:R-:W3:Y:S04]  /*350a0*/  LDL R26, [R1+0x1cbc] ;  /* 0x001cbc00011a7983 */ /* 0x000ee80000100800 */
[----:B0-----:R-:W3:Y:S04]  /*350b0*/  LDL R161, [R1+0x1cc8] ;  /* 0x001cc80001a17983 */ /* 0x001ee80000100800 */
[----:B------:R-:W-:Y:S04]  /*350c0*/  STL [R1+0xc9c], R35 ;  /* 0x000c9c2301007387 */ /* 0x000fe80000100800 */
[----:B------:R0:W-:Y:S04]  /*350d0*/  STL [R1+0xc98], R164 ;  /* 0x000c98a401007387 */ /* 0x0001e80000100800 */
[----:B0-----:R0:W3:Y:S01]  /*350e0*/  LDG.E.U8 R164, desc[UR60][R152.64] ;  /* 0x0000003c98a47981 */ /* 0x0010e2000c1e1100 */
[----:B------:R-:W-:Y:S01]  /*350f0*/  IMAD.X R155, R15, 0x1, R162, P2 ;  /* 0x000000010f9b7824 */ /* 0x000fe200010e06a2 */
[----:B0-----:R-:W-:-:S02]  /*35100*/  IADD3 R152, P2, R0, R160, RZ ;  /* 0x000000a000987210 */ /* 0x001fc40007f5e0ff */
[----:B------:R-:W3:Y:S04]  /*35110*/  LDL R162, [R1+0x1cd0] ;  /* 0x001cd00001a27983 */ /* 0x000ee80000100800 */
[----:B------:R0:W-:Y:S04]  /*35120*/  STL [R1+0xc94], R163 ;  /* 0x000c94a301007387 */ /* 0x0001e80000100800 */
[----:B------:R-:W3:Y:S01]  /*35130*/  LDL R160, [R1+0x1cc4] ;  /* 0x001cc40001a07983 */ /* 0x000ee20000100800 */
[----:B------:R-:W-:-:S03]  /*35140*/  IMAD.X R157, R15, 0x1, R159, P0 ;  /* 0x000000010f9d7824 */ /* 0x000fc600000e069f */
[----:B------:R-:W3:Y:S04]  /*35150*/  LDL R159, [R1+0x1cd8] ;  /* 0x001cd800019f7983 */ /* 0x000ee80000100800 */
[----:B0-----:R0:W3:Y:S04]  /*35160*/  LDG.E.U8 R163, desc[UR60][R154.64] ;  /* 0x0000003c9aa37981 */ /* 0x0010e8000c1e1100 */
[----:B------:R1:W-:Y:S01]  /*35170*/  STL [R1+0xc8c], R167 ;  /* 0x000c8ca701007387 */ /* 0x0003e20000100800 */
[----:B------:R-:W-:-:S03]  /*35180*/  IMAD.X R153, R15, 0x1, R31, P2 ;  /* 0x000000010f997824 */ /* 0x000fc600010e061f */
[----:B------:R1:W3:Y:S01]  /*35190*/  LDG.E.U8 R168, desc[UR60][R156.64] ;  /* 0x0000003c9ca87981 */ /* 0x0002e2000c1e1100 */
[----:B0-----:R-:W-:-:S03]  /*351a0*/  IADD3 R154, P0, R0, R158, RZ ;  /* 0x0000009e009a7210 */ /* 0x001fc60007f1e0ff */
[----:B------:R-:W3:Y:S04]  /*351b0*/  LDL R158, [R1+0x1ccc] ;  /* 0x001ccc00019e7983 */ /* 0x000ee80000100800 */
[----:B------:R-:W3:Y:S01]  /*351c0*/  LDL R31, [R1+0x1ce0] ;  /* 0x001ce000011f7983 */ /* 0x000ee20000100800 */
[----:B-1----:R-:W-:-:S03]  /*351d0*/  IADD3 R156, P2, R0, R30, RZ ;  /* 0x0000001e009c7210 */ /* 0x002fc60007f5e0ff */
[----:B------:R0:W-:Y:S04]  /*351e0*/  STL [R1+0xb58], R166 ;  /* 0x000b58a601007387 */ /* 0x0001e80000100800 */
[----:B------:R-:W3:Y:S04]  /*351f0*/  LDL R30, [R1+0x1cd4] ;  /* 0x001cd400011e7983 */ /* 0x000ee80000100800 */
[----:B------:R4:W3:Y:S01]  /*35200*/  LDG.E.U8 R167, desc[UR60][R152.64] ;  /* 0x0000003c98a77981 */ /* 0x0008e2000c1e1100 */
[----:B--2---:R-:W-:-:S03]  /*35210*/  IMAD.X R155, R15, 0x1, R25, P0 ;  /* 0x000000010f9b7824 */ /* 0x004fc600000e0619 */
[----:B------:R-:W2:Y:S01]  /*35220*/  LDL R25, [R1+0x1ce8] ;  /* 0x001ce80001197983 */ /* 0x000ea20000100800 */
[----:B----4-:R-:W-:-:S03]  /*35230*/  IADD3 R152, P0, R0, R29, RZ ;  /* 0x0000001d00987210 */ /* 0x010fc60007f1e0ff */
[----:B0-----:R0:W4:Y:S04]  /*35240*/  LDG.E.U8 R166, desc[UR60][R154.64] ;  /* 0x0000003c9aa67981 */ /* 0x001128000c1e1100 */
[----:B------:R1:W-:Y:S04]  /*35250*/  STL [R1+0xb54], R165 ;  /* 0x000b54a501007387 */ /* 0x0003e80000100800 */
[----:B------:R-:W4:Y:S01]  /*35260*/  LDL R29, [R1+0x1cdc] ;  /* 0x001cdc00011d7983 */ /* 0x000f220000100800 */
[----:B---3--:R-:W-:-:S03]  /*35270*/  IMAD.X R157, R15, 0x1, R28, P2 ;  /* 0x000000010f9d7824 */ /* 0x008fc600010e061c */
[----:B------:R-:W3:Y:S01]  /*35280*/  LDL R28, [R1+0x1cf0] ;  /* 0x001cf000011c7983 */ /* 0x000ee20000100800 */
[----:B0-----:R-:W-:-:S03]  /*35290*/  IADD3 R154, P2, R0, R27, RZ ;  /* 0x0000001b009a7210 */ /* 0x001fc60007f5e0ff */
[----:B------:R-:W3:Y:S04]  /*352a0*/  LDL R27, [R1+0x1ce4] ;  /* 0x001ce400011b7983 */ /* 0x000ee80000100800 */
[----:B-1----:R0:W3:Y:S01]  /*352b0*/  LDG.E.U8 R165, desc[UR60][R156.64] ;  /* 0x0000003c9ca57981 */ /* 0x0020e2000c1e1100 */
[----:B------:R-:W-:-:S03]  /*352c0*/  IMAD.X R153, R15, 0x1, R21, P0 ;  /* 0x000000010f997824 */ /* 0x000fc600000e0615 */
[----:B------:R-:W3:Y:S01]  /*352d0*/  LDL R21, [R1+0x1cf8] ;  /* 0x001cf80001157983 */ /* 0x000ee20000100800 */
[----:B------:R-:W-:-:S03]  /*352e0*/  IMAD.X R155, R15, 0x1, R26, P2 ;  /* 0x000000010f9b7824 */ /* 0x000fc600010e061a */
[----:B------:R-:W3:Y:S01]  /*352f0*/  LDL R26, [R1+0x1d00] ;  /* 0x001d0000011a7983 */ /* 0x000ee20000100800 */
[----:B0-----:R-:W-:-:S03]  /*35300*/  IADD3 R156, P0, R0, R161, RZ ;  /* 0x000000a1009c7210 */ /* 0x001fc60007f1e0ff */
[----:B------:R-:W3:Y:S04]  /*35310*/  LDL R161, [R1+0x1cec] ;  /* 0x001cec0001a17983 */ /* 0x000ee80000100800 */
[----:B------:R0:W-:Y:S04]  /*35320*/  STL [R1+0xbc4], R164 ;  /* 0x000bc4a401007387 */ /* 0x0001e80000100800 */
[----:B0-----:R0:W3:Y:S02]  /*35330*/  LDG.E.U8 R164, desc[UR60][R152.64] ;  /* 0x0000003c98a47981 */ /* 0x0010e4000c1e1100 */
[----:B0-----:R-:W-:-:S02]  /*35340*/  IADD3 R152, P2, R0, R162, RZ ;  /* 0x000000a200987210 */ /* 0x001fc40007f5e0ff */
[----:B------:R-:W3:Y:S01]  /*35350*/  LDL R162, [R1+0x1cf4] ;  /* 0x001cf40001a27983 */ /* 0x000ee20000100800 */
[----:B------:R-:W-:-:S03]  /*35360*/  IMAD.X R157, R15, 0x1, R160, P0 ;  /* 0x000000010f9d7824 */ /* 0x000fc600000e06a0 */
[----:B------:R-:W3:Y:S04]  /*35370*/  LDL R160, [R1+0x1d08] ;  /* 0x001d080001a07983 */ /* 0x000ee80000100800 */
[----:B------:R0:W3:Y:S04]  /*35380*/  LDG.E.U8 R170, desc[UR60][R156.64] ;  /* 0x0000003c9caa7981 */ /* 0x0000e8000c1e1100 */
[----:B------:R1:W-:Y:S04]  /*35390*/  STL [R1+0xc80], R163 ;  /* 0x000c80a301007387 */ /* 0x0003e80000100800 */
[----:B-1----:R1:W3:Y:S01]  /*353a0*/  LDG.E.U8 R163, desc[UR60][R154.64] ;  /* 0x0000003c9aa37981 */ /* 0x0022e2000c1e1100 */
[----:B------:R-:W-:Y:S01]  /*353b0*/  IMAD.X R153, R15, 0x1, R158, P2 ;  /* 0x000000010f997824 */ /* 0x000fe200010e069e */
[----:B0-----:R-:W-:-:S04]  /*353c0*/  IADD3 R156, P2, R0, R31, RZ ;  /* 0x0000001f009c7210 */ /* 0x001fc80007f5e0ff */
[----:B------:R2:W3:Y:S01]  /*353d0*/  LDG.E.U8 R169, desc[UR60][R152.64] ;  /* 0x0000003c98a97981 */ /* 0x0004e2000c1e1100 */
[----:B-1----:R-:W-:-:S03]  /*353e0*/  IADD3 R154, P0, R0, R159, RZ ;  /* 0x0000009f009a7210 */ /* 0x002fc60007f1e0ff */
[----:B------:R-:W3:Y:S04]  /*353f0*/  LDL R159, [R1+0x1cfc] ;  /* 0x001cfc00019f7983 */ /* 0x000ee80000100800 */
[----:B------:R-:W-:Y:S01]  /*35400*/  STL [R1+0xc7c], R168 ;  /* 0x000c7ca801007387 */ /* 0x000fe20000100800 */
[----:B------:R-:W-:-:S03]  /*35410*/  IMAD.X R155, R15, 0x1, R30, P0 ;  /* 0x000000010f9b7824 */ /* 0x000fc600000e061e */
[----:B------:R-:W3:Y:S04]  /*35420*/  LDL R158, [R1+0x1d10] ;  /* 0x001d1000019e7983 */ /* 0x000ee80000100800 */
[----:B------:R-:W3:Y:S01]  /*35430*/  LDL R31, [R1+0x1d04] ;  /* 0x001d0400011f7983 */ /* 0x000ee20000100800 */
[----:B--2---:R-:W-:-:S03]  /*35440*/  IADD3 R152, P0, R0, R25, RZ ;  /* 0x0000001900987210 */ /* 0x004fc60007f1e0ff */
[----:B------:R0:W-:Y:S04]  /*35450*/  STL [R1+0xc78], R167 ;  /* 0x000c78a701007387 */ /* 0x0001e80000100800 */
[----:B------:R-:W2:Y:S04]  /*35460*/  LDL R30, [R1+0x1d18] ;  /* 0x001d1800011e7983 */ /* 0x000ea80000100800 */
[----:B------:R-:W2:Y:S04]  /*35470*/  LDL R25, [R1+0x1d0c] ;  /* 0x001d0c0001197983 */ /* 0x000ea80000100800 */
[----:B0-----:R3:W2:Y:S01]  /*35480*/  LDG.E.U8 R167, desc[UR60][R154.64] ;  /* 0x0000003c9aa77981 */ /* 0x0016a2000c1e1100 */
[----:B----4-:R-:W-:-:S03]  /*35490*/  IMAD.X R157, R15, 0x1, R29, P2 ;  /* 0x000000010f9d7824 */ /* 0x010fc600010e061d */
[----:B------:R0:W-:Y:S04]  /*354a0*/  STL [R1+0xc74], R166 ;  /* 0x000c74a601007387 */ /* 0x0001e80000100800 */
[----:B------:R-:W4:Y:S01]  /*354b0*/  LDL R29, [R1+0x1d20] ;  /* 0x001d2000011d7983 */ /* 0x000f220000100800 */
[C---:B---3--:R-:W-:Y:S01]  /*354c0*/  IADD3 R154, P2, R0.reuse, R28, RZ ;  /* 0x0000001c009a7210 */ /* 0x048fe20007f5e0ff */
[----:B------:R-:W-:Y:S02]  /*354d0*/  IMAD.X R153, R15, 0x1, R27, P0 ;  /* 0x000000010f997824 */ /* 0x000fe400000e061b */
[----:B------:R-:W3:Y:S04]  /*354e0*/  LDL R28, [R1+0x1d14] ;  /* 0x001d1400011c7983 */ /* 0x000ee80000100800 */
[----:B0-----:R0:W4:Y:S04]  /*354f0*/  LDG.E.U8 R166, desc[UR60][R156.64] ;  /* 0x0000003c9ca67981 */ /* 0x001128000c1e1100 */
[----:B------:R1:W-:Y:S04]  /*35500*/  STL [R1+0xc6c], R165 ;  /* 0x000c6ca501007387 */ /* 0x0003e80000100800 */
[----:B------:R-:W4:Y:S04]  /*35510*/  LDL R27, [R1+0x1d28] ;  /* 0x001d2800011b7983 */ /* 0x000f280000100800 */
[----:B-1----:R1:W4:Y:S01]  /*35520*/  LDG.E.U8 R165, desc[UR60][R152.64] ;  /* 0x0000003c98a57981 */ /* 0x002322000c1e1100 */
[----:B0-----:R-:W-:-:S03]  /*35530*/  IADD3 R156, P0, R0, R21, RZ ;  /* 0x00000015009c7210 */ /* 0x001fc60007f1e0ff */
[----:B------:R-:W4:Y:S01]  /*35540*/  LDL R21, [R1+0x1d1c] ;  /* 0x001d1c0001157983 */ /* 0x000f220000100800 */
[C---:B------:R-:W-:Y:S01]  /*35550*/  IMAD.X R155, R15.reuse, 0x1, R161, P2 ;  /* 0x000000010f9b7824 */ /* 0x040fe200010e06a1 */
[----:B-1----:R-:W-:Y:S02]  /*35560*/  IADD3 R152, P2, R0, R26, RZ ;  /* 0x0000001a00987210 */ /* 0x002fe40007f5e0ff */
[----:B------:R0:W-:Y:S04]  /*35570*/  STL [R1+0xb28], R164 ;  /* 0x000b28a401007387 */ /* 0x0001e80000100800 */
[----:B------:R-:W4:Y:S04]  /*35580*/  LDL R161, [R1+0x1d30] ;  /* 0x001d300001a17983 */ /* 0x000f280000100800 */
[----:B------:R-:W4:Y:S04]  /*35590*/  LDL R26, [R1+0x1d24] ;  /* 0x001d2400011a7983 */ /* 0x000f280000100800 */
[----:B0-----:R0:W4:Y:S01]  /*355a0*/  LDG.E.U8 R164, desc[UR60][R154.64] ;  /* 0x0000003c9aa47981 */ /* 0x001122000c1e1100 */
[----:B------:R-:W-:-:S05]  /*355b0*/  IMAD.X R157, R15, 0x1, R162, P0 ;  /* 0x000000010f9d7824 */ /* 0x000fca00000e06a2 */
[----:B------:R1:W4:Y:S01]  /*355c0*/  LDG.E.U8 R168, desc[UR60][R156.64] ;  /* 0x0000003c9ca87981 */ /* 0x000322000c1e1100 */
[----:B0-----:R-:W-:-:S03]  /*355d0*/  IADD3 R154, P0, R0, R160, RZ ;  /* 0x000000a0009a7210 */ /* 0x001fc60007f1e0ff */
[----:B------:R0:W-:Y:S04]  /*355e0*/  STL [R1+0xb24], R163 ;  /* 0x000b24a301007387 */ /* 0x0001e80000100800 */
[----:B------:R-:W4:Y:S04]  /*355f0*/  LDL R160, [R1+0x1d2c] ;  /* 0x001d2c0001a07983 */ /* 0x000f280000100800 */
[----:B0-----:R-:W4:Y:S01]  /*35600*/  LDL R163, [R1+0x1d38] ;  /* 0x001d380001a37983 */ /* 0x001f220000100800 */
[----:B------:R-:W-:-:S03]  /*35610*/  IMAD.X R153, R15, 0x1, R159, P2 ;  /* 0x000000010f997824 */ /* 0x000fc600010e069f */
[----:B------:R-:W-:Y:S04]  /*35620*/  STL [R1+0xba4], R170 ;  /* 0x000ba4aa01007387 */ /* 0x000fe80000100800 */
[----:B------:R-:W4:Y:S01]  /*35630*/  LDL R162, [R1+0x1d40] ;  /* 0x001d400001a27983 */ /* 0x000f220000100800 */
[----:B-1----:R-:W-:-:S03]  /*35640*/  IADD3 R156, P2, R0, R158, RZ ;  /* 0x0000009e009c7210 */ /* 0x002fc60007f5e0ff */
[----:B------:R-:W4:Y:S04]  /*35650*/  LDL R159, [R1+0x1d34] ;  /* 0x001d3400019f7983 */ /* 0x000f280000100800 */
[----:B------:R-:W4:Y:S01]  /*35660*/  LDL R158, [R1+0x1d48] ;  /* 0x001d4800019e7983 */ /* 0x000f220000100800 */
[----:B------:R-:W-:-:S03]  /*35670*/  IMAD.X R155, R15, 0x1, R31, P0 ;  /* 0x000000010f9b7824 */ /* 0x000fc600000e061f */
[----:B------:R0:W-:Y:S04]  /*35680*/  STL [R1+0xc60], R169 ;  /* 0x000c60a901007387 */ /* 0x0001e80000100800 */
[----:B------:R-:W4:Y:S04]  /*35690*/  LDL R31, [R1+0x1d3c] ;  /* 0x001d3c00011f7983 */ /* 0x000f280000100800 */
[----:B0-----:R0:W4:Y:S01]  /*356a0*/  LDG.E.U8 R169, desc[UR60][R152.64] ;  /* 0x0000003c98a97981 */ /* 0x001122000c1e1100 */
[----:B--2---:R-:W-:Y:S01]  /*356b0*/  IMAD.X R157, R15, 0x1, R25, P2 ;  /* 0x000000010f9d7824 */ /* 0x004fe200010e0619 */
[----:B0-----:R-:W-:-:S02]  /*356c0*/  IADD3 R152, P0, R0, R30, RZ ;  /* 0x0000001e00987210 */ /* 0x001fc40007f1e0ff */
[----:B------:R-:W2:Y:S04]  /*356d0*/  LDL R30, [R1+0x1d50] ;  /* 0x001d5000011e7983 */ /* 0x000ea80000100800 */
[----:B------:R0:W-:Y:S04]  /*356e0*/  STL [R1+0xc5c], R167 ;  /* 0x000c5ca701007387 */ /* 0x0001e80000100800 */
[----:B------:R-:W2:Y:S04]  /*356f0*/  LDL R25, [R1+0x1d44] ;  /* 0x001d440001197983 */ /* 0x000ea80000100800 */
[----:B0-----:R4:W2:Y:S01]  /*35700*/  LDG.E.U8 R167, desc[UR60][R154.64] ;  /* 0x0000003c9aa77981 */ /* 0x0018a2000c1e1100 */
[----:B---3--:R-:W-:Y:S01]  /*35710*/  IMAD.X R153, R15, 0x1, R28, P0 ;  /* 0x000000010f997824 */ /* 0x008fe200000e061c */
[----:B----4-:R-:W-:-:S02]  /*35720*/  IADD3 R154, P2, R0, R29, RZ ;  /* 0x0000001d009a7210 */ /* 0x010fc40007f5e0ff */
[----:B------:R-:W3:Y:S04]  /*35730*/  LDL R29, [R1+0x1d58] ;  /* 0x001d5800011d7983 */ /* 0x000ee80000100800 */
[----:B------:R0:W-:Y:S01]  /*35740*/  STL [R1+0xc58], R166 ;  /* 0x000c58a601007387 */ /* 0x0001e20000100800 */
[----:B------:R-:W-:-:S03]  /*35750*/  IMAD.X R155, R15, 0x1, R21, P2 ;  /* 0x000000010f9b7824 */ /* 0x000fc600010e0615 */
[----:B------:R-:W4:Y:S04]  /*35760*/  LDL R28, [R1+0x1d4c] ;  /* 0x001d4c00011c7983 */ /* 0x000f280000100800 */
[----:B0-----:R0:W4:Y:S02]  /*35770*/  LDG.E.U8 R166, desc[UR60][R156.64] ;  /* 0x0000003c9ca67981 */ /* 0x001124000c1e1100 */
[C---:B0-----:R-:W-:Y:S02]  /*35780*/  IADD3 R156, P0, R0.reuse, R27, RZ ;  /* 0x0000001b009c7210 */ /* 0x041fe40007f1e0ff */
[----:B------:R-:W4:Y:S04]  /*35790*/  LDL R27, [R1+0x1d60] ;  /* 0x001d6000011b7983 */ /* 0x000f280000100800 */
[----:B------:R0:W-:Y:S04]  /*357a0*/  STL [R1+0xc50], R165 ;  /* 0x000c50a501007387 */ /* 0x0001e80000100800 */
[----:B------:R-:W4:Y:S04]  /*357b0*/  LDL R21, [R1+0x1d54] ;  /* 0x001d540001157983 */ /* 0x000f280000100800 */
[----:B0-----:R0:W4:Y:S02]  /*357c0*/  LDG.E.U8 R165, desc[UR60][R152.64] ;  /* 0x0000003c98a57981 */ /* 0x001124000c1e1100 */
[----:B0-----:R-:W-:-:S02]  /*357d0*/  IADD3 R152, P2, R0, R161, RZ ;  /* 0x000000a100987210 */ /* 0x001fc40007f5e0ff */
[----:B------:R-:W4:Y:S01]  /*357e0*/  LDL R161, [R1+0x1d68] ;  /* 0x001d680001a17983 */ /* 0x000f220000100800 */
[----:B------:R-:W-:-:S03]  /*357f0*/  IMAD.X R157, R15, 0x1, R26, P0 ;  /* 0x000000010f9d7824 */ /* 0x000fc600000e061a */
[----:B------:R0:W-:Y:S04]  /*35800*/  STL [R1+0xc4c], R164 ;  /* 0x000c4ca401007387 */ /* 0x0001e80000100800 */
[----:B------:R-:W4:Y:S04]  /*35810*/  LDL R26, [R1+0x1d5c] ;  /* 0x001d5c00011a7983 */ /* 0x000f280000100800 */
[----:B0-----:R0:W4:Y:S04]  /*35820*/  LDG.E.U8 R164, desc[UR60][R154.64] ;  /* 0x0000003c9aa47981 */ /* 0x001128000c1e1100 */
[----:B------:R1:W-:Y:S01]  /*35830*/  STL [R1+0xb08], R168 ;  /* 0x000b08a801007387 */ /* 0x0003e20000100800 */
[----:B------:R-:W-:-:S03]  /*35840*/  IMAD.X R153, R15, 0x1, R160, P2 ;  /* 0x000000010f997824 */ /* 0x000fc600010e06a0 */
[----:B------:R-:W4:Y:S01]  /*35850*/  LDL R160, [R1+0x1d70] ;  /* 0x001d700001a07983 */ /* 0x000f220000100800 */
[----:B0-----:R-:W-:-:S03]  /*35860*/  IADD3 R154, P0, R0, R163, RZ ;  /* 0x000000a3009a7210 */ /* 0x001fc60007f1e0ff */
[----:B-1----:R-:W4:Y:S04]  /*35870*/  LDG.E.U8 R168, desc[UR60][R152.64] ;  /* 0x0000003c98a87981 */ /* 0x002f28000c1e1100 */
[----:B------:R0:W4:Y:S01]  /*35880*/  LDG.E.U8 R163, desc[UR60][R156.64] ;  /* 0x0000003c9ca37981 */ /* 0x000122000c1e1100 */
[----:B------:R-:W-:-:S03]  /*35890*/  IMAD.X R155, R15, 0x1, R159, P0 ;  /* 0x000000010f9b7824 */ /* 0x000fc600000e069f */
[----:B------:R-:W4:Y:S01]  /*358a0*/  LDL R159, [R1+0x1d64] ;  /* 0x001d6400019f7983 */ /* 0x000f220000100800 */
[C---:B0-----:R-:W-:Y:S02]  /*358b0*/  IADD3 R156, P2, R0.reuse, R162, RZ ;  /* 0x000000a2009c7210 */ /* 0x041fe40007f5e0ff */
[----:B------:R-:W-:Y:S01]  /*358c0*/  IADD3 R152, P0, R0, R158, RZ ;  /* 0x0000009e00987210 */ /* 0x000fe20007f1e0ff */
[----:B------:R0:W4:Y:S02]  /*358d0*/  LDG.E.U8 R162, desc[UR60][R154.64] ;  /* 0x0000003c9aa27981 */ /* 0x000124000c1e1100 */
[C---:B------:R-:W-:Y:S02]  /*358e0*/  IMAD.X R157, R15.reuse, 0x1, R31, P2 ;  /* 0x000000010f9d7824 */ /* 0x040fe400010e061f */
[----:B------:R-:W-:Y:S04]  /*358f0*/  STL [R1+0xb04], R169 ;  /* 0x000b04a901007387 */ /* 0x000fe80000100800 */
[----:B------:R-:W4:Y:S04]  /*35900*/  LDL R158, [R1+0x1d78] ;  /* 0x001d7800019e7983 */ /* 0x000f280000100800 */
[----:B------:R-:W4:Y:S01]  /*35910*/  LDL R31, [R1+0x1d6c] ;  /* 0x001d6c00011f7983 */ /* 0x000f220000100800 */
[----:B--2---:R-:W-:-:S03]  /*35920*/  IMAD.X R153, R15, 0x1, R25, P0 ;  /* 0x000000010f997824 */ /* 0x004fc600000e0619 */
[----:B------:R1:W-:Y:S04]  /*35930*/  STL [R1+0xb84], R167 ;  /* 0x000b84a701007387 */ /* 0x0003e80000100800 */
[----:B------:R-:W2:Y:S04]  /*35940*/  LDL R25, [R1+0x1d74] ;  /* 0x001d740001197983 */ /* 0x000ea80000100800 */
[----:B-1----:R3:W2:Y:S01]  /*35950*/  LDG.E.U8 R167, desc[UR60][R156.64] ;  /* 0x0000003c9ca77981 */ /* 0x0026a2000c1e1100 */
[----:B0-----:R-:W-:-:S03]  /*35960*/  IADD3 R154, P2, R0, R30, RZ ;  /* 0x0000001e009a7210 */ /* 0x001fc60007f5e0ff */
[----:B------:R-:W2:Y:S01]  /*35970*/  LDL R30, [R1+0x1d80] ;  /* 0x001d8000011e7983 */ /* 0x000ea20000100800 */
[----:B---3--:R-:W-:Y:S01]  /*35980*/  IADD3 R156, P0, R0, R29, RZ ;  /* 0x0000001d009c7210 */ /* 0x008fe20007f1e0ff */
[C---:B----4-:R-:W-:Y:S02]  /*35990*/  IMAD.X R155, R15.reuse, 0x1, R28, P2 ;  /* 0x000000010f9b7824 */ /* 0x050fe400010e061c */
[----:B------:R0:W-:Y:S04]  /*359a0*/  STL [R1+0xc40], R166 ;  /* 0x000c40a601007387 */ /* 0x0001e80000100800 */
[----:B------:R-:W3:Y:S04]  /*359b0*/  LDL R29, [R1+0x1d88] ;  /* 0x001d8800011d7983 */ /* 0x000ee80000100800 */
[----:B------:R-:W4:Y:S04]  /*359c0*/  LDL R28, [R1+0x1d7c] ;  /* 0x001d7c00011c7983 */ /* 0x000f280000100800 */
[----:B0-----:R0:W4:Y:S01]  /*359d0*/  LDG.E.U8 R166, desc[UR60][R152.64] ;  /* 0x0000003c98a67981 */ /* 0x001122000c1e1100 */
[----:B------:R-:W-:-:S03]  /*359e0*/  IMAD.X R157, R15, 0x1, R21, P0 ;  /* 0x000000010f9d7824 */ /* 0x000fc600000e0615 */
[----:B------:R1:W-:Y:S04]  /*359f0*/  STL [R1+0xc3c], R165 ;  /* 0x000c3ca501007387 */ /* 0x0003e80000100800 */
[----:B------:R-:W4:Y:S04]  /*35a00*/  LDL R21, [R1+0x1d84] ;  /* 0x001d840001157983 */ /* 0x000f280000100800 */
[----:B-1----:R1:W4:Y:S01]  /*35a10*/  LDG.E.U8 R165, desc[UR60][R154.64] ;  /* 0x0000003c9aa57981 */ /* 0x002322000c1e1100 */
[----:B0-----:R-:W-:-:S03]  /*35a20*/  IADD3 R152, P2, R0, R27, RZ ;  /* 0x0000001b00987210 */ /* 0x001fc60007f5e0ff */
[----:B------:R-:W4:Y:S01]  /*35a30*/  LDL R27, [R1+0x1d90] ;  /* 0x001d9000011b7983 */ /* 0x000f220000100800 */
[----:B-1----:R-:W-:Y:S01]  /*35a40*/  IADD3 R154, P0, R0, R161, RZ ;  /* 0x000000a1009a7210 */ /* 0x002fe20007f1e0ff */
[----:B------:R-:W-:-:S05]  /*35a50*/  IMAD.X R153, R15, 0x1, R26, P2 ;  /* 0x000000010f997824 */ /* 0x000fca00010e061a */
[----:B------:R-:W4:Y:S04]  /*35a60*/  LDG.E.U8 R169, desc[UR60][R152.64] ;  /* 0x0000003c98a97981 */ /* 0x000f28000c1e1100 */
[----:B------:R0:W-:Y:S04]  /*35a70*/  STL [R1+0xc38], R164 ;  /* 0x000c38a401007387 */ /* 0x0001e80000100800 */
[----:B------:R-:W4:Y:S04]  /*35a80*/  LDL R26, [R1+0x1d8c] ;  /* 0x001d8c00011a7983 */ /* 0x000f280000100800 */
[----:B------:R-:W4:Y:S04]  /*35a90*/  LDL R161, [R1+0x1d98] ;  /* 0x001d980001a17983 */ /* 0x000f280000100800 */
[----:B0-----:R0:W4:Y:S02]  /*35aa0*/  LDG.E.U8 R164, desc[UR60][R156.64] ;  /* 0x0000003c9ca47981 */ /* 0x001124000c1e1100 */
[----:B0-----:R-:W-:-:S02]  /*35ab0*/  IADD3 R156, P2, R0, R160, RZ ;  /* 0x000000a0009c7210 */ /* 0x001fc40007f5e0ff */
[----:B------:R0:W-:Y:S04]  /*35ac0*/  STL [R1+0xc30], R163 ;  /* 0x000c30a301007387 */ /* 0x0001e80000100800 */
[----:B------:R-:W4:Y:S04]  /*35ad0*/  LDL R160, [R1+0x1d94] ;  /* 0x001d940001a07983 */ /* 0x000f280000100800 */
[----:B0-----:R-:W4:Y:S01]  /*35ae0*/  LDL R163, [R1+0x1da0] ;  /* 0x001da00001a37983 */ /* 0x001f220000100800 */
[----:B------:R-:W-:-:S03]  /*35af0*/  IMAD.X R155, R15, 0x1, R159, P0 ;  /* 0x000000010f9b7824 */ /* 0x000fc600000e069f */
[----:B------:R0:W-:Y:S04]  /*35b00*/  STL [R1+0xc2c], R168 ;  /* 0x000c2ca801007387 */ /* 0x0001e80000100800 */
[----:B------:R-:W4:Y:S04]  /*35b10*/  LDL R159, [R1+0x1da8] ;  /* 0x001da800019f7983 */ /* 0x000f280000100800 */
[----:B0-----:R0:W4:Y:S01]  /*35b20*/  LDG.E.U8 R168, desc[UR60][R154.64] ;  /* 0x0000003c9aa87981 */ /* 0x001122000c1e1100 */
[----:B------:R-:W-:-:S03]  /*35b30*/  IADD3 R152, P0, R0, R158, RZ ;  /* 0x0000009e00987210 */ /* 0x000fc60007f1e0ff */
[----:B------:R-:W4:Y:S01]  /*35b40*/  LDL R158, [R1+0x1d9c] ;  /* 0x001d9c00019e7983 */ /* 0x000f220000100800 */
[----:B------:R-:W-:-:S03]  /*35b50*/  IMAD.X R157, R15, 0x1, R31, P2 ;  /* 0x000000010f9d7824 */ /* 0x000fc600010e061f */
[----:B------:R1:W-:Y:S04]  /*35b60*/  STL [R1+0xae8], R162 ;  /* 0x000ae8a201007387 */ /* 0x0003e80000100800 */
[----:B------:R-:W4:Y:S04]  /*35b70*/  LDL R31, [R1+0x1db0] ;  /* 0x001db000011f7983 */ /* 0x000f280000100800 */
[----:B-1----:R-:W4:Y:S01]  /*35b80*/  LDL R162, [R1+0x1da4] ;  /* 0x001da40001a27983 */ /* 0x002f220000100800 */
        /* <DEDUP_REMOVED lines=17> */
[----:B------:R-:W4:Y:S02]  /*35ca0*/  LDL R27, [R1+0x1dbc] ;  /* 0x001dbc00011b7983 */ /* 0x000f240000100800 */
[----:B------:R-:W-:Y:S02]  /*35cb0*/  IMAD.X R153, R15, 0x1, R26, P2 ;  /* 0x000000010f997824 */ /* 0x000fe400010e061a */
[----:B------:R0:W-:Y:S04]  /*35cc0*/  STL [R1+0xc1c], R164 ;  /* 0x000c1ca401007387 */ /* 0x0001e80000100800 */
[----:B------:R-:W4:Y:S01]  /*35cd0*/  LDL R26, [R1+0x1dc4] ;  /* 0x001dc400011a7983 */ /* 0x000f220000100800 */
[----:B-1----:R-:W-:-:S03]  /*35ce0*/  IADD3 R154, P0, R0, R161, RZ ;  /* 0x000000a1009a7210 */ /* 0x002fc60007f1e0ff */
[----:B------:R-:W4:Y:S04]  /*35cf0*/  LDL R161, [R1+0x1dd0] ;  /* 0x001dd00001a17983 */ /* 0x000f280000100800 */
[----:B0-----:R0:W4:Y:S02]  /*35d00*/  LDG.E.U8 R164, desc[UR60][R156.64] ;  /* 0x0000003c9ca47981 */ /* 0x001124000c1e1100 */
[----:B0-----:R-:W-:Y:S02]  /*35d10*/  IADD3 R156, P2, R0, R163, RZ ;  /* 0x000000a3009c7210 */ /* 0x001fe40007f5e0ff */
[----:B------:R0:W4:Y:S01]  /*35d20*/  LDG.E.U8 R163, desc[UR60][R152.64] ;  /* 0x0000003c98a37981 */ /* 0x000122000c1e1100 */
[----:B------:R-:W-:-:S03]  /*35d30*/  IMAD.X R155, R15, 0x1, R160, P0 ;  /* 0x000000010f9b7824 */ /* 0x000fc600000e06a0 */
[----:B------:R-:W4:Y:S04]  /*35d40*/  LDL R160, [R1+0x1dd8] ;  /* 0x001dd80001a07983 */ /* 0x000f280000100800 */
[----:B------:R1:W-:Y:S01]  /*35d50*/  STL [R1+0xc14], R169 ;  /* 0x000c14a901007387 */ /* 0x0003e20000100800 */
[----:B0-----:R-:W-:-:S03]  /*35d60*/  IADD3 R152, P0, R0, R159, RZ ;  /* 0x0000009f00987210 */ /* 0x001fc60007f1e0ff */
[----:B------:R-:W4:Y:S04]  /*35d70*/  LDL R159, [R1+0x1dcc] ;  /* 0x001dcc00019f7983 */ /* 0x000f280000100800 */
[----:B------:R0:W4:Y:S01]  /*35d80*/  LDG.E.U8 R170, desc[UR60][R154.64] ;  /* 0x0000003c9aaa7981 */ /* 0x000122000c1e1100 */
[----:B------:R-:W-:-:S03]  /*35d90*/  IMAD.X R157, R15, 0x1, R158, P2 ;  /* 0x000000010f9d7824 */ /* 0x000fc600010e069e */
[----:B------:R-:W-:Y:S04]  /*35da0*/  STL [R1+0xc10], R168 ;  /* 0x000c10a801007387 */ /* 0x000fe80000100800 */
[----:B------:R-:W4:Y:S01]  /*35db0*/  LDL R158, [R1+0x1de0] ;  /* 0x001de000019e7983 */ /* 0x000f220000100800 */
[----:B0-----:R-:W-:-:S03]  /*35dc0*/  IADD3 R154, P2, R0, R31, RZ ;  /* 0x0000001f009a7210 */ /* 0x001fc60007f5e0ff */
[----:B-1----:R2:W4:Y:S04]  /*35dd0*/  LDG.E.U8 R169, desc[UR60][R156.64] ;  /* 0x0000003c9ca97981 */ /* 0x002528000c1e1100 */
[----:B------:R-:W4:Y:S01]  /*35de0*/  LDL R31, [R1+0x1dd4] ;  /* 0x001dd400011f7983 */ /* 0x000f220000100800 */
[C---:B------:R-:W-:Y:S01]  /*35df0*/  IMAD.X R153, R15.reuse, 0x1, R162, P0 ;  /* 0x000000010f997824 */ /* 0x040fe200000e06a2 */
[----:B--2---:R-:W-:Y:S02]  /*35e00*/  IADD3 R156, P0, R0, R25, RZ ;  /* 0x00000019009c7210 */ /* 0x004fe40007f1e0ff */
[----:B------:R0:W-:Y:S04]  /*35e10*/  STL [R1+0xc0c], R167 ;  /* 0x000c0ca701007387 */ /* 0x0001e80000100800 */
[----:B------:R-:W2:Y:S04]  /*35e20*/  LDL R25, [R1+0x1de8] ;  /* 0x001de80001197983 */ /* 0x000ea80000100800 */
[----:B0-----:R3:W2:Y:S01]  /*35e30*/  LDG.E.U8 R167, desc[UR60][R152.64] ;  /* 0x0000003c98a77981 */ /* 0x0016a2000c1e1100 */
[----:B------:R-:W-:-:S03]  /*35e40*/  IMAD.X R155, R15, 0x1, R30, P2 ;  /* 0x000000010f9b7824 */ /* 0x000fc600010e061e */
[----:B------:R-:W2:Y:S04]  /*35e50*/  LDL R30, [R1+0x1ddc] ;  /* 0x001ddc00011e7983 */ /* 0x000ea80000100800 */
[----:B------:R0:W2:Y:S01]  /*35e60*/  LDG.E.U8 R168, desc[UR60][R154.64] ;  /* 0x0000003c9aa87981 */ /* 0x0000a2000c1e1100 */
[C---:B---3--:R-:W-:Y:S01]  /*35e70*/  IADD3 R152, P2, R0.reuse, R29, RZ ;  /* 0x0000001d00987210 */ /* 0x048fe20007f5e0ff */
[----:B----4-:R-:W-:Y:S02]  /*35e80*/  IMAD.X R157, R15, 0x1, R28, P0 ;  /* 0x000000010f9d7824 */ /* 0x010fe400000e061c */
[----:B------:R1:W-:Y:S04]  /*35e90*/  STL [R1+0xac8], R166 ;  /* 0x000ac8a601007387 */ /* 0x0003e80000100800 */
[----:B------:R-:W3:Y:S04]  /*35ea0*/  LDL R29, [R1+0x1df0] ;  /* 0x001df000011d7983 */ /* 0x000ee80000100800 */
[----:B------:R-:W4:Y:S04]  /*35eb0*/  LDL R28, [R1+0x1de4] ;  /* 0x001de400011c7983 */ /* 0x000f280000100800 */
[----:B-1----:R1:W4:Y:S01]  /*35ec0*/  LDG.E.U8 R166, desc[UR60][R156.64] ;  /* 0x0000003c9ca67981 */ /* 0x002322000c1e1100 */
[----:B0-----:R-:W-:-:S03]  /*35ed0*/  IADD3 R154, P0, R0, R21, RZ ;  /* 0x00000015009a7210 */ /* 0x001fc60007f1e0ff */
[----:B------:R0:W-:Y:S04]  /*35ee0*/  STL [R1+0xac4], R165 ;  /* 0x000ac4a501007387 */ /* 0x0001e80000100800 */
[----:B------:R-:W4:Y:S01]  /*35ef0*/  LDL R21, [R1+0x1df8] ;  /* 0x001df80001157983 */ /* 0x000f220000100800 */
[----:B------:R-:W-:-:S03]  /*35f00*/  IMAD.X R153, R15, 0x1, R27, P2 ;  /* 0x000000010f997824 */ /* 0x000fc600010e061b */
[----:B------:R-:W4:Y:S04]  /*35f10*/  LDL R27, [R1+0x1dec] ;  /* 0x001dec00011b7983 */ /* 0x000f280000100800 */
[----:B0-----:R0:W4:Y:S01]  /*35f20*/  LDG.E.U8 R165, desc[UR60][R152.64] ;  /* 0x0000003c98a57981 */ /* 0x001122000c1e1100 */
[----:B------:R-:W-:Y:S01]  /*35f30*/  IMAD.X R155, R15, 0x1, R26, P0 ;  /* 0x000000010f9b7824 */ /* 0x000fe200000e061a */
[----:B-1----:R-:W-:-:S04]  /*35f40*/  IADD3 R156, P2, R0, R161, RZ ;  /* 0x000000a1009c7210 */ /* 0x002fc80007f5e0ff */
[----:B------:R1:W4:Y:S04]  /*35f50*/  LDG.E.U8 R171, desc[UR60][R154.64] ;  /* 0x0000003c9aab7981 */ /* 0x000328000c1e1100 */
[----:B------:R0:W-:Y:S04]  /*35f60*/  STL [R1+0xb6c], R164 ;  /* 0x000b6ca401007387 */ /* 0x0001e80000100800 */
[----:B------:R-:W4:Y:S04]  /*35f70*/  LDL R26, [R1+0x1df4] ;  /* 0x001df400011a7983 */ /* 0x000f280000100800 */
[----:B0-----:R-:W4:Y:S04]  /*35f80*/  LDL R164, [R1+0x1e00] ;  /* 0x001e000001a47983 */ /* 0x001f280000100800 */
[----:B------:R0:W-:Y:S04]  /*35f90*/  STL [R1+0xbfc], R163 ;  /* 0x000bfca301007387 */ /* 0x0001e80000100800 */
[----:B------:R-:W4:Y:S01]  /*35fa0*/  LDL R161, [R1+0x1dfc] ;  /* 0x001dfc0001a17983 */ /* 0x000f220000100800 */
[----:B------:R-:W-:-:S03]  /*35fb0*/  IADD3 R152, P0, R0, R160, RZ ;  /* 0x000000a000987210 */ /* 0x000fc60007f1e0ff */
[----:B------:R-:W4:Y:S04]  /*35fc0*/  LDL R160, [R1+0x1e10] ;  /* 0x001e100001a07983 */ /* 0x000f280000100800 */
[----:B0-----:R-:W4:Y:S01]  /*35fd0*/  LDL R163, [R1+0x1e08] ;  /* 0x001e080001a37983 */ /* 0x001f220000100800 */
[----:B------:R-:W-:-:S03]  /*35fe0*/  IMAD.X R157, R15, 0x1, R159, P2 ;  /* 0x000000010f9d7824 */ /* 0x000fc600010e069f */
[----:B------:R0:W-:Y:S04]  /*35ff0*/  STL [R1+0xbf8], R170 ;  /* 0x000bf8aa01007387 */ /* 0x0001e80000100800 */
[----:B------:R-:W4:Y:S04]  /*36000*/  LDL R162, [R1+0x1e04] ;  /* 0x001e040001a27983 */ /* 0x000f280000100800 */
[----:B------:R-:W4:Y:S01]  /*36010*/  LDL R159, [R1+0x1e18] ;  /* 0x001e1800019f7983 */ /* 0x000f220000100800 */
[----:B-1----:R-:W-:-:S03]  /*36020*/  IADD3 R154, P2, R0, R158, RZ ;  /* 0x0000009e009a7210 */ /* 0x002fc60007f5e0ff */
[----:B------:R-:W-:Y:S01]  /*36030*/  STL [R1+0xbf0], R169 ;  /* 0x000bf0a901007387 */ /* 0x000fe20000100800 */
[----:B------:R-:W-:-:S03]  /*36040*/  IMAD.X R153, R15, 0x1, R31, P0 ;  /* 0x000000010f997824 */ /* 0x000fc600000e061f */
[----:B------:R-:W4:Y:S04]  /*36050*/  LDL R158, [R1+0x1e0c] ;  /* 0x001e0c00019e7983 */ /* 0x000f280000100800 */
[----:B0-----:R2:W4:Y:S02]  /*36060*/  LDG.E.U8 R170, desc[UR60][R156.64] ;  /* 0x0000003c9caa7981 */ /* 0x001524000c1e1100 */
[----:B--2---:R-:W-:Y:S02]  /*36070*/  IADD3 R156, P0, R0, R25, RZ ;  /* 0x00000019009c7210 */ /* 0x004fe40007f1e0ff */
[----:B------:R-:W2:Y:S04]  /*36080*/  LDL R25, [R1+0x1e20] ;  /* 0x001e200001197983 */ /* 0x000ea80000100800 */
[----:B------:R0:W-:Y:S04]  /*36090*/  STL [R1+0xbec], R167 ;  /* 0x000beca701007387 */ /* 0x0001e80000100800 */
[----:B------:R-:W2:Y:S04]  /*360a0*/  LDL R31, [R1+0x1e14] ;  /* 0x001e1400011f7983 */ /* 0x000ea80000100800 */
[----:B0-----:R3:W2:Y:S01]  /*360b0*/  LDG.E.U8 R167, desc[UR60][R152.64] ;  /* 0x0000003c98a77981 */ /* 0x0016a2000c1e1100 */
[----:B------:R-:W-:-:S03]  /*360c0*/  IMAD.X R155, R15, 0x1, R30, P2 ;  /* 0x000000010f9b7824 */ /* 0x000fc600010e061e */
[----:B------:R-:W2:Y:S04]  /*360d0*/  LDL R30, [R1+0x1e28] ;  /* 0x001e2800011e7983 */ /* 0x000ea80000100800 */
[----:B------:R-:W-:Y:S04]  /*360e0*/  STL [R1+0xbe8], R168 ;  /* 0x000be8a801007387 */ /* 0x000fe80000100800 */
[----:B------:R0:W2:Y:S01]  /*360f0*/  LDG.E.U8 R169, desc[UR60][R154.64] ;  /* 0x0000003c9aa97981 */ /* 0x0000a2000c1e1100 */
[----:B---3--:R-:W-:-:S03]  /*36100*/  IADD3 R152, P2, R0, R29, RZ ;  /* 0x0000001d00987210 */ /* 0x008fc60007f5e0ff */
[----:B------:R-:W3:Y:S01]  /*36110*/  LDL R29, [R1+0x1e1c] ;  /* 0x001e1c00011d7983 */ /* 0x000ee20000100800 */
[C---:B----4-:R-:W-:Y:S01]  /*36120*/  IMAD.X R157, R15.reuse, 0x1, R28, P0 ;  /* 0x000000010f9d7824 */ /* 0x050fe200000e061c */
[----:B0-----:R-:W-:Y:S02]  /*36130*/  IADD3 R154, P0, R0, R21, RZ ;  /* 0x00000015009a7210 */ /* 0x001fe40007f1e0ff */
[----:B------:R-:W4:Y:S04]  /*36140*/  LDL R21, [R1+0x1e30] ;  /* 0x001e300001157983 */ /* 0x000f280000100800 */
[----:B------:R0:W-:Y:S04]  /*36150*/  STL [R1+0xaa8], R166 ;  /* 0x000aa8a601007387 */ /* 0x0001e80000100800 */
[----:B------:R-:W4:Y:S04]  /*36160*/  LDL R28, [R1+0x1e24] ;  /* 0x001e2400011c7983 */ /* 0x000f280000100800 */
[----:B0-----:R0:W4:Y:S01]  /*36170*/  LDG.E.U8 R166, desc[UR60][R156.64] ;  /* 0x0000003c9ca67981 */ /* 0x001122000c1e1100 */
[----:B------:R-:W-:-:S03]  /*36180*/  IMAD.X R153, R15, 0x1, R27, P2 ;  /* 0x000000010f997824 */ /* 0x000fc600010e061b */
[----:B------:R-:W4:Y:S04]  /*36190*/  LDL R27, [R1+0x1e38] ;  /* 0x001e3800011b7983 */ /* 0x000f280000100800 */
[----:B------:R1:W-:Y:S04]  /*361a0*/  STL [R1+0xaa4], R165 ;  /* 0x000aa4a501007387 */ /* 0x0003e80000100800 */
[----:B------:R1:W4:Y:S01]  /*361b0*/  LDG.E.U8 R168, desc[UR60][R152.64] ;  /* 0x0000003c98a87981 */ /* 0x000322000c1e1100 */
[----:B------:R-:W-:-:S03]  /*361c0*/  IMAD.X R155, R15, 0x1, R26, P0 ;  /* 0x000000010f9b7824 */ /* 0x000fc600000e061a */
[----:B------:R-:W4:Y:S01]  /*361d0*/  LDL R26, [R1+0x1e2c] ;  /* 0x001e2c00011a7983 */ /* 0x000f220000100800 */
[----:B0-----:R-:W-:-:S03]  /*361e0*/  IADD3 R156, P2, R0, R164, RZ ;  /* 0x000000a4009c7210 */ /* 0x001fc60007f5e0ff */
[----:B-1----:R0:W4:Y:S04]  /*361f0*/  LDG.E.U8 R165, desc[UR60][R154.64] ;  /* 0x0000003c9aa57981 */ /* 0x002128000c1e1100 */
[----:B------:R-:W-:Y:S01]  /*36200*/  STL [R1+0xb3c], R171 ;  /* 0x000b3cab01007387 */ /* 0x000fe20000100800 */
[----:B------:R-:W-:-:S03]  /*36210*/  IMAD.X R157, R15, 0x1, R161, P2 ;  /* 0x000000010f9d7824 */ /* 0x000fc600010e06a1 */
[----:B------:R-:W4:Y:S04]  /*36220*/  LDL R161, [R1+0x1e40] ;  /* 0x001e400001a17983 */ /* 0x000f280000100800 */
[----:B------:R1:W4:Y:S01]  /*36230*/  LDG.E.U8 R164, desc[UR60][R156.64] ;  /* 0x0000003c9ca47981 */ /* 0x000322000c1e1100 */
[C---:B------:R-:W-:Y:S02]  /*36240*/  IADD3 R152, P0, R0.reuse, R163, RZ ;  /* 0x000000a300987210 */ /* 0x040fe40007f1e0ff */
[C---:B0-----:R-:W-:Y:S02]  /*36250*/  IADD3 R154, P2, R0.reuse, R160, RZ ;  /* 0x000000a0009a7210 */ /* 0x041fe40007f5e0ff */
[----:B------:R-:W4:Y:S01]  /*36260*/  LDL R160, [R1+0x1e34] ;  /* 0x001e340001a07983 */ /* 0x000f220000100800 */
[----:B------:R-:W-:Y:S01]  /*36270*/  IMAD.X R153, R15, 0x1, R162, P0 ;  /* 0x000000010f997824 */ /* 0x000fe200000e06a2 */
[----:B-1----:R-:W-:-:S04]  /*36280*/  IADD3 R156, P0, R0, R159, RZ ;  /* 0x0000009f009c7210 */ /* 0x002fc80007f1e0ff */
[----:B------:R2:W4:Y:S01]  /*36290*/  LDG.E.U8 R163, desc[UR60][R152.64] ;  /* 0x0000003c98a37981 */ /* 0x000522000c1e1100 */
[----:B------:R-:W-:-:S03]  /*362a0*/  IMAD.X R155, R15, 0x1, R158, P2 ;  /* 0x000000010f9b7824 */ /* 0x000fc600010e069e */
[----:B------:R-:W-:Y:S04]  /*362b0*/  STL [R1+0xbd8], R170 ;  /* 0x000bd8aa01007387 */ /* 0x000fe80000100800 */
[----:B------:R-:W4:Y:S01]  /*362c0*/  LDL R159, [R1+0x1e48] ;  /* 0x001e4800019f7983 */ /* 0x000f220000100800 */
[----:B--2---:R-:W-:-:S03]  /*362d0*/  IADD3 R152, P2, R0, R25, RZ ;  /* 0x0000001900987210 */ /* 0x004fc60007f5e0ff */
[----:B------:R-:W2:Y:S04]  /*362e0*/  LDL R25, [R1+0x1e3c] ;  /* 0x001e3c0001197983 */ /* 0x000ea80000100800 */
[----:B------:R0:W-:Y:S01]  /*362f0*/  STL [R1+0xbd0], R167 ;  /* 0x000bd0a701007387 */ /* 0x0001e20000100800 */
[----:B------:R-:W-:-:S03]  /*36300*/  IMAD.X R157, R15, 0x1, R31, P0 ;  /* 0x000000010f9d7824 */ /* 0x000fc600000e061f */
[----:B------:R-:W2:Y:S04]  /*36310*/  LDL R158, [R1+0x1e50] ;  /* 0x001e5000019e7983 */ /* 0x000ea80000100800 */
[----:B------:R-:W2:Y:S04]  /*36320*/  LDL R31, [R1+0x1e44] ;  /* 0x001e4400011f7983 */ /* 0x000ea80000100800 */
[----:B0-----:R0:W2:Y:S04]  /*36330*/  LDG.E.U8 R167, desc[UR60][R154.64] ;  /* 0x0000003c9aa77981 */ /* 0x0010a8000c1e1100 */
[----:B------:R4:W2:Y:S01]  /*36340*/  LDG.E.U8 R162, desc[UR60][R156.64] ;  /* 0x0000003c9ca27981 */ /* 0x0008a2000c1e1100 */
[----:B---3--:R-:W-:-:S03]  /*36350*/  IMAD.X R153, R15, 0x1, R29, P2 ;  /* 0x000000010f997824 */ /* 0x008fc600010e061d */
[----:B------:R-:W-:Y:S01]  /*36360*/  STL [R1+0xbcc], R169 ;  /* 0x000bcca901007387 */ /* 0x000fe20000100800 */
[----:B0-----:R-:W-:-:S03]  /*36370*/  IADD3 R154, P0, R0, R30, RZ ;  /* 0x0000001e009a7210 */ /* 0x001fc60007f1e0ff */
[----:B------:R-:W3:Y:S01]  /*36380*/  LDL R30, [R1+0x1e58] ;  /* 0x001e5800011e7983 */ /* 0x000ee20000100800 */
[----:B----4-:R-:W-:-:S03]  /*36390*/  IADD3 R156, P2, R0, R21, RZ ;  /* 0x00000015009c7210 */ /* 0x010fc60007f5e0ff */
[----:B------:R-:W4:Y:S01]  /*363a0*/  LDL R21, [R1+0x1e4c] ;  /* 0x001e4c0001157983 */ /* 0x000f220000100800 */
[----:B------:R-:W-:-:S03]  /*363b0*/  IMAD.X R155, R15, 0x1, R28, P0 ;  /* 0x000000010f9b7824 */ /* 0x000fc600000e061c */
[----:B------:R0:W-:Y:S04]  /*363c0*/  STL [R1+0xbc8], R166 ;  /* 0x000bc8a601007387 */ /* 0x0001e80000100800 */
[----:B------:R-:W3:Y:S04]  /*363d0*/  LDL R28, [R1+0x1e54] ;  /* 0x001e5400011c7983 */ /* 0x000ee80000100800 */
[----:B------:R-:W3:Y:S04]  /*363e0*/  LDL R29, [R1+0x1e60] ;  /* 0x001e6000011d7983 */ /* 0x000ee80000100800 */
[----:B0-----:R0:W3:Y:S04]  /*363f0*/  LDG.E.U8 R166, desc[UR60][R152.64] ;  /* 0x0000003c98a67981 */ /* 0x0010e8000c1e1100 */
[----:B------:R-:W-:Y:S01]  /*36400*/  STL [R1+0xbc0], R168 ;  /* 0x000bc0a801007387 */ /* 0x000fe20000100800 */
[----:B0-----:R-:W-:-:S03]  /*36410*/  IADD3 R152, P0, R0, R27, RZ ;  /* 0x0000001b00987210 */ /* 0x001fc60007f1e0ff */
[----:B------:R-:W3:Y:S01]  /*36420*/  LDL R27, [R1+0x1e68] ;  /* 0x001e6800011b7983 */ /* 0x000ee20000100800 */
[----:B------:R-:W-:-:S03]  /*36430*/  IMAD.X R157, R15, 0x1, R26, P2 ;  /* 0x000000010f9d7824 */ /* 0x000fc600010e061a */
[----:B------:R-:W3:Y:S04]  /*36440*/  LDL R26, [R1+0x1e5c] ;  /* 0x001e5c00011a7983 */ /* 0x000ee80000100800 */
[----:B------:R0:W-:Y:S04]  /*36450*/  STL [R1+0xa88], R165 ;  /* 0x000a88a501007387 */ /* 0x0001e80000100800 */
[----:B0-----:R0:W3:Y:S02]  /*36460*/  LDG.E.U8 R165, desc[UR60][R154.64] ;  /* 0x0000003c9aa57981 */ /* 0x0010e4000c1e1100 */
[----:B0-----:R-:W-:-:S02]  /*36470*/  IADD3 R154, P2, R0, R161, RZ ;  /* 0x000000a1009a7210 */ /* 0x001fc40007f5e0ff */
[----:B------:R-:W3:Y:S04]  /*36480*/  LDL R161, [R1+0x1e70] ;  /* 0x001e700001a17983 */ /* 0x000ee80000100800 */
[----:B------:R0:W-:Y:S04]  /*36490*/  STL [R1+0xa84], R164 ;  /* 0x000a84a401007387 */ /* 0x0001e80000100800 */
[----:B0-----:R0:W3:Y:S01]  /*364a0*/  LDG.E.U8 R164, desc[UR60][R156.64] ;  /* 0x0000003c9ca47981 */ /* 0x0010e2000c1e1100 */
[----:B------:R-:W-:-:S03]  /*364b0*/  IMAD.X R153, R15, 0x1, R160, P0 ;  /* 0x000000010f997824 */ /* 0x000fc600000e06a0 */
[----:B------:R-:W3:Y:S04]  /*364c0*/  LDL R160, [R1+0x1e64] ;  /* 0x001e640001a07983 */ /* 0x000ee80000100800 */
[----:B------:R1:W-:Y:S04]  /*364d0*/  STL [R1+0xb20], R163 ;  /* 0x000b20a301007387 */ /* 0x0003e80000100800 */
[----:B------:R2:W3:Y:S04]  /*364e0*/  LDG.E.U8 R169, desc[UR60][R152.64] ;  /* 0x0000003c98a97981 */ /* 0x0004e8000c1e1100 */
[----:B-1----:R-:W3:Y:S01]  /*364f0*/  LDL R163, [R1+0x1e78] ;  /* 0x001e780001a37983 */ /* 0x002ee20000100800 */
[----:B0-----:R-:W-:-:S03]  /*36500*/  IADD3 R156, P0, R0, R159, RZ ;  /* 0x0000009f009c7210 */ /* 0x001fc60007f1e0ff */
[----:B------:R-:W3:Y:S01]  /*36510*/  LDL R159, [R1+0x1e6c] ;  /* 0x001e6c00019f7983 */ /* 0x000ee20000100800 */
[----:B--2---:R-:W-:-:S05]  /*36520*/  IMAD.X R155, R15, 0x1, R25, P2 ;  /* 0x000000010f9b7824 */ /* 0x004fca00010e0619 */
[----:B------:R3:W2:Y:S04]  /*36530*/  LDG.E.U8 R168, desc[UR60][R154.64] ;  /* 0x0000003c9aa87981 */ /* 0x0006a8000c1e1100 */
[----:B------:R0:W-:Y:S04]  /*36540*/  STL [R1+0xbb4], R167 ;  /* 0x000bb4a701007387 */ /* 0x0001e80000100800 */
[----:B------:R-:W2:Y:S01]  /*36550*/  LDL R25, [R1+0x1e80] ;  /* 0x001e800001197983 */ /* 0x000ea20000100800 */
[----:B------:R-:W-:-:S03]  /*36560*/  IADD3 R152, P2, R0, R158, RZ ;  /* 0x0000009e00987210 */ /* 0x000fc60007f5e0ff */
[----:B------:R-:W2:Y:S01]  /*36570*/  LDL R158, [R1+0x1e74] ;  /* 0x001e7400019e7983 */ /* 0x000ea20000100800 */
[----:B------:R-:W-:-:S03]  /*36580*/  IMAD.X R157, R15, 0x1, R31, P0 ;  /* 0x000000010f9d7824 */ /* 0x000fc600000e061f */
[----:B------:R1:W-:Y:S04]  /*36590*/  STL [R1+0xbb0], R162 ;  /* 0x000bb0a201007387 */ /* 0x0003e80000100800 */
[----:B------:R-:W2:Y:S04]  /*365a0*/  LDL R31, [R1+0x1e88] ;  /* 0x001e8800011f7983 */ /* 0x000ea80000100800 */
[----:B0-----:R0:W2:Y:S04]  /*365b0*/  LDG.E.U8 R167, desc[UR60][R156.64] ;  /* 0x0000003c9ca77981 */ /* 0x0010a8000c1e1100 */
[----:B-1----:R-:W2:Y:S01]  /*365c0*/  LDL R162, [R1+0x1e7c] ;  /* 0x001e7c0001a27983 */ /* 0x002ea20000100800 */
[----:B----4-:R-:W-:-:S03]  /*365d0*/  IMAD.X R153, R15, 0x1, R21, P2 ;  /* 0x000000010f997824 */ /* 0x010fc600010e0615 */
[----:B------:R-:W4:Y:S01]  /*365e0*/  LDL R21, [R1+0x1e90] ;  /* 0x001e900001157983 */ /* 0x000f220000100800 */
[----:B---3--:R-:W-:-:S05]  /*365f0*/  IADD3 R154, P0, R0, R30, RZ ;  /* 0x0000001e009a7210 */ /* 0x008fca0007f1e0ff */
[----:B------:R-:W-:Y:S01]  /*36600*/  IMAD.X R155, R15, 0x1, R28, P0 ;  /* 0x000000010f9b7824 */ /* 0x000fe200000e061c */
[----:B------:R1:W-:Y:S04]  /*36610*/  STL [R1+0xbac], R166 ;  /* 0x000baca601007387 */ /* 0x0003e80000100800 */
[----:B------:R-:W3:Y:S01]  /*36620*/  LDL R30, [R1+0x1e84] ;  /* 0x001e8400011e7983 */ /* 0x000ee20000100800 */
[----:B0-----:R-:W-:-:S03]  /*36630*/  IADD3 R156, P2, R0, R29, RZ ;  /* 0x0000001d009c7210 */ /* 0x001fc60007f5e0ff */
[----:B------:R-:W3:Y:S04]  /*36640*/  LDL R28, [R1+0x1e8c] ;  /* 0x001e8c00011c7983 */ /* 0x000ee80000100800 */
[----:B------:R-:W3:Y:S04]  /*36650*/  LDL R29, [R1+0x1e98] ;  /* 0x001e9800011d7983 */ /* 0x000ee80000100800 */
[----:B-1----:R0:W3:Y:S01]  /*36660*/  LDG.E.U8 R166, desc[UR60][R152.64] ;  /* 0x0000003c98a67981 */ /* 0x0020e2000c1e1100 */
[----:B------:R-:W-:Y:S01]  /*36670*/  IMAD.X R157, R15, 0x1, R26, P2 ;  /* 0x000000010f9d7824 */ /* 0x000fe200010e061a */
[----:B0-----:R-:W-:-:S02]  /*36680*/  IADD3 R152, P0, R0, R27, RZ ;  /* 0x0000001b00987210 */ /* 0x001fc40007f1e0ff */
[----:B------:R0:W-:Y:S04]  /*36690*/  STL [R1+0xba8], R165 ;  /* 0x000ba8a501007387 */ /* 0x0001e80000100800 */
[----:B------:R-:W3:Y:S04]  /*366a0*/  LDL R27, [R1+0x1ea0] ;  /* 0x001ea000011b7983 */ /* 0x000ee80000100800 */
[----:B------:R-:W3:Y:S04]  /*366b0*/  LDL R26, [R1+0x1e94] ;  /* 0x001e9400011a7983 */ /* 0x000ee80000100800 */
[----:B0-----:R0:W3:Y:S02]  /*366c0*/  LDG.E.U8 R165, desc[UR60][R154.64] ;  /* 0x0000003c9aa57981 */ /* 0x0010e4000c1e1100 */
[----:B0-----:R-:W-:-:S02]  /*366d0*/  IADD3 R154, P2, R0, R161, RZ ;  /* 0x000000a1009a7210 */ /* 0x001fc40007f5e0ff */
[----:B------:R-:W3:Y:S04]  /*366e0*/  LDL R161, [R1+0x1ea8] ;  /* 0x001ea80001a17983 */ /* 0x000ee80000100800 */
[----:B------:R0:W-:Y:S04]  /*366f0*/  STL [R1+0xba0], R164 ;  /* 0x000ba0a401007387 */ /* 0x0001e80000100800 */
[----:B0-----:R0:W3:Y:S01]  /*36700*/  LDG.E.U8 R164, desc[UR60][R156.64] ;  /* 0x0000003c9ca47981 */ /* 0x0010e2000c1e1100 */
[----:B------:R-:W-:-:S03]  /*36710*/  IMAD.X R153, R15, 0x1, R160, P0 ;  /* 0x000000010f997824 */ /* 0x000fc600000e06a0 */
[----:B------:R-:W3:Y:S01]  /*36720*/  LDL R160, [R1+0x1e9c] ;  /* 0x001e9c0001a07983 */ /* 0x000ee20000100800 */
[C---:B0-----:R-:W-:Y:S01]  /*36730*/  IADD3 R156, P0, R0.reuse, R163, RZ ;  /* 0x000000a3009c7210 */ /* 0x041fe20007f1e0ff */
[----:B------:R-:W-:Y:S02]  /*36740*/  IMAD.X R155, R15, 0x1, R159, P2 ;  /* 0x000000010f9b7824 */ /* 0x000fe400010e069f */
[----:B------:R2:W3:Y:S04]  /*36750*/  LDG.E.U8 R163, desc[UR60][R152.64] ;  /* 0x0000003c98a37981 */ /* 0x0004e8000c1e1100 */
[----:B------:R-:W3:Y:S04]  /*36760*/  LDL R159, [R1+0x1eb0] ;  /* 0x001eb000019f7983 */ /* 0x000ee80000100800 */
[----:B------:R0:W-:Y:S04]  /*36770*/  STL [R1+0xa68], R169 ;  /* 0x000a68a901007387 */ /* 0x0001e80000100800 */
[----:B------:R1:W3:Y:S01]  /*36780*/  LDG.E.U8 R171, desc[UR60][R154.64] ;  /* 0x0000003c9aab7981 */ /* 0x0002e2000c1e1100 */
[----:B--2---:R-:W-:-:S03]  /*36790*/  IADD3 R152, P2, R0, R25, RZ ;  /* 0x0000001900987210 */ /* 0x004fc60007f5e0ff */
[----:B------:R-:W2:Y:S01]  /*367a0*/  LDL R25, [R1+0x1ea4] ;  /* 0x001ea40001197983 */ /* 0x000ea20000100800 */
[----:B------:R-:W-:-:S03]  /*367b0*/  IMAD.X R157, R15, 0x1, R158, P0 ;  /* 0x000000010f9d7824 */ /* 0x000fc600000e069e */
[----:B------:R-:W-:Y:S04]  /*367c0*/  STL [R1+0xa64], R168 ;  /* 0x000a64a801007387 */ /* 0x000fe80000100800 */
[----:B------:R4:W2:Y:S01]  /*367d0*/  LDG.E.U8 R170, desc[UR60][R156.64] ;  /* 0x0000003c9caa7981 */ /* 0x0008a2000c1e1100 */
[----:B-1----:R-:W-:-:S03]  /*367e0*/  IADD3 R154, P0, R0, R31, RZ ;  /* 0x0000001f009a7210 */ /* 0x002fc60007f1e0ff */
[----:B------:R-:W2:Y:S04]  /*367f0*/  LDL R158, [R1+0x1eb8] ;  /* 0x001eb800019e7983 */ /* 0x000ea80000100800 */
[----:B------:R-:W2:Y:S01]  /*36800*/  LDL R31, [R1+0x1eac] ;  /* 0x001eac00011f7983 */ /* 0x000ea20000100800 */
[----:B------:R-:W-:-:S03]  /*36810*/  IMAD.X R153, R15, 0x1, R162, P2 ;  /* 0x000000010f997824 */ /* 0x000fc600010e06a2 */
[----:B------:R1:W-:Y:S01]  /*36820*/  STL [R1+0xb00], R167 ;  /* 0x000b00a701007387 */ /* 0x0003e20000100800 */
[----:B----4-:R-:W-:-:S03]  /*36830*/  IADD3 R156, P2, R0, R21, RZ ;  /* 0x00000015009c7210 */ /* 0x010fc60007f5e0ff */
[----:B0-----:R0:W4:Y:S04]  /*36840*/  LDG.E.U8 R169, desc[UR60][R152.64] ;  /* 0x0000003c98a97981 */ /* 0x001128000c1e1100 */
[----:B------:R-:W4:Y:S01]  /*36850*/  LDL R21, [R1+0x1ec0] ;  /* 0x001ec00001157983 */ /* 0x000f220000100800 */
[----:B---3--:R-:W-:-:S03]  /*36860*/  IMAD.X R155, R15, 0x1, R30, P0 ;  /* 0x000000010f9b7824 */ /* 0x008fc600000e061e */
        /* <DEDUP_REMOVED lines=8> */
[----:B-1----:R-:W-:Y:S01]  /*368f0*/  IADD3 R154, P2, R0, R27, RZ ;  /* 0x0000001b009a7210 */ /* 0x002fe20007f5e0ff */
[----:B------:R-:W-:-:S02]  /*36900*/  IMAD.X R153, R15, 0x1, R26, P0 ;  /* 0x000000010f997824 */ /* 0x000fc400000e061a */
[----:B------:R1:W-:Y:S04]  /*36910*/  STL [R1+0xb8c], R165 ;  /* 0x000b8ca501007387 */ /* 0x0003e80000100800 */
[----:B------:R-:W3:Y:S04]  /*36920*/  LDL R27, [R1+0x1ed0] ;  /* 0x001ed000011b7983 */ /* 0x000ee80000100800 */
[----:B------:R-:W3:Y:S04]  /*36930*/  LDL R26, [R1+0x1ec4] ;  /* 0x001ec400011a7983 */ /* 0x000ee80000100800 */
[----:B------:R1:W3:Y:S01]  /*36940*/  LDG.E.U8 R168, desc[UR60][R152.64] ;  /* 0x0000003c98a87981 */ /* 0x0002e2000c1e1100 */
[----:B0-----:R-:W-:-:S03]  /*36950*/  IADD3 R156, P0, R0, R161, RZ ;  /* 0x000000a1009c7210 */ /* 0x001fc60007f1e0ff */
[----:B------:R0:W-:Y:S04]  /*36960*/  STL [R1+0xb88], R164 ;  /* 0x000b88a401007387 */ /* 0x0001e80000100800 */
[----:B-1----:R-:W3:Y:S04]  /*36970*/  LDL R165, [R1+0x1ed8] ;  /* 0x001ed80001a57983 */ /* 0x002ee80000100800 */
[----:B0-----:R-:W3:Y:S01]  /*36980*/  LDL R164, [R1+0x1ecc] ;  /* 0x001ecc0001a47983 */ /* 0x001ee20000100800 */
[----:B------:R-:W-:-:S03]  /*36990*/  IMAD.X R155, R15, 0x1, R160, P2 ;  /* 0x000000010f9b7824 */ /* 0x000fc600010e06a0 */
[----:B------:R0:W-:Y:S04]  /*369a0*/  STL [R1+0xb80], R163 ;  /* 0x000b80a301007387 */ /* 0x0001e80000100800 */
[----:B------:R-:W3:Y:S04]  /*369b0*/  LDL R161, [R1+0x1ed4] ;  /* 0x001ed40001a17983 */ /* 0x000ee80000100800 */
[----:B0-----:R-:W3:Y:S01]  /*369c0*/  LDL R163, [R1+0x1ee0] ;  /* 0x001ee00001a37983 */ /* 0x001ee20000100800 */
[----:B------:R-:W-:Y:S01]  /*369d0*/  IADD3 R152, P2, R0, R159, RZ ;  /* 0x0000009f00987210 */ /* 0x000fe20007f5e0ff */
[----:B--2---:R-:W-:-:S02]  /*369e0*/  IMAD.X R157, R15, 0x1, R25, P0 ;  /* 0x000000010f9d7824 */ /* 0x004fc400000e0619 */
[----:B------:R-:W2:Y:S04]  /*369f0*/  LDL R25, [R1+0x1ee8] ;  /* 0x001ee80001197983 */ /* 0x000ea80000100800 */
[----:B------:R0:W-:Y:S04]  /*36a00*/  STL [R1+0xb7c], R171 ;  /* 0x000b7cab01007387 */ /* 0x0001e80000100800 */
[----:B------:R-:W2:Y:S04]  /*36a10*/  LDL R162, [R1+0x1edc] ;  /* 0x001edc0001a27983 */ /* 0x000ea80000100800 */
[----:B------:R-:W2:Y:S04]  /*36a20*/  LDL R160, [R1+0x1ef0] ;  /* 0x001ef00001a07983 */ /* 0x000ea80000100800 */
[----:B0-----:R0:W2:Y:S01]  /*36a30*/  LDG.E.U8 R171, desc[UR60][R154.64] ;  /* 0x0000003c9aab7981 */ /* 0x0010a2000c1e1100 */
[----:B------:R-:W-:-:S03]  /*36a40*/  IMAD.X R153, R15, 0x1, R31, P2 ;  /* 0x000000010f997824 */ /* 0x000fc600010e061f */
[----:B------:R1:W-:Y:S04]  /*36a50*/  STL [R1+0xa48], R170 ;  /* 0x000a48aa01007387 */ /* 0x0003e80000100800 */
[----:B------:R-:W2:Y:S01]  /*36a60*/  LDL R159, [R1+0x1ee4] ;  /* 0x001ee400019f7983 */ /* 0x000ea20000100800 */
[----:B0-----:R-:W-:-:S03]  /*36a70*/  IADD3 R154, P0, R0, R158, RZ ;  /* 0x0000009e009a7210 */ /* 0x001fc60007f1e0ff */
[----:B------:R-:W2:Y:S04]  /*36a80*/  LDL R158, [R1+0x1ef8] ;  /* 0x001ef800019e7983 */ /* 0x000ea80000100800 */
[----:B-1----:R0:W2:Y:S04]  /*36a90*/  LDG.E.U8 R170, desc[UR60][R156.64] ;  /* 0x0000003c9caa7981 */ /* 0x0020a8000c1e1100 */
[----:B----4-:R1:W-:Y:S04]  /*36aa0*/  STL [R1+0xa40], R169 ;  /* 0x000a40a901007387 */ /* 0x0103e80000100800 */
[----:B------:R-:W4:Y:S01]  /*36ab0*/  LDL R31, [R1+0x1f00] ;  /* 0x001f0000011f7983 */ /* 0x000f220000100800 */
[----:B0-----:R-:W-:-:S03]  /*36ac0*/  IADD3 R156, P2, R0, R21, RZ ;  /* 0x00000015009c7210 */ /* 0x001fc60007f5e0ff */
[----:B------:R-:W4:Y:S04]  /*36ad0*/  LDL R21, [R1+0x1eec] ;  /* 0x001eec0001157983 */ /* 0x000f280000100800 */
[----:B-1----:R0:W4:Y:S01]  /*36ae0*/  LDG.E.U8 R169, desc[UR60][R152.64] ;  /* 0x0000003c98a97981 */ /* 0x002122000c1e1100 */
[----:B---3--:R-:W-:-:S03]  /*36af0*/  IMAD.X R155, R15, 0x1, R30, P0 ;  /* 0x000000010f9b7824 */ /* 0x008fc600000e061e */
[----:B------:R1:W-:Y:S04]  /*36b00*/  STL [R1+0xae0], R167 ;  /* 0x000ae0a701007387 */ /* 0x0003e80000100800 */
[----:B------:R-:W3:Y:S04]  /*36b10*/  LDL R30, [R1+0x1ef4] ;  /* 0x001ef400011e7983 */ /* 0x000ee80000100800 */
[----:B-1----:R1:W3:Y:S01]  /*36b20*/  LDG.E.U8 R167, desc[UR60][R154.64] ;  /* 0x0000003c9aa77981 */ /* 0x0022e2000c1e1100 */
[----:B0-----:R-:W-:Y:S01]  /*36b30*/  IADD3 R152, P0, R0, R29, RZ ;  /* 0x0000001d00987210 */ /* 0x001fe20007f1e0ff */
[----:B------:R-:W-:-:S02]  /*36b40*/  IMAD.X R157, R15, 0x1, R28, P2 ;  /* 0x000000010f9d7824 */ /* 0x000fc400010e061c */
[----:B------:R-:W3:Y:S04]  /*36b50*/  LDL R29, [R1+0x1f08] ;  /* 0x001f0800011d7983 */ /* 0x000ee80000100800 */
[----:B------:R0:W-:Y:S04]  /*36b60*/  STL [R1+0xb70], R166 ;  /* 0x000b70a601007387 */ /* 0x0001e80000100800 */
        /* <DEDUP_REMOVED lines=8> */
[----:B------:R0:W3:Y:S01]  /*36bf0*/  LDG.E.U8 R165, desc[UR60][R152.64] ;  /* 0x0000003c98a57981 */ /* 0x0000e2000c1e1100 */
[----:B------:R-:W-:-:S05]  /*36c00*/  IMAD.X R155, R15, 0x1, R164, P2 ;  /* 0x000000010f9b7824 */ /* 0x000fca00010e06a4 */
[----:B-1----:R2:W3:Y:S01]  /*36c10*/  LDG.E.U8 R168, desc[UR60][R154.64] ;  /* 0x0000003c9aa87981 */ /* 0x0024e2000c1e1100 */
[----:B------:R-:W-:-:S05]  /*36c20*/  IMAD.X R157, R15, 0x1, R161, P0 ;  /* 0x000000010f9d7824 */ /* 0x000fca00000e06a1 */
[----:B------:R1:W3:Y:S01]  /*36c30*/  LDG.E.U8 R164, desc[UR60][R156.64] ;  /* 0x0000003c9ca47981 */ /* 0x0002e2000c1e1100 */
[C---:B0-----:R-:W-:Y:S02]  /*36c40*/  IADD3 R152, P2, R0.reuse, R163, RZ ;  /* 0x000000a300987210 */ /* 0x041fe40007f5e0ff */
[C---:B--2---:R-:W-:Y:S01]  /*36c50*/  IADD3 R154, P0, R0.reuse, R25, RZ ;  /* 0x00000019009a7210 */ /* 0x044fe20007f1e0ff */
[----:B------:R-:W-:Y:S04]  /*36c60*/  STL [R1+0xb64], R171 ;  /* 0x000b64ab01007387 */ /* 0x000fe80000100800 */
[----:B------:R-:W2:Y:S04]  /*36c70*/  LDL R161, [R1+0x1f18] ;  /* 0x001f180001a17983 */ /* 0x000ea80000100800 */
[----:B------:R-:W2:Y:S01]  /*36c80*/  LDL R25, [R1+0x1f0c] ;  /* 0x001f0c0001197983 */ /* 0x000ea20000100800 */
[C---:B------:R-:W-:Y:S01]  /*36c90*/  IMAD.X R153, R15.reuse, 0x1, R162, P2 ;  /* 0x000000010f997824 */ /* 0x040fe200010e06a2 */
[----:B-1----:R-:W-:Y:S01]  /*36ca0*/  IADD3 R156, P2, R0, R160, RZ ;  /* 0x000000a0009c7210 */ /* 0x002fe20007f5e0ff */
[----:B------:R-:W-:-:S03]  /*36cb0*/  IMAD.X R155, R15, 0x1, R159, P0 ;  /* 0x000000010f9b7824 */ /* 0x000fc600000e069f */
[----:B------:R0:W2:Y:S04]  /*36cc0*/  LDG.E.U8 R163, desc[UR60][R152.64] ;  /* 0x0000003c98a37981 */ /* 0x0000a8000c1e1100 */
[----:B------:R-:W-:Y:S04]  /*36cd0*/  STL [R1+0xb60], R170 ;  /* 0x000b60aa01007387 */ /* 0x000fe80000100800 */
[----:B------:R-:W2:Y:S04]  /*36ce0*/  LDL R160, [R1+0x1f20] ;  /* 0x001f200001a07983 */ /* 0x000ea80000100800 */
[----:B------:R1:W2:Y:S01]  /*36cf0*/  LDG.E.U8 R162, desc[UR60][R154.64] ;  /* 0x0000003c9aa27981 */ /* 0x0002a2000c1e1100 */
[----:B----4-:R-:W-:-:S03]  /*36d00*/  IMAD.X R157, R15, 0x1, R21, P2 ;  /* 0x000000010f9d7824 */ /* 0x010fc600010e0615 */
[----:B------:R-:W4:Y:S01]  /*36d10*/  LDL R21, [R1+0x1f14] ;  /* 0x001f140001157983 */ /* 0x000f220000100800 */
[----:B0-----:R-:W-:-:S03]  /*36d20*/  IADD3 R152, P0, R0, R158, RZ ;  /* 0x0000009e00987210 */ /* 0x001fc60007f1e0ff */
[----:B------:R-:W-:Y:S01]  /*36d30*/  STL [R1+0xb5c], R169 ;  /* 0x000b5ca901007387 */ /* 0x000fe20000100800 */
[----:B-1----:R-:W-:-:S03]  /*36d40*/  IADD3 R154, P2, R0, R31, RZ ;  /* 0x0000001f009a7210 */ /* 0x002fc60007f5e0ff */
[----:B------:R-:W4:Y:S04]  /*36d50*/  LDL R159, [R1+0x1f28] ;  /* 0x001f2800019f7983 */ /* 0x000f280000100800 */
[----:B------:R-:W4:Y:S01]  /*36d60*/  LDL R158, [R1+0x1f1c] ;  /* 0x001f1c00019e7983 */ /* 0x000f220000100800 */
[----:B---3--:R-:W-:-:S03]  /*36d70*/  IMAD.X R153, R15, 0x1, R30, P0 ;  /* 0x000000010f997824 */ /* 0x008fc600000e061e */
[----:B------:R0:W-:Y:S04]  /*36d80*/  STL [R1+0xa28], R167 ;  /* 0x000a28a701007387 */ /* 0x0001e80000100800 */
[----:B------:R-:W3:Y:S04]  /*36d90*/  LDL R31, [R1+0x1f30] ;  /* 0x001f3000011f7983 */ /* 0x000ee80000100800 */
[----:B0-----:R0:W3:Y:S01]  /*36da0*/  LDG.E.U8 R167, desc[UR60][R156.64] ;  /* 0x0000003c9ca77981 */ /* 0x0010e2000c1e1100 */
[----:B------:R-:W-:-:S03]  /*36db0*/  IMAD.X R155, R15, 0x1, R28, P2 ;  /* 0x000000010f9b7824 */ /* 0x000fc600010e061c */
[----:B------:R-:W3:Y:S04]  /*36dc0*/  LDL R28, [R1+0x1f24] ;  /* 0x001f2400011c7983 */ /* 0x000ee80000100800 */
[----:B------:R1:W-:Y:S01]  /*36dd0*/  STL [R1+0xa20], R166 ;  /* 0x000a20a601007387 */ /* 0x0003e20000100800 */
[----:B0-----:R-:W-:-:S03]  /*36de0*/  IADD3 R156, P0, R0, R29, RZ ;  /* 0x0000001d009c7210 */ /* 0x001fc60007f1e0ff */
[----:B------:R-:W3:Y:S04]  /*36df0*/  LDL R29, [R1+0x1f2c] ;  /* 0x001f2c00011d7983 */ /* 0x000ee80000100800 */
[----:B------:R-:W3:Y:S04]  /*36e00*/  LDL R30, [R1+0x1f38] ;  /* 0x001f3800011e7983 */ /* 0x000ee80000100800 */
[----:B-1----:R0:W3:Y:S02]  /*36e10*/  LDG.E.U8 R166, desc[UR60][R152.64] ;  /* 0x0000003c98a67981 */ /* 0x0020e4000c1e1100 */
[C---:B0-----:R-:W-:Y:S01]  /*36e20*/  IADD3 R152, P2, R0.reuse, R27, RZ ;  /* 0x0000001b00987210 */ /* 0x041fe20007f5e0ff */
[----:B------:R-:W-:Y:S01]  /*36e30*/  IMAD.X R157, R15, 0x1, R26, P0 ;  /* 0x000000010f9d7824 */ /* 0x000fe200000e061a */
[----:B------:R0:W-:Y:S04]  /*36e40*/  STL [R1+0xac0], R165 ;  /* 0x000ac0a501007387 */ /* 0x0001e80000100800 */
[----:B------:R-:W-:Y:S04]  /*36e50*/  STL [R1+0xb50], R168 ;  /* 0x000b50a801007387 */ /* 0x000fe80000100800 */
[----:B0-----:R2:W3:Y:S04]  /*36e60*/  LDG.E.U8 R165, desc[UR60][R154.64] ;  /* 0x0000003c9aa57981 */ /* 0x0014e8000c1e1100 */
[----:B------:R-:W3:Y:S04]  /*36e70*/  LDL R27, [R1+0x1f40] ;  /* 0x001f4000011b7983 */ /* 0x000ee80000100800 */
[----:B------:R-:W3:Y:S01]  /*36e80*/  LDL R26, [R1+0x1f34] ;  /* 0x001f3400011a7983 */ /* 0x000ee20000100800 */
[----:B--2---:R-:W-:-:S03]  /*36e90*/  IADD3 R154, P0, R0, R161, RZ ;  /* 0x000000a1009a7210 */ /* 0x004fc60007f1e0ff */
[----:B------:R-:W2:Y:S04]  /*36ea0*/  LDL R161, [R1+0x1f48] ;  /* 0x001f480001a17983 */ /* 0x000ea80000100800 */
[----:B------:R0:W-:Y:S04]  /*36eb0*/  STL [R1+0xb38], R164 ;  /* 0x000b38a401007387 */ /* 0x0001e80000100800 */
[----:B0-----:R0:W2:Y:S01]  /*36ec0*/  LDG.E.U8 R164, desc[UR60][R156.64] ;  /* 0x0000003c9ca47981 */ /* 0x0010a2000c1e1100 */
[----:B------:R-:W-:-:S03]  /*36ed0*/  IMAD.X R153, R15, 0x1, R25, P2 ;  /* 0x000000010f997824 */ /* 0x000fc600010e0619 */
[----:B------:R-:W2:Y:S04]  /*36ee0*/  LDL R25, [R1+0x1f3c] ;  /* 0x001f3c0001197983 */ /* 0x000ea80000100800 */
[----:B------:R1:W-:Y:S01]  /*36ef0*/  STL [R1+0xb34], R163 ;  /* 0x000b34a301007387 */ /* 0x0003e20000100800 */
[C---:B0-----:R-:W-:Y:S01]  /*36f00*/  IADD3 R156, P2, R0.reuse, R160, RZ ;  /* 0x000000a0009c7210 */ /* 0x041fe20007f5e0ff */
[C---:B----4-:R-:W-:Y:S02]  /*36f10*/  IMAD.X R155, R15.reuse, 0x1, R21, P0 ;  /* 0x000000010f9b7824 */ /* 0x050fe400000e0615 */
[----:B------:R-:W4:Y:S04]  /*36f20*/  LDL R160, [R1+0x1f44] ;  /* 0x001f440001a07983 */ /* 0x000f280000100800 */
[----:B------:R0:W4:Y:S04]  /*36f30*/  LDG.E.U8 R168, desc[UR60][R152.64] ;  /* 0x0000003c98a87981 */ /* 0x000128000c1e1100 */
[----:B-1----:R-:W4:Y:S04]  /*36f40*/  LDL R163, [R1+0x1f50] ;  /* 0x001f500001a37983 */ /* 0x002f280000100800 */
[----:B------:R1:W-:Y:S04]  /*36f50*/  STL [R1+0xb30], R162 ;  /* 0x000b30a201007387 */ /* 0x0003e80000100800 */
[----:B------:R-:W4:Y:S01]  /*36f60*/  LDL R21, [R1+0x1f58] ;  /* 0x001f580001157983 */ /* 0x000f220000100800 */
[----:B0-----:R-:W-:Y:S01]  /*36f70*/  IADD3 R152, P0, R0, R159, RZ ;  /* 0x0000009f00987210 */ /* 0x001fe20007f1e0ff */
[----:B------:R-:W-:-:S02]  /*36f80*/  IMAD.X R157, R15, 0x1, R158, P2 ;  /* 0x000000010f9d7824 */ /* 0x000fc400010e069e */
[----:B------:R0:W4:Y:S04]  /*36f90*/  LDG.E.U8 R169, desc[UR60][R154.64] ;  /* 0x0000003c9aa97981 */ /* 0x000128000c1e1100 */
[----:B-1----:R-:W4:Y:S04]  /*36fa0*/  LDL R162, [R1+0x1f4c] ;  /* 0x001f4c0001a27983 */ /* 0x002f280000100800 */
[----:B---3--:R1:W-:Y:S04]  /*36fb0*/  STL [R1+0xb2c], R167 ;  /* 0x000b2ca701007387 */ /* 0x0083e80000100800 */
[----:B------:R-:W3:Y:S01]  /*36fc0*/  LDL R159, [R1+0x1f60] ;  /* 0x001f6000019f7983 */ /* 0x000ee20000100800 */
[----:B------:R-:W-:-:S03]  /*36fd0*/  IMAD.X R153, R15, 0x1, R28, P0 ;  /* 0x000000010f997824 */ /* 0x000fc600000e061c */
[----:B------:R-:W3:Y:S04]  /*36fe0*/  LDL R158, [R1+0x1f54] ;  /* 0x001f5400019e7983 */ /* 0x000ee80000100800 */
[----:B-1----:R1:W3:Y:S01]  /*36ff0*/  LDG.E.U8 R167, desc[UR60][R156.64] ;  /* 0x0000003c9ca77981 */ /* 0x0022e2000c1e1100 */
[----:B0-----:R-:W-:-:S03]  /*37000*/  IADD3 R154, P2, R0, R31, RZ ;  /* 0x0000001f009a7210 */ /* 0x001fc60007f5e0ff */
[----:B------:R0:W-:Y:S04]  /*37010*/  STL [R1+0xa04], R166 ;  /* 0x000a04a601007387 */ /* 0x0001e80000100800 */
[----:B------:R-:W3:Y:S04]  /*37020*/  LDL R28, [R1+0x1f5c] ;  /* 0x001f5c00011c7983 */ /* 0x000ee80000100800 */
[----:B------:R-:W3:Y:S01]  /*37030*/  LDL R31, [R1+0x1f68] ;  /* 0x001f6800011f7983 */ /* 0x000ee20000100800 */
[----:B------:R-:W-:Y:S01]  /*37040*/  IMAD.X R155, R15, 0x1, R29, P2 ;  /* 0x000000010f9b7824 */ /* 0x000fe200010e061d */
[----:B-1----:R-:W-:-:S02]  /*37050*/  IADD3 R156, P0, R0, R30, RZ ;  /* 0x0000001e009c7210 */ /* 0x002fc40007f1e0ff */
[----:B------:R-:W3:Y:S04]  /*37060*/  LDL R29, [R1+0x1f64] ;  /* 0x001f6400011d7983 */ /* 0x000ee80000100800 */
[----:B------:R-:W3:Y:S04]  /*37070*/  LDL R30, [R1+0x1f70] ;  /* 0x001f7000011e7983 */ /* 0x000ee80000100800 */
[----:B0-----:R0:W3:Y:S04]  /*37080*/  LDG.E.U8 R166, desc[UR60][R152.64] ;  /* 0x0000003c98a67981 */ /* 0x0010e8000c1e1100 */
[----:B------:R1:W-:Y:S01]  /*37090*/  STL [R1+0x9fc], R165 ;  /* 0x0009fca501007387 */ /* 0x0003e20000100800 */
[----:B0-----:R-:W-:-:S03]  /*370a0*/  IADD3 R152, P2, R0, R27, RZ ;  /* 0x0000001b00987210 */ /* 0x001fc60007f5e0ff */
[----:B------:R-:W3:Y:S04]  /*370b0*/  LDL R27, [R1+0x1f78] ;  /* 0x001f7800011b7983 */ /* 0x000ee80000100800 */
[----:B-1----:R2:W3:Y:S01]  /*370c0*/  LDG.E.U8 R165, desc[UR60][R154.64] ;  /* 0x0000003c9aa57981 */ /* 0x0024e2000c1e1100 */
[----:B------:R-:W-:-:S03]  /*370d0*/  IMAD.X R157, R15, 0x1, R26, P0 ;  /* 0x000000010f9d7824 */ /* 0x000fc600000e061a */
[----:B------:R-:W3:Y:S01]  /*370e0*/  LDL R26, [R1+0x1f6c] ;  /* 0x001f6c00011a7983 */ /* 0x000ee20000100800 */
[----:B--2---:R-:W-:-:S03]  /*370f0*/  IADD3 R154, P0, R0, R161, RZ ;  /* 0x000000a1009a7210 */ /* 0x004fc60007f1e0ff */
[----:B------:R-:W2:Y:S04]  /*37100*/  LDL R161, [R1+0x1f80] ;  /* 0x001f800001a17983 */ /* 0x000ea80000100800 */
[----:B------:R0:W-:Y:S04]  /*37110*/  STL [R1+0xaa0], R164 ;  /* 0x000aa0a401007387 */ /* 0x0001e80000100800 */
[----:B0-----:R0:W2:Y:S01]  /*37120*/  LDG.E.U8 R164, desc[UR60][R156.64] ;  /* 0x0000003c9ca47981 */ /* 0x0010a2000c1e1100 */
[----:B------:R-:W-:-:S03]  /*37130*/  IMAD.X R153, R15, 0x1, R25, P2 ;  /* 0x000000010f997824 */ /* 0x000fc600010e0619 */
[----:B------:R-:W2:Y:S04]  /*37140*/  LDL R25, [R1+0x1f74] ;  /* 0x001f740001197983 */ /* 0x000ea80000100800 */
[----:B------:R1:W2:Y:S01]  /*37150*/  LDG.E.U8 R171, desc[UR60][R152.64] ;  /* 0x0000003c98ab7981 */ /* 0x0002a2000c1e1100 */
[----:B----4-:R-:W-:-:S03]  /*37160*/  IMAD.X R155, R15, 0x1, R160, P0 ;  /* 0x000000010f9b7824 */ /* 0x010fc600000e06a0 */
[----:B------:R4:W-:Y:S01]  /*37170*/  STL [R1+0xb1c], R168 ;  /* 0x000b1ca801007387 */ /* 0x0009e20000100800 */
[----:B0-----:R-:W-:-:S03]  /*37180*/  IADD3 R156, P2, R0, R163, RZ ;  /* 0x000000a3009c7210 */ /* 0x001fc60007f5e0ff */
[----:B------:R-:W2:Y:S01]  /*37190*/  LDL R160, [R1+0x1f88] ;  /* 0x001f880001a07983 */ /* 0x000ea20000100800 */
[----:B-1----:R-:W-:-:S03]  /*371a0*/  IADD3 R152, P0, R0, R21, RZ ;  /* 0x0000001500987210 */ /* 0x002fc60007f1e0ff */
[----:B------:R-:W2:Y:S04]  /*371b0*/  LDL R21, [R1+0x1f7c] ;  /* 0x001f7c0001157983 */ /* 0x000ea80000100800 */
[----:B----4-:R3:W4:Y:S01]  /*371c0*/  LDG.E.U8 R168, desc[UR60][R154.64] ;  /* 0x0000003c9aa87981 */ /* 0x010722000c1e1100 */
[----:B------:R-:W-:-:S03]  /*371d0*/  IMAD.X R157, R15, 0x1, R162, P2 ;  /* 0x000000010f9d7824 */ /* 0x000fc600010e06a2 */
[----:B------:R0:W-:Y:S04]  /*371e0*/  STL [R1+0xb18], R169 ;  /* 0x000b18a901007387 */ /* 0x0001e80000100800 */
[----:B------:R1:W4:Y:S01]  /*371f0*/  LDG.E.U8 R170, desc[UR60][R156.64] ;  /* 0x0000003c9caa7981 */ /* 0x000322000c1e1100 */
[----:B---3--:R-:W-:-:S03]  /*37200*/  IADD3 R154, P2, R0, R159, RZ ;  /* 0x0000009f009a7210 */ /* 0x008fc60007f5e0ff */
[----:B------:R-:W3:Y:S01]  /*37210*/  LDL R159, [R1+0x1f90] ;  /* 0x001f9000019f7983 */ /* 0x000ee20000100800 */
[----:B------:R-:W-:-:S03]  /*37220*/  IMAD.X R153, R15, 0x1, R158, P0 ;  /* 0x000000010f997824 */ /* 0x000fc600000e069e */
[----:B------:R-:W3:Y:S04]  /*37230*/  LDL R158, [R1+0x1f84] ;  /* 0x001f8400019e7983 */ /* 0x000ee80000100800 */
[----:B------:R1:W-:Y:S04]  /*37240*/  STL [R1+0xb14], R167 ;  /* 0x000b14a701007387 */ /* 0x0003e80000100800 */
[----:B0-----:R0:W3:Y:S01]  /*37250*/  LDG.E.U8 R169, desc[UR60][R152.64] ;  /* 0x0000003c98a97981 */ /* 0x0010e2000c1e1100 */
[----:B------:R-:W-:-:S03]  /*37260*/  IMAD.X R155, R15, 0x1, R28, P2 ;  /* 0x000000010f9b7824 */ /* 0x000fc600010e061c */
[----:B------:R-:W3:Y:S01]  /*37270*/  LDL R28, [R1+0x1f98] ;  /* 0x001f9800011c7983 */ /* 0x000ee20000100800 */
[----:B-1----:R-:W-:-:S03]  /*37280*/  IADD3 R156, P0, R0, R31, RZ ;  /* 0x0000001f009c7210 */ /* 0x002fc60007f1e0ff */
[----:B------:R-:W3:Y:S04]  /*37290*/  LDL R31, [R1+0x1f8c] ;  /* 0x001f8c00011f7983 */ /* 0x000ee80000100800 */
[----:B------:R1:W3:Y:S01]  /*372a0*/  LDG.E.U8 R167, desc[UR60][R154.64] ;  /* 0x0000003c9aa77981 */ /* 0x0002e2000c1e1100 */
[----:B------:R-:W-:Y:S01]  /*372b0*/  IMAD.X R157, R15, 0x1, R29, P0 ;  /* 0x000000010f9d7824 */ /* 0x000fe200000e061d */
[C---:B0-----:R-:W-:Y:S02]  /*372c0*/  IADD3 R152, P2, R0.reuse, R30, RZ ;  /* 0x0000001e00987210 */ /* 0x041fe40007f5e0ff */
[----:B------:R0:W-:Y:S04]  /*372d0*/  STL [R1+0xb10], R166 ;  /* 0x000b10a601007387 */ /* 0x0001e80000100800 */
[----:B------:R-:W3:Y:S04]  /*372e0*/  LDL R30, [R1+0x1fa0] ;  /* 0x001fa000011e7983 */ /* 0x000ee80000100800 */
[----:B------:R-:W3:Y:S04]  /*372f0*/  LDL R29, [R1+0x1f94] ;  /* 0x001f9400011d7983 */ /* 0x000ee80000100800 */
[----:B0-----:R0:W3:Y:S01]  /*37300*/  LDG.E.U8 R166, desc[UR60][R156.64] ;  /* 0x0000003c9ca67981 */ /* 0x0010e2000c1e1100 */
[----:B-1----:R-:W-:-:S03]  /*37310*/  IADD3 R154, P0, R0, R27, RZ ;  /* 0x0000001b009a7210 */ /* 0x002fc60007f1e0ff */
[----:B------:R1:W-:Y:S04]  /*37320*/  STL [R1+0xb0c], R165 ;  /* 0x000b0ca501007387 */ /* 0x0003e80000100800 */
[----:B------:R-:W3:Y:S01]  /*37330*/  LDL R27, [R1+0x1fa8] ;  /* 0x001fa800011b7983 */ /* 0x000ee20000100800 */
[----:B------:R-:W-:-:S03]  /*37340*/  IMAD.X R153, R15, 0x1, R26, P2 ;  /* 0x000000010f997824 */ /* 0x000fc600010e061a */
[----:B------:R-:W3:Y:S04]  /*37350*/  LDL R26, [R1+0x1f9c] ;  /* 0x001f9c00011a7983 */ /* 0x000ee80000100800 */
[----:B-1----:R1:W3:Y:S04]  /*37360*/  LDG.E.U8 R165, desc[UR60][R152.64] ;  /* 0x0000003c98a57981 */ /* 0x0022e8000c1e1100 */
[----:B--2---:R2:W-:Y:S04]  /*37370*/  STL [R1+0x9e4], R164 ;  /* 0x0009e4a401007387 */ /* 0x0045e80000100800 */
[----:B------:R-:W3:Y:S01]  /*37380*/  LDL R163, [R1+0x1fa4] ;  /* 0x001fa40001a37983 */ /* 0x000ee20000100800 */
[----:B------:R-:W-:-:S03]  /*37390*/  IMAD.X R155, R15, 0x1, R25, P0 ;  /* 0x000000010f9b7824 */ /* 0x000fc600000e0619 */
[----:B--2---:R-:W2:Y:S04]  /*373a0*/  LDL R164, [R1+0x1fb0] ;  /* 0x001fb00001a47983 */ /* 0x004ea80000100800 */
[----:B------:R-:W-:Y:S04]  /*373b0*/  STL [R1+0x9dc], R171 ;  /* 0x0009dcab01007387 */ /* 0x000fe80000100800 */
[----:B------:R-:W2:Y:S01]  /*373c0*/  LDL R25, [R1+0x1fb8] ;  /* 0x001fb80001197983 */ /* 0x000ea20000100800 */
[----:B0-----:R-:W-:-:S03]  /*373d0*/  IADD3 R156, P2, R0, R161, RZ ;  /* 0x000000a1009c7210 */ /* 0x001fc60007f5e0ff */
[----:B------:R-:W2:Y:S02]  /*373e0*/  LDL R162, [R1+0x1fac] ;  /* 0x001fac0001a27983 */ /* 0x000ea40000100800 */
[----:B------:R-:W-:Y:S02]  /*373f0*/  IMAD.X R157, R15, 0x1, R21, P2 ;  /* 0x000000010f9d7824 */ /* 0x000fe400010e0615 */
[----:B------:R-:W2:Y:S04]  /*37400*/  LDL R21, [R1+0x1fc0] ;  /* 0x001fc00001157983 */ /* 0x000ea80000100800 */
[----:B----4-:R0:W-:Y:S01]  /*37410*/  STL [R1+0xa80], R168 ;  /* 0x000a80a801007387 */ /* 0x0101e20000100800 */
[----:B-1----:R-:W-:-:S03]  /*37420*/  IADD3 R152, P0, R0, R160, RZ ;  /* 0x000000a000987210 */ /* 0x002fc60007f1e0ff */
[----:B------:R-:W4:Y:S04]  /*37430*/  LDL R161, [R1+0x1fb4] ;  /* 0x001fb40001a17983 */ /* 0x000f280000100800 */
[----:B------:R-:W4:Y:S04]  /*37440*/  LDL R160, [R1+0x1fc8] ;  /* 0x001fc80001a07983 */ /* 0x000f280000100800 */
[----:B0-----:R0:W4:Y:S04]  /*37450*/  LDG.E.U8 R168, desc[UR60][R154.64] ;  /* 0x0000003c9aa87981 */ /* 0x001128000c1e1100 */
[----:B------:R1:W-:Y:S01]  /*37460*/  STL [R1+0xafc], R170 ;  /* 0x000afcaa01007387 */ /* 0x0003e20000100800 */
[----:B---3--:R-:W-:-:S03]  /*37470*/  IMAD.X R153, R15, 0x1, R158, P0 ;  /* 0x000000010f997824 */ /* 0x008fc600000e069e */
[----:B------:R3:W4:Y:S01]  /*37480*/  LDG.E.U8 R171, desc[UR60][R156.64] ;  /* 0x0000003c9cab7981 */ /* 0x000722000c1e1100 */
[----:B0-----:R-:W-:-:S03]  /*37490*/  IADD3 R154, P2, R0, R159, RZ ;  /* 0x0000009f009a7210 */ /* 0x001fc60007f5e0ff */
[----:B------:R-:W4:Y:S04]  /*374a0*/  LDL R159, [R1+0x1fbc] ;  /* 0x001fbc00019f7983 */ /* 0x000f280000100800 */
[----:B------:R-:W4:Y:S01]  /*374b0*/  LDL R158, [R1+0x1fd0] ;  /* 0x001fd000019e7983 */ /* 0x000f220000100800 */
[----:B---3--:R-:W-:-:S03]  /*374c0*/  IADD3 R156, P0, R0, R28, RZ ;  /* 0x0000001c009c7210 */ /* 0x008fc60007f1e0ff */
[----:B------:R-:W-:Y:S04]  /*374d0*/  STL [R1+0xaf8], R169 ;  /* 0x000af8a901007387 */ /* 0x000fe80000100800 */
[----:B------:R-:W3:Y:S01]  /*374e0*/  LDL R28, [R1+0x1fc4] ;  /* 0x001fc400011c7983 */ /* 0x000ee20000100800 */
[----:B------:R-:W-:-:S03]  /*374f0*/  IMAD.X R155, R15, 0x1, R31, P2 ;  /* 0x000000010f9b7824 */ /* 0x000fc600010e061f */
[----:B-1----:R0:W3:Y:S04]  /*37500*/  LDG.E.U8 R170, desc[UR60][R152.64] ;  /* 0x0000003c98aa7981 */ /* 0x0020e8000c1e1100 */
[----:B------:R-:W3:Y:S04]  /*37510*/  LDL R31, [R1+0x1fd8] ;  /* 0x001fd800011f7983 */ /* 0x000ee80000100800 */
[----:B------:R1:W-:Y:S04]  /*37520*/  STL [R1+0xaf4], R167 ;  /* 0x000af4a701007387 */ /* 0x0003e80000100800 */
[----:B-1----:R1:W3:Y:S01]  /*37530*/  LDG.E.U8 R167, desc[UR60][R154.64] ;  /* 0x0000003c9aa77981 */ /* 0x0022e2000c1e1100 */
[----:B0-----:R-:W-:Y:S01]  /*37540*/  IADD3 R152, P2, R0, R30, RZ ;  /* 0x0000001e00987210 */ /* 0x001fe20007f5e0ff */
[----:B------:R-:W-:-:S02]  /*37550*/  IMAD.X R157, R15, 0x1, R29, P0 ;  /* 0x000000010f9d7824 */ /* 0x000fc400000e061d */
[----:B------:R-:W3:Y:S04]  /*37560*/  LDL R30, [R1+0x1fcc] ;  /* 0x001fcc00011e7983 */ /* 0x000ee80000100800 */
[----:B------:R-:W3:Y:S04]  /*37570*/  LDL R29, [R1+0x1fe0] ;  /* 0x001fe000011d7983 */ /* 0x000ee80000100800 */
[----:B------:R0:W-:Y:S04]  /*37580*/  STL [R1+0xaf0], R166 ;  /* 0x000af0a601007387 */ /* 0x0001e80000100800 */
[----:B0-----:R2:W3:Y:S01]  /*37590*/  LDG.E.U8 R166, desc[UR60][R156.64] ;  /* 0x0000003c9ca67981 */ /* 0x0014e2000c1e1100 */
[----:B-1----:R-:W-:-:S03]  /*375a0*/  IADD3 R154, P0, R0, R27, RZ ;  /* 0x0000001b009a7210 */ /* 0x002fc60007f1e0ff */
[----:B------:R-:W3:Y:S01]  /*375b0*/  LDL R27, [R1+0x1fd4] ;  /* 0x001fd400011b7983 */ /* 0x000ee20000100800 */
[----:B------:R-:W-:-:S03]  /*375c0*/  IMAD.X R153, R15, 0x1, R26, P2 ;  /* 0x000000010f997824 */ /* 0x000fc600010e061a */
[----:B------:R-:W3:Y:S04]  /*375d0*/  LDL R26, [R1+0x1fe8] ;  /* 0x001fe800011a7983 */ /* 0x000ee80000100800 */
[----:B------:R0:W3:Y:S04]  /*375e0*/  LDG.E.U8 R169, desc[UR60][R152.64] ;  /* 0x0000003c98a97981 */ /* 0x0000e8000c1e1100 */
[----:B------:R1:W-:Y:S01]  /*375f0*/  STL [R1+0xaec], R165 ;  /* 0x000aeca501007387 */ /* 0x0003e20000100800 */
[----:B------:R-:W-:-:S05]  /*37600*/  IMAD.X R155, R15, 0x1, R163, P0 ;  /* 0x000000010f9b7824 */ /* 0x000fca00000e06a3 */
[----:B-1----:R1:W3:Y:S01]  /*37610*/  LDG.E.U8 R165, desc[UR60][R154.64] ;  /* 0x0000003c9aa57981 */ /* 0x0022e2000c1e1100 */
[C---:B--2---:R-:W-:Y:S02]  /*37620*/  IADD3 R156, P2, R0.reuse, R164, RZ ;  /* 0x000000a4009c7210 */ /* 0x044fe40007f5e0ff */
[C---:B0-----:R-:W-:Y:S02]  /*37630*/  IADD3 R152, P0, R0.reuse, R25, RZ ;  /* 0x0000001900987210 */ /* 0x041fe40007f1e0ff */
[----:B------:R-:W2:Y:S01]  /*37640*/  LDL R25, [R1+0x1fdc] ;  /* 0x001fdc0001197983 */ /* 0x000ea20000100800 */
[C---:B------:R-:W-:Y:S01]  /*37650*/  IMAD.X R157, R15.reuse, 0x1, R162, P2 ;  /* 0x000000010f9d7824 */ /* 0x040fe200010e06a2 */
[----:B-1----:R-:W-:Y:S02]  /*37660*/  IADD3 R154, P2, R0, R21, RZ ;  /* 0x00000015009a7210 */ /* 0x002fe40007f5e0ff */
[----:B----4-:R0:W-:Y:S04]  /*37670*/  STL [R1+0x9c4], R168 ;  /* 0x0009c4a801007387 */ /* 0x0101e80000100800 */
[----:B------:R-:W4:Y:S01]  /*37680*/  LDL R21, [R1+0x1ff0] ;  /* 0x001ff00001157983 */ /* 0x000f220000100800 */
[----:B------:R-:W-:-:S03]  /*37690*/  IMAD.X R153, R15, 0x1, R161, P0 ;  /* 0x000000010f997824 */ /* 0x000fc600000e06a1 */
[----:B------:R-:W4:Y:S04]  /*376a0*/  LDL R162, [R1+0x1fe4] ;  /* 0x001fe40001a27983 */ /* 0x000f280000100800 */
[----:B0-----:R0:W4:Y:S01]  /*376b0*/  LDG.E.U8 R168, desc[UR60][R156.64] ;  /* 0x0000003c9ca87981 */ /* 0x001122000c1e1100 */
[----:B------:R-:W-:-:S03]  /*376c0*/  IMAD.X R155, R15, 0x1, R159, P2 ;  /* 0x000000010f9b7824 */ /* 0x000fc600010e069f */
[----:B------:R1:W4:Y:S04]  /*376d0*/  LDG.E.U8 R164, desc[UR60][R152.64] ;  /* 0x0000003c98a47981 */ /* 0x000328000c1e1100 */
[----:B------:R-:W-:Y:S01]  /*376e0*/  STL [R1+0x9bc], R171 ;  /* 0x0009bcab01007387 */ /* 0x000fe20000100800 */
[----:B0-----:R-:W-:-:S03]  /*376f0*/  IADD3 R156, P0, R0, R160, RZ ;  /* 0x000000a0009c7210 */ /* 0x001fc60007f1e0ff */
[----:B------:R-:W4:Y:S02]  /*37700*/  LDL R161, [R1+0x1ff8] ;  /* 0x001ff80001a17983 */ /* 0x000f240000100800 */
[----:B---3--:R-:W-:Y:S02]  /*37710*/  IMAD.X R157, R15, 0x1, R28, P0 ;  /* 0x000000010f9d7824 */ /* 0x008fe400000e061c */
[----:B------:R0:W3:Y:S04]  /*37720*/  LDG.E.U8 R163, desc[UR60][R154.64] ;  /* 0x0000003c9aa37981 */ /* 0x0000e8000c1e1100 */
[----:B------:R-:W3:Y:S01]  /*37730*/  LDL R28, [R1+0x1fec] ;  /* 0x001fec00011c7983 */ /* 0x000ee20000100800 */
[----:B-1----:R-:W-:-:S03]  /*37740*/  IADD3 R152, P2, R0, R158, RZ ;  /* 0x0000009e00987210 */ /* 0x002fc60007f5e0ff */
[----:B------:R-:W-:Y:S04]  /*37750*/  STL [R1+0xa60], R170 ;  /* 0x000a60aa01007387 */ /* 0x000fe80000100800 */
[----:B------:R-:W3:Y:S04]  /*37760*/  LDL R160, [R1+0x2000] ;  /* 0x0020000001a07983 */ /* 0x000ee80000100800 */
[----:B------:R-:W3:Y:S04]  /*37770*/  LDL R158, [R1+0x1ff4] ;  /* 0x001ff400019e7983 */ /* 0x000ee80000100800 */
[----:B------:R1:W-:Y:S04]  /*37780*/  STL [R1+0xadc], R167 ;  /* 0x000adca701007387 */ /* 0x0003e80000100800 */
[----:B-1----:R1:W3:Y:S01]  /*37790*/  LDG.E.U8 R167, desc[UR60][R156.64] ;  /* 0x0000003c9ca77981 */ /* 0x0022e2000c1e1100 */
[----:B0-----:R-:W-:-:S03]  /*377a0*/  IADD3 R154, P0, R0, R31, RZ ;  /* 0x0000001f009a7210 */ /* 0x001fc60007f1e0ff */
[----:B------:R-:W3:Y:S01]  /*377b0*/  LDL R31, [R1+0x2008] ;  /* 0x00200800011f7983 */ /* 0x000ee20000100800 */
[C---:B------:R-:W-:Y:S01]  /*377c0*/  IMAD.X R153, R15.reuse, 0x1, R30, P2 ;  /* 0x000000010f997824 */ /* 0x040fe200010e061e */
[C---:B-1----:R-:W-:Y:S01]  /*377d0*/  IADD3 R156, P2, R0.reuse, R29, RZ ;  /* 0x0000001d009c7210 */ /* 0x042fe20007f5e0ff */
[----:B------:R-:W-:Y:S02]  /*377e0*/  IMAD.X R155, R15, 0x1, R27, P0 ;  /* 0x000000010f9b7824 */ /* 0x000fe400000e061b */
[----:B------:R-:W3:Y:S04]  /*377f0*/  LDL R27, [R1+0x1ffc] ;  /* 0x001ffc00011b7983 */ /* 0x000ee80000100800 */
[----:B------:R0:W-:Y:S04]  /*37800*/  STL [R1+0xad8], R166 ;  /* 0x000ad8a601007387 */ /* 0x0001e80000100800 */
[----:B------:R-:W3:Y:S04]  /*37810*/  LDL R30, [R1+0x2010] ;  /* 0x00201000011e7983 */ /* 0x000ee80000100800 */
[----:B0-----:R0:W3:Y:S02]  /*37820*/  LDG.E.U8 R166, desc[UR60][R152.64] ;  /* 0x0000003c98a67981 */ /* 0x0010e4000c1e1100 */
[----:B0-----:R-:W-:-:S02]  /*37830*/  IADD3 R152, P0, R0, R26, RZ ;  /* 0x0000001a00987210 */ /* 0x001fc40007f1e0ff */
[----:B------:R-:W3:Y:S04]  /*37840*/  LDL R26, [R1+0x2004] ;  /* 0x00200400011a7983 */ /* 0x000ee80000100800 */
[----:B------:R-:W-:Y:S04]  /*37850*/  STL [R1+0xad4], R169 ;  /* 0x000ad4a901007387 */ /* 0x000fe80000100800 */
[----:B------:R-:W3:Y:S04]  /*37860*/  LDL R159, [R1+0x2018] ;  /* 0x00201800019f7983 */ /* 0x000ee80000100800 */
[----:B------:R0:W-:Y:S04]  /*37870*/  STL [R1+0xad0], R165 ;  /* 0x000ad0a501007387 */ /* 0x0001e80000100800 */
[----:B------:R-:W3:Y:S04]  /*37880*/  LDL R29, [R1+0x2020] ;  /* 0x00202000011d7983 */ /* 0x000ee80000100800 */
[----:B0-----:R4:W3:Y:S01]  /*37890*/  LDG.E.U8 R165, desc[UR60][R154.64] ;  /* 0x0000003c9aa57981 */ /* 0x0018e2000c1e1100 */
[----:B--2---:R-:W-:-:S03]  /*378a0*/  IMAD.X R157, R15, 0x1, R25, P2 ;  /* 0x000000010f9d7824 */ /* 0x004fc600010e0619 */
[----:B------:R-:W2:Y:S01]  /*378b0*/  LDL R25, [R1+0x200c] ;  /* 0x00200c0001197983 */ /* 0x000ea20000100800 */
[----:B----4-:R-:W-:-:S03]  /*378c0*/  IADD3 R154, P2, R0, R21, RZ ;  /* 0x00000015009a7210 */ /* 0x010fc60007f5e0ff */
[----:B------:R-:W-:Y:S04]  /*378d0*/  STL [R1+0xacc], R168 ;  /* 0x000acca801007387 */ /* 0x000fe80000100800 */
[----:B------:R-:W4:Y:S01]  /*378e0*/  LDL R21, [R1+0x2014] ;  /* 0x0020140001157983 */ /* 0x000f220000100800 */
[----:B------:R-:W-:-:S03]  /*378f0*/  IMAD.X R153, R15, 0x1, R162, P0 ;  /* 0x000000010f997824 */ /* 0x000fc600000e06a2 */
[----:B------:R0:W-:Y:S04]  /*37900*/  STL [R1+0x99c], R164 ;  /* 0x00099ca401007387 */ /* 0x0001e80000100800 */
[----:B------:R-:W4:Y:S04]  /*37910*/  LDL R162, [R1+0x2028] ;  /* 0x0020280001a27983 */ /* 0x000f280000100800 */
[----:B0-----:R0:W4:Y:S01]  /*37920*/  LDG.E.U8 R164, desc[UR60][R156.64] ;  /* 0x0000003c9ca47981 */ /* 0x001122000c1e1100 */
[----:B---3--:R-:W-:-:S05]  /*37930*/  IMAD.X R155, R15, 0x1, R28, P2 ;  /* 0x000000010f9b7824 */ /* 0x008fca00010e061c */
[----:B------:R-:W3:Y:S01]  /*37940*/  LDG.E.U8 R169, desc[UR60][R154.64] ;  /* 0x0000003c9aa97981 */ /* 0x000ee2000c1e1100 */
[----:B0-----:R-:W-:-:S03]  /*37950*/  IADD3 R156, P0, R0, R161, RZ ;  /* 0x000000a1009c7210 */ /* 0x001fc60007f1e0ff */
[----:B------:R-:W3:Y:S04]  /*37960*/  LDL R161, [R1+0x201c] ;  /* 0x00201c0001a17983 */ /* 0x000ee80000100800 */
[----:B------:R0:W-:Y:S04]  /*37970*/  STL [R1+0x998], R163 ;  /* 0x000998a301007387 */ /* 0x0001e80000100800 */
[----:B------:R-:W3:Y:S04]  /*37980*/  LDL R28, [R1+0x2030] ;  /* 0x00203000011c7983 */ /* 0x000ee80000100800 */
[----:B0-----:R0:W3:Y:S01]  /*37990*/  LDG.E.U8 R163, desc[UR60][R152.64] ;  /* 0x0000003c98a37981 */ /* 0x0010e2000c1e1100 */
[----:B------:R-:W-:Y:S01]  /*379a0*/  IMAD.X R157, R15, 0x1, R158, P0 ;  /* 0x000000010f9d7824 */ /* 0x000fe200000e069e */
[----:B0-----:R-:W-:-:S04]  /*379b0*/  IADD3 R152, P2, R0, R160, RZ ;  /* 0x000000a000987210 */ /* 0x001fc80007f5e0ff */
[----:B------:R0:W3:Y:S04]  /*379c0*/  LDG.E.U8 R168, desc[UR60][R156.64] ;  /* 0x0000003c9ca87981 */ /* 0x0000e8000c1e1100 */
[----:B------:R-:W3:Y:S04]  /*379d0*/  LDL R160, [R1+0x2024] ;  /* 0x0020240001a07983 */ /* 0x000ee80000100800 */
[----:B------:R1:W-:Y:S04]  /*379e0*/  STL [R1+0xa44], R167 ;  /* 0x000a44a701007387 */ /* 0x0003e80000100800 */
[----:B------:R-:W3:Y:S01]  /*379f0*/  LDL R158, [R1+0x2038] ;  /* 0x00203800019e7983 */ /* 0x000ee20000100800 */
[----:B------:R-:W-:-:S03]  /*37a00*/  IADD3 R154, P0, R0, R31, RZ ;  /* 0x0000001f009a7210 */ /* 0x000fc60007f1e0ff */
[----:B------:R-:W3:Y:S01]  /*37a10*/  LDL R31, [R1+0x202c] ;  /* 0x00202c00011f7983 */ /* 0x000ee20000100800 */
[----:B------:R-:W-:-:S05]  /*37a20*/  IMAD.X R153, R15, 0x1, R27, P2 ;  /* 0x000000010f997824 */ /* 0x000fca00010e061b */
[----:B-1----:R1:W3:Y:S04]  /*37a30*/  LDG.E.U8 R167, desc[UR60][R152.64] ;  /* 0x0000003c98a77981 */ /* 0x0022e8000c1e1100 */
[----:B------:R1:W-:Y:S04]  /*37a40*/  STL [R1+0xabc], R166 ;  /* 0x000abca601007387 */ /* 0x0003e80000100800 */
[----:B------:R-:W3:Y:S01]  /*37a50*/  LDL R27, [R1+0x2040] ;  /* 0x00204000011b7983 */ /* 0x000ee20000100800 */
[----:B0-----:R-:W-:-:S03]  /*37a60*/  IADD3 R156, P2, R0, R30, RZ ;  /* 0x0000001e009c7210 */ /* 0x001fc60007f5e0ff */
[----:B------:R-:W3:Y:S01]  /*37a70*/  LDL R30, [R1+0x2034] ;  /* 0x00203400011e7983 */ /* 0x000ee20000100800 */
[----:B------:R-:W-:-:S03]  /*37a80*/  IMAD.X R155, R15, 0x1, R26, P0 ;  /* 0x000000010f9b7824 */ /* 0x000fc600000e061a */
[----:B------:R-:W3:Y:S04]  /*37a90*/  LDL R26, [R1+0x2048] ;  /* 0x00204800011a7983 */ /* 0x000ee80000100800 */
[----:B-1----:R0:W3:Y:S01]  /*37aa0*/  LDG.E.U8 R166, desc[UR60][R154.64] ;  /* 0x0000003c9aa67981 */ /* 0x0020e2000c1e1100 */
[----:B------:R-:W-:-:S03]  /*37ab0*/  IADD3 R152, P0, R0, R159, RZ ;  /* 0x0000009f00987210 */ /* 0x000fc60007f1e0ff */
[----:B------:R1:W-:Y:S04]  /*37ac0*/  STL [R1+0xab8], R165 ;  /* 0x000ab8a501007387 */ /* 0x0003e80000100800 */
[----:B------:R-:W3:Y:S01]  /*37ad0*/  LDL R159, [R1+0x203c] ;  /* 0x00203c00019f7983 */ /* 0x000ee20000100800 */
[C---:B--2---:R-:W-:Y:S01]  /*37ae0*/  IMAD.X R157, R15.reuse, 0x1, R25, P2 ;  /* 0x000000010f9d7824 */ /* 0x044fe200010e0619 */
[----:B0-----:R-:W-:Y:S02]  /*37af0*/  IADD3 R154, P2, R0, R29, RZ ;  /* 0x0000001d009a7210 */ /* 0x001fe40007f5e0ff */
[----:B------:R-:W2:Y:S04]  /*37b00*/  LDL R25, [R1+0x2050] ;  /* 0x0020500001197983 */ /* 0x000ea80000100800 */
[----:B------:R-:W2:Y:S04]  /*37b10*/  LDL R29, [R1+0x2044] ;  /* 0x00204400011d7983 */ /* 0x000ea80000100800 */
[----:B-1----:R0:W2:Y:S01]  /*37b20*/  LDG.E.U8 R165, desc[UR60][R156.64] ;  /* 0x0000003c9ca57981 */ /* 0x0020a2000c1e1100 */
[----:B----4-:R-:W-:-:S03]  /*37b30*/  IMAD.X R153, R15, 0x1, R21, P0 ;  /* 0x000000010f997824 */ /* 0x010fc600000e0615 */
[----:B------:R-:W4:Y:S01]  /*37b40*/  LDL R21, [R1+0x2058] ;  /* 0x0020580001157983 */ /* 0x000f220000100800 */
[----:B0-----:R-:W-:-:S03]  /*37b50*/  IADD3 R156, P0, R0, R162, RZ ;  /* 0x000000a2009c7210 */ /* 0x001fc60007f1e0ff */
[----:B------:R0:W-:Y:S04]  /*37b60*/  STL [R1+0xab4], R164 ;  /* 0x000ab4a401007387 */ /* 0x0001e80000100800 */
[----:B------:R-:W4:Y:S01]  /*37b70*/  LDL R162, [R1+0x204c] ;  /* 0x00204c0001a27983 */ /* 0x000f220000100800 */
[----:B---3--:R-:W-:-:S03]  /*37b80*/  IMAD.X R155, R15, 0x1, R161, P2 ;  /* 0x000000010f9b7824 */ /* 0x008fc600010e06a1 */
[----:B------:R-:W3:Y:S04]  /*37b90*/  LDL R161, [R1+0x2060] ;  /* 0x0020600001a17983 */ /* 0x000ee80000100800 */
[----:B0-----:R-:W3:Y:S04]  /*37ba0*/  LDG.E.U8 R164, desc[UR60][R154.64] ;  /* 0x0000003c9aa47981 */ /* 0x001ee8000c1e1100 */
[----:B------:R0:W-:Y:S04]  /*37bb0*/  STL [R1+0xab0], R163 ;  /* 0x000ab0a301007387 */ /* 0x0001e80000100800 */
[----:B0-----:R0:W3:Y:S02]  /*37bc0*/  LDG.E.U8 R163, desc[UR60][R152.64] ;  /* 0x0000003c98a37981 */ /* 0x0010e4000c1e1100 */
[----:B0-----:R-:W-:-:S02]  /*37bd0*/  IADD3 R152, P2, R0, R28, RZ ;  /* 0x0000001c00987210 */ /* 0x001fc40007f5e0ff */
[----:B------:R-:W3:Y:S01]  /*37be0*/  LDL R28, [R1+0x2054] ;  /* 0x00205400011c7983 */ /* 0x000ee20000100800 */
[----:B------:R-:W-:-:S03]  /*37bf0*/  IMAD.X R157, R15, 0x1, R160, P0 ;  /* 0x000000010f9d7824 */ /* 0x000fc600000e06a0 */
[----:B------:R0:W-:Y:S01]  /*37c00*/  STL [R1+0xaac], R169 ;  /* 0x000aaca901007387 */ /* 0x0001e20000100800 */
[----:B------:R-:W-:-:S03]  /*37c10*/  IADD3 R154, P0, R0, R158, RZ ;  /* 0x0000009e009a7210 */ /* 0x000fc60007f1e0ff */
[----:B------:R-:W3:Y:S04]  /*37c20*/  LDL R160, [R1+0x2068] ;  /* 0x0020680001a07983 */ /* 0x000ee80000100800 */
[----:B------:R-:W3:Y:S04]  /*37c30*/  LDL R158, [R1+0x205c] ;  /* 0x00205c00019e7983 */ /* 0x000ee80000100800 */
[----:B0-----:R0:W3:Y:S01]  /*37c40*/  LDG.E.U8 R169, desc[UR60][R156.64] ;  /* 0x0000003c9ca97981 */ /* 0x0010e2000c1e1100 */
        /* <DEDUP_REMOVED lines=11> */
[----:B0-----:R2:W3:Y:S04]  /*37d00*/  LDG.E.U8 R167, desc[UR60][R154.64] ;  /* 0x0000003c9aa77981 */ /* 0x0014e8000c1e1100 */
[----:B------:R0:W-:Y:S01]  /*37d10*/  STL [R1+0xa24], R166 ;  /* 0x000a24a601007387 */ /* 0x0001e20000100800 */
[----:B------:R-:W-:-:S03]  /*37d20*/  IMAD.X R157, R15, 0x1, R159, P2 ;  /* 0x000000010f9d7824 */ /* 0x000fc600010e069f */
[----:B------:R-:W3:Y:S04]  /*37d30*/  LDL R159, [R1+0x2080] ;  /* 0x00208000019f7983 */ /* 0x000ee80000100800 */
[----:B0-----:R4:W3:Y:S01]  /*37d40*/  LDG.E.U8 R166, desc[UR60][R156.64] ;  /* 0x0000003c9ca67981 */ /* 0x0018e2000c1e1100 */
[C---:B--2---:R-:W-:Y:S01]  /*37d50*/  IADD3 R154, P2, R0.reuse, R25, RZ ;  /* 0x00000019009a7210 */ /* 0x044fe20007f5e0ff */
[----:B------:R-:W-:Y:S02]  /*37d60*/  IMAD.X R153, R15, 0x1, R29, P0 ;  /* 0x000000010f997824 */ /* 0x000fe400000e061d */
[----:B------:R-:W2:Y:S04]  /*37d70*/  LDL R25, [R1+0x2074] ;  /* 0x0020740001197983 */ /* 0x000ea80000100800 */
[----:B------:R0:W-:Y:S04]  /*37d80*/  STL [R1+0xa9c], R165 ;  /* 0x000a9ca501007387 */ /* 0x0001e80000100800 */
[----:B------:R-:W2:Y:S04]  /*37d90*/  LDL R29, [R1+0x2088] ;  /* 0x00208800011d7983 */ /* 0x000ea80000100800 */
[----:B0-----:R3:W2:Y:S01]  /*37da0*/  LDG.E.U8 R165, desc[UR60][R152.64] ;  /* 0x0000003c98a57981 */ /* 0x0016a2000c1e1100 */
[----:B----4-:R-:W-:-:S03]  /*37db0*/  IADD3 R156, P0, R0, R21, RZ ;  /* 0x00000015009c7210 */ /* 0x010fc60007f1e0ff */
[----:B------:R-:W4:Y:S01]  /*37dc0*/  LDL R21, [R1+0x207c] ;  /* 0x00207c0001157983 */ /* 0x000f220000100800 */
[C---:B------:R-:W-:Y:S01]  /*37dd0*/  IMAD.X R155, R15.reuse, 0x1, R162, P2 ;  /* 0x000000010f9b7824 */ /* 0x040fe200010e06a2 */
[----:B---3--:R-:W-:Y:S02]  /*37de0*/  IADD3 R152, P2, R0, R161, RZ ;  /* 0x000000a100987210 */ /* 0x008fe40007f5e0ff */
[----:B------:R0:W-:Y:S04]  /*37df0*/  STL [R1+0xa98], R163 ;  /* 0x000a98a301007387 */ /* 0x0001e80000100800 */
[----:B------:R-:W3:Y:S04]  /*37e00*/  LDL R162, [R1+0x2084] ;  /* 0x0020840001a27983 */ /* 0x000ee80000100800 */
[----:B0-----:R-:W3:Y:S01]  /*37e10*/  LDL R163, [R1+0x2090] ;  /* 0x0020900001a37983 */ /* 0x001ee20000100800 */
[----:B------:R-:W-:-:S03]  /*37e20*/  IMAD.X R157, R15, 0x1, R28, P0 ;  /* 0x000000010f9d7824 */ /* 0x000fc600000e061c */
[----:B------:R-:W3:Y:S04]  /*37e30*/  LDL R28, [R1+0x2098] ;  /* 0x00209800011c7983 */ /* 0x000ee80000100800 */
[----:B------:R0:W-:Y:S04]  /*37e40*/  STL [R1+0xa94], R164 ;  /* 0x000a94a401007387 */ /* 0x0001e80000100800 */
[----:B------:R-:W3:Y:S04]  /*37e50*/  LDL R161, [R1+0x208c] ;  /* 0x00208c0001a17983 */ /* 0x000ee80000100800 */
[----:B------:R-:W3:Y:S04]  /*37e60*/  LDG.E.U8 R170, desc[UR60][R156.64] ;  /* 0x0000003c9caa7981 */ /* 0x000ee8000c1e1100 */
[----:B0-----:R0:W3:Y:S01]  /*37e70*/  LDG.E.U8 R164, desc[UR60][R154.64] ;  /* 0x0000003c9aa47981 */ /* 0x0010e2000c1e1100 */
[----:B------:R-:W-:Y:S01]  /*37e80*/  IMAD.X R153, R15, 0x1, R158, P2 ;  /* 0x000000010f997824 */ /* 0x000fe200010e069e */
[----:B0-----:R-:W-:-:S02]  /*37e90*/  IADD3 R154, P0, R0, R160, RZ ;  /* 0x000000a0009a7210 */ /* 0x001fc40007f1e0ff */
[----:B------:R-:W3:Y:S04]  /*37ea0*/  LDL R160, [R1+0x20a0] ;  /* 0x0020a00001a07983 */ /* 0x000ee80000100800 */
[----:B------:R-:W-:Y:S04]  /*37eb0*/  STL [R1+0xa90], R169 ;  /* 0x000a90a901007387 */ /* 0x000fe80000100800 */
[----:B------:R-:W3:Y:S01]  /*37ec0*/  LDL R158, [R1+0x2094] ;  /* 0x00209400019e7983 */ /* 0x000ee20000100800 */
[----:B------:R-:W-:-:S03]  /*37ed0*/  IADD3 R156, P2, R0, R31, RZ ;  /* 0x0000001f009c7210 */ /* 0x000fc60007f5e0ff */
[----:B------:R-:W3:Y:S04]  /*37ee0*/  LDL R31, [R1+0x20a8] ;  /* 0x0020a800011f7983 */ /* 0x000ee80000100800 */
[----:B------:R0:W-:Y:S04]  /*37ef0*/  STL [R1+0xa8c], R168 ;  /* 0x000a8ca801007387 */ /* 0x0001e80000100800 */
[----:B0-----:R0:W3:Y:S01]  /*37f00*/  LDG.E.U8 R168, desc[UR60][R152.64] ;  /* 0x0000003c98a87981 */ /* 0x0010e2000c1e1100 */
[----:B------:R-:W-:-:S03]  /*37f10*/  IMAD.X R155, R15, 0x1, R27, P0 ;  /* 0x000000010f9b7824 */ /* 0x000fc600000e061b */
[----:B------:R-:W3:Y:S01]  /*37f20*/  LDL R27, [R1+0x209c] ;  /* 0x00209c00011b7983 */ /* 0x000ee20000100800 */
[----:B0-----:R-:W-:-:S03]  /*37f30*/  IADD3 R152, P0, R0, R30, RZ ;  /* 0x0000001e00987210 */ /* 0x001fc60007f1e0ff */
[----:B------:R-:W3:Y:S01]  /*37f40*/  LDL R30, [R1+0x20b0] ;  /* 0x0020b000011e7983 */ /* 0x000ee20000100800 */
[----:B------:R-:W-:-:S03]  /*37f50*/  IMAD.X R157, R15, 0x1, R26, P2 ;  /* 0x000000010f9d7824 */ /* 0x000fc600010e061a */
[----:B------:R0:W-:Y:S04]  /*37f60*/  STL [R1+0x954], R167 ;  /* 0x000954a701007387 */ /* 0x0001e80000100800 */
[----:B------:R-:W3:Y:S04]  /*37f70*/  LDL R26, [R1+0x20a4] ;  /* 0x0020a400011a7983 */ /* 0x000ee80000100800 */
[----:B0-----:R0:W3:Y:S02]  /*37f80*/  LDG.E.U8 R167, desc[UR60][R154.64] ;  /* 0x0000003c9aa77981 */ /* 0x0010e4000c1e1100 */
[----:B0-----:R-:W-:-:S02]  /*37f90*/  IADD3 R154, P2, R0, R159, RZ ;  /* 0x0000009f009a7210 */ /* 0x001fc40007f5e0ff */
[----:B------:R-:W3:Y:S04]  /*37fa0*/  LDL R159, [R1+0x20b8] ;  /* 0x0020b800019f7983 */ /* 0x000ee80000100800 */
[----:B------:R0:W-:Y:S01]  /*37fb0*/  STL [R1+0x950], R166 ;  /* 0x000950a601007387 */ /* 0x0001e20000100800 */
[----:B--2---:R-:W-:-:S03]  /*37fc0*/  IMAD.X R153, R15, 0x1, R25, P0 ;  /* 0x000000010f997824 */ /* 0x004fc600000e0619 */
[----:B------:R-:W2:Y:S04]  /*37fd0*/  LDL R25, [R1+0x20ac] ;  /* 0x0020ac0001197983 */ /* 0x000ea80000100800 */
[----:B0-----:R0:W2:Y:S02]  /*37fe0*/  LDG.E.U8 R166, desc[UR60][R156.64] ;  /* 0x0000003c9ca67981 */ /* 0x0010a4000c1e1100 */
[----:B0-----:R-:W-:Y:S02]  /*37ff0*/  IADD3 R156, P0, R0, R29, RZ ;  /* 0x0000001d009c7210 */ /* 0x001fe40007f1e0ff */
[----:B------:R-:W2:Y:S04]  /*38000*/  LDL R29, [R1+0x20c0] ;  /* 0x0020c000011d7983 */ /* 0x000ea80000100800 */
[----:B------:R0:W-:Y:S04]  /*38010*/  STL [R1+0xa00], R165 ;  /* 0x000a00a501007387 */ /* 0x0001e80000100800 */
[----:B0-----:R0:W2:Y:S01]  /*38020*/  LDG.E.U8 R165, desc[UR60][R152.64] ;  /* 0x0000003c98a57981 */ /* 0x0010a2000c1e1100 */
[----:B----4-:R-:W-:-:S03]  /*38030*/  IMAD.X R155, R15, 0x1, R21, P2 ;  /* 0x000000010f9b7824 */ /* 0x010fc600010e0615 */
[----:B------:R-:W4:Y:S04]  /*38040*/  LDL R21, [R1+0x20b4] ;  /* 0x0020b40001157983 */ /* 0x000f280000100800 */
[----:B------:R1:W4:Y:S01]  /*38050*/  LDG.E.U8 R169, desc[UR60][R154.64] ;  /* 0x0000003c9aa97981 */ /* 0x000322000c1e1100 */
[----:B---3--:R-:W-:Y:S01]  /*38060*/  IMAD.X R157, R15, 0x1, R162, P0 ;  /* 0x000000010f9d7824 */ /* 0x008fe200000e06a2 */
[C---:B0-----:R-:W-:Y:S02]  /*38070*/  IADD3 R152, P2, R0.reuse, R163, RZ ;  /* 0x000000a300987210 */ /* 0x041fe40007f5e0ff */
[----:B-1----:R-:W-:-:S03]  /*38080*/  IADD3 R154, P0, R0, R28, RZ ;  /* 0x0000001c009a7210 */ /* 0x002fc60007f1e0ff */
[----:B------:R-:W-:-:S05]  /*38090*/  IMAD.X R153, R15, 0x1, R161, P2 ;  /* 0x000000010f997824 */ /* 0x000fca00010e06a1 */
[----:B------:R-:W3:Y:S04]  /*380a0*/  LDG.E.U8 R163, desc[UR60][R152.64] ;  /* 0x0000003c98a37981 */ /* 0x000ee8000c1e1100 */
        /* <DEDUP_REMOVED lines=8> */
[----:B------:R-:W3:Y:S01]  /*38130*/  LDL R158, [R1+0x20c4] ;  /* 0x0020c400019e7983 */ /* 0x000ee20000100800 */
[----:B------:R-:W-:-:S03]  /*38140*/  IADD3 R152, P0, R0, R31, RZ ;  /* 0x0000001f00987210 */ /* 0x000fc60007f1e0ff */
[----:B------:R0:W-:Y:S04]  /*38150*/  STL [R1+0xa74], R168 ;  /* 0x000a74a801007387 */ /* 0x0001e80000100800 */
[----:B------:R-:W3:Y:S04]  /*38160*/  LDL R31, [R1+0x20d8] ;  /* 0x0020d800011f7983 */ /* 0x000ee80000100800 */
[----:B0-----:R0:W3:Y:S01]  /*38170*/  LDG.E.U8 R168, desc[UR60][R154.64] ;  /* 0x0000003c9aa87981 */ /* 0x0010e2000c1e1100 */
[----:B------:R-:W-:-:S03]  /*38180*/  IMAD.X R157, R15, 0x1, R27, P2 ;  /* 0x000000010f9d7824 */ /* 0x000fc600010e061b */
[----:B------:R-:W3:Y:S01]  /*38190*/  LDL R27, [R1+0x20cc] ;  /* 0x0020cc00011b7983 */ /* 0x000ee20000100800 */
[----:B0-----:R-:W-:Y:S01]  /*381a0*/  IADD3 R154, P2, R0, R30, RZ ;  /* 0x0000001e009a7210 */ /* 0x001fe20007f5e0ff */
[C---:B------:R-:W-:Y:S02]  /*381b0*/  IMAD.X R153, R15.reuse, 0x1, R26, P0 ;  /* 0x000000010f997824 */ /* 0x040fe400000e061a */
[----:B------:R0:W-:Y:S04]  /*381c0*/  STL [R1+0xa70], R167 ;  /* 0x000a70a701007387 */ /* 0x0001e80000100800 */
[----:B------:R-:W3:Y:S04]  /*381d0*/  LDL R30, [R1+0x20e0] ;  /* 0x0020e000011e7983 */ /* 0x000ee80000100800 */
[----:B------:R-:W3:Y:S04]  /*381e0*/  LDL R26, [R1+0x20d4] ;  /* 0x0020d400011a7983 */ /* 0x000ee80000100800 */
[----:B0-----:R0:W3:Y:S04]  /*381f0*/  LDG.E.U8 R167, desc[UR60][R156.64] ;  /* 0x0000003c9ca77981 */ /* 0x0010e8000c1e1100 */
[----:B--2---:R1:W-:Y:S04]  /*38200*/  STL [R1+0xa6c], R166 ;  /* 0x000a6ca601007387 */ /* 0x0043e80000100800 */
[----:B------:R-:W2:Y:S04]  /*38210*/  LDL R161, [R1+0x20e8] ;  /* 0x0020e80001a17983 */ /* 0x000ea80000100800 */
[----:B-1----:R1:W2:Y:S01]  /*38220*/  LDG.E.U8 R166, desc[UR60][R152.64] ;  /* 0x0000003c98a67981 */ /* 0x0022a2000c1e1100 */
[----:B------:R-:W-:-:S03]  /*38230*/  IMAD.X R155, R15, 0x1, R25, P2 ;  /* 0x000000010f9b7824 */ /* 0x000fc600010e0619 */
[----:B------:R-:W2:Y:S01]  /*38240*/  LDL R25, [R1+0x20dc] ;  /* 0x0020dc0001197983 */ /* 0x000ea20000100800 */
[C---:B0-----:R-:W-:Y:S02]  /*38250*/  IADD3 R156, P0, R0.reuse, R159, RZ ;  /* 0x0000009f009c7210 */ /* 0x041fe40007f1e0ff */
[----:B-1----:R-:W-:Y:S01]  /*38260*/  IADD3 R152, P2, R0, R29, RZ ;  /* 0x0000001d00987210 */ /* 0x002fe20007f5e0ff */
[----:B------:R0:W-:Y:S04]  /*38270*/  STL [R1+0x934], R165 ;  /* 0x000934a501007387 */ /* 0x0001e80000100800 */
[----:B------:R-:W2:Y:S04]  /*38280*/  LDL R29, [R1+0x20f0] ;  /* 0x0020f000011d7983 */ /* 0x000ea80000100800 */
[----:B0-----:R3:W2:Y:S01]  /*38290*/  LDG.E.U8 R165, desc[UR60][R154.64] ;  /* 0x0000003c9aa57981 */ /* 0x0016a2000c1e1100 */
[----:B----4-:R-:W-:-:S03]  /*382a0*/  IMAD.X R157, R15, 0x1, R21, P0 ;  /* 0x000000010f9d7824 */ /* 0x010fc600000e0615 */
[----:B------:R-:W4:Y:S04]  /*382b0*/  LDL R21, [R1+0x20e4] ;  /* 0x0020e40001157983 */ /* 0x000f280000100800 */
[----:B------:R-:W-:Y:S04]  /*382c0*/  STL [R1+0x92c], R169 ;  /* 0x00092ca901007387 */ /* 0x000fe80000100800 */
[----:B------:R-:W4:Y:S01]  /*382d0*/  LDL R159, [R1+0x20f8] ;  /* 0x0020f800019f7983 */ /* 0x000f220000100800 */
[----:B---3--:R-:W-:-:S03]  /*382e0*/  IADD3 R154, P0, R0, R28, RZ ;  /* 0x0000001c009a7210 */ /* 0x008fc60007f1e0ff */
[----:B------:R-:W3:Y:S01]  /*382f0*/  LDL R28, [R1+0x20ec] ;  /* 0x0020ec00011c7983 */ /* 0x000ee20000100800 */
[----:B------:R-:W-:-:S03]  /*38300*/  IMAD.X R153, R15, 0x1, R162, P2 ;  /* 0x000000010f997824 */ /* 0x000fc600010e06a2 */
[----:B------:R0:W-:Y:S04]  /*38310*/  STL [R1+0x9e0], R164 ;  /* 0x0009e0a401007387 */ /* 0x0001e80000100800 */
[----:B------:R-:W3:Y:S04]  /*38320*/  LDL R162, [R1+0x2100] ;  /* 0x0021000001a27983 */ /* 0x000ee80000100800 */
[----:B0-----:R0:W3:Y:S01]  /*38330*/  LDG.E.U8 R164, desc[UR60][R156.64] ;  /* 0x0000003c9ca47981 */ /* 0x0010e2000c1e1100 */
[----:B------:R-:W-:Y:S01]  /*38340*/  IMAD.X R155, R15, 0x1, R158, P0 ;  /* 0x000000010f9b7824 */ /* 0x000fe200000e069e */
[----:B0-----:R-:W-:-:S02]  /*38350*/  IADD3 R156, P2, R0, R160, RZ ;  /* 0x000000a0009c7210 */ /* 0x001fc40007f5e0ff */
[----:B------:R-:W3:Y:S04]  /*38360*/  LDL R160, [R1+0x20f4] ;  /* 0x0020f40001a07983 */ /* 0x000ee80000100800 */
[----:B------:R0:W-:Y:S04]  /*38370*/  STL [R1+0xa5c], R163 ;  /* 0x000a5ca301007387 */ /* 0x0001e80000100800 */
        /* <DEDUP_REMOVED lines=14> */
[----:B--2---:R-:W-:-:S02]  /*38460*/  IADD3 R156, P0, R0, R161, RZ ;  /* 0x000000a1009c7210 */ /* 0x004fc40007f1e0ff */
[----:B------:R-:W2:Y:S04]  /*38470*/  LDL R161, [R1+0x210c] ;  /* 0x00210c0001a17983 */ /* 0x000ea80000100800 */
[----:B------:R0:W-:Y:S04]  /*38480*/  STL [R1+0xa50], R166 ;  /* 0x000a50a601007387 */ /* 0x0001e80000100800 */
[----:B0-----:R0:W2:Y:S01]  /*38490*/  LDG.E.U8 R166, desc[UR60][R152.64] ;  /* 0x0000003c98a67981 */ /* 0x0010a2000c1e1100 */
[----:B------:R-:W-:-:S03]  /*384a0*/  IMAD.X R155, R15, 0x1, R25, P2 ;  /* 0x000000010f9b7824 */ /* 0x000fc600010e0619 */
[----:B------:R-:W2:Y:S01]  /*384b0*/  LDL R25, [R1+0x2120] ;  /* 0x0021200001197983 */ /* 0x000ea20000100800 */
[----:B0-----:R-:W-:-:S03]  /*384c0*/  IADD3 R152, P2, R0, R29, RZ ;  /* 0x0000001d00987210 */ /* 0x001fc60007f5e0ff */
[----:B------:R-:W2:Y:S04]  /*384d0*/  LDL R29, [R1+0x2114] ;  /* 0x00211400011d7983 */ /* 0x000ea80000100800 */
[----:B------:R0:W-:Y:S01]  /*384e0*/  STL [R1+0xa4c], R165 ;  /* 0x000a4ca501007387 */ /* 0x0001e20000100800 */
[----:B----4-:R-:W-:-:S03]  /*384f0*/  IMAD.X R157, R15, 0x1, R21, P0 ;  /* 0x000000010f9d7824 */ /* 0x010fc600000e0615 */
[----:B------:R-:W4:Y:S04]  /*38500*/  LDL R21, [R1+0x2128] ;  /* 0x0021280001157983 */ /* 0x000f280000100800 */
[----:B0-----:R0:W4:Y:S02]  /*38510*/  LDG.E.U8 R165, desc[UR60][R154.64] ;  /* 0x0000003c9aa57981 */ /* 0x001124000c1e1100 */
[----:B0-----:R-:W-:Y:S02]  /*38520*/  IADD3 R154, P0, R0, R159, RZ ;  /* 0x0000009f009a7210 */ /* 0x001fe40007f1e0ff */
[----:B------:R-:W4:Y:S01]  /*38530*/  LDL R159, [R1+0x211c] ;  /* 0x00211c00019f7983 */ /* 0x000f220000100800 */
[----:B---3--:R-:W-:-:S03]  /*38540*/  IMAD.X R153, R15, 0x1, R28, P2 ;  /* 0x000000010f997824 */ /* 0x008fc600010e061c */
        /* <DEDUP_REMOVED lines=11> */
[----:B------:R-:W3:Y:S01]  /*38600*/  LDL R158, [R1+0x212c] ;  /* 0x00212c00019e7983 */ /* 0x000ee20000100800 */
[----:B------:R-:W-:-:S03]  /*38610*/  IMAD.X R157, R15, 0x1, R31, P2 ;  /* 0x000000010f9d7824 */ /* 0x000fc600010e061f */
[----:B------:R0:W-:Y:S04]  /*38620*/  STL [R1+0x9c0], R168 ;  /* 0x0009c0a801007387 */ /* 0x0001e80000100800 */
[----:B------:R-:W3:Y:S04]  /*38630*/  LDL R31, [R1+0x2140] ;  /* 0x00214000011f7983 */ /* 0x000ee80000100800 */
[----:B0-----:R0:W3:Y:S01]  /*38640*/  LDG.E.U8 R168, desc[UR60][R156.64] ;  /* 0x0000003c9ca87981 */ /* 0x0010e2000c1e1100 */
[----:B------:R-:W-:-:S03]  /*38650*/  IADD3 R154, P2, R0, R27, RZ ;  /* 0x0000001b009a7210 */ /* 0x000fc60007f5e0ff */
[----:B------:R-:W3:Y:S01]  /*38660*/  LDL R27, [R1+0x2134] ;  /* 0x00213400011b7983 */ /* 0x000ee20000100800 */
[C---:B------:R-:W-:Y:S01]  /*38670*/  IMAD.X R153, R15.reuse, 0x1, R30, P0 ;  /* 0x000000010f997824 */ /* 0x040fe200000e061e */
[----:B0-----:R-:W-:Y:S02]  /*38680*/  IADD3 R156, P0, R0, R26, RZ ;  /* 0x0000001a009c7210 */ /* 0x001fe40007f1e0ff */
[----:B------:R0:W-:Y:S04]  /*38690*/  STL [R1+0xa3c], R167 ;  /* 0x000a3ca701007387 */ /* 0x0001e80000100800 */
[----:B------:R-:W3:Y:S04]  /*386a0*/  LDL R30, [R1+0x2148] ;  /* 0x00214800011e7983 */ /* 0x000ee80000100800 */
[----:B------:R-:W3:Y:S04]  /*386b0*/  LDL R26, [R1+0x213c] ;  /* 0x00213c00011a7983 */ /* 0x000ee80000100800 */
[----:B0-----:R0:W3:Y:S01]  /*386c0*/  LDG.E.U8 R167, desc[UR60][R152.64] ;  /* 0x0000003c98a77981 */ /* 0x0010e2000c1e1100 */
[----:B--2---:R-:W-:-:S03]  /*386d0*/  IMAD.X R155, R15, 0x1, R161, P2 ;  /* 0x000000010f9b7824 */ /* 0x004fc600010e06a1 */
[----:B------:R1:W-:Y:S04]  /*386e0*/  STL [R1+0xa38], R166 ;  /* 0x000a38a601007387 */ /* 0x0003e80000100800 */
[----:B------:R-:W2:Y:S04]  /*386f0*/  LDL R161, [R1+0x2150] ;  /* 0x0021500001a17983 */ /* 0x000ea80000100800 */
[----:B-1----:R1:W2:Y:S01]  /*38700*/  LDG.E.U8 R166, desc[UR60][R154.64] ;  /* 0x0000003c9aa67981 */ /* 0x0022a2000c1e1100 */
[----:B0-----:R-:W-:Y:S01]  /*38710*/  IADD3 R152, P2, R0, R25, RZ ;  /* 0x0000001900987210 */ /* 0x001fe20007f5e0ff */
[----:B------:R-:W-:-:S02]  /*38720*/  IMAD.X R157, R15, 0x1, R29, P0 ;  /* 0x000000010f9d7824 */ /* 0x000fc400000e061d */
[----:B------:R-:W2:Y:S04]  /*38730*/  LDL R25, [R1+0x2144] ;  /* 0x0021440001197983 */ /* 0x000ea80000100800 */
[----:B----4-:R0:W-:Y:S04]  /*38740*/  STL [R1+0xa34], R165 ;  /* 0x000a34a501007387 */ /* 0x0101e80000100800 */
[----:B------:R-:W4:Y:S01]  /*38750*/  LDL R29, [R1+0x2158] ;  /* 0x00215800011d7983 */ /* 0x000f220000100800 */
[----:B-1----:R-:W-:-:S03]  /*38760*/  IADD3 R154, P0, R0, R21, RZ ;  /* 0x00000015009a7210 */ /* 0x002fc60007f1e0ff */
[----:B------:R-:W4:Y:S04]  /*38770*/  LDL R21, [R1+0x214c] ;  /* 0x00214c0001157983 */ /* 0x000f280000100800 */
[----:B0-----:R3:W4:Y:S01]  /*38780*/  LDG.E.U8 R165, desc[UR60][R156.64] ;  /* 0x0000003c9ca57981 */ /* 0x001722000c1e1100 */
[C---:B------:R-:W-:Y:S01]  /*38790*/  IMAD.X R153, R15.reuse, 0x1, R159, P2 ;  /* 0x000000010f997824 */ /* 0x040fe200010e069f */
[----:B---3--:R-:W-:Y:S02]  /*387a0*/  IADD3 R156, P2, R0, R28, RZ ;  /* 0x0000001c009c7210 */ /* 0x008fe40007f5e0ff */
[----:B------:R0:W-:Y:S04]  /*387b0*/  STL [R1+0xa30], R164 ;  /* 0x000a30a401007387 */ /* 0x0001e80000100800 */
[----:B------:R-:W3:Y:S04]  /*387c0*/  LDL R159, [R1+0x2160] ;  /* 0x00216000019f7983 */ /* 0x000ee80000100800 */
[----:B------:R-:W3:Y:S01]  /*387d0*/  LDL R28, [R1+0x2154] ;  /* 0x00215400011c7983 */ /* 0x000ee20000100800 */
[----:B------:R-:W-:-:S03]  /*387e0*/  IMAD.X R155, R15, 0x1, R162, P0 ;  /* 0x000000010f9b7824 */ /* 0x000fc600000e06a2 */
[----:B0-----:R0:W3:Y:S04]  /*387f0*/  LDG.E.U8 R164, desc[UR60][R152.64] ;  /* 0x0000003c98a47981 */ /* 0x0010e8000c1e1100 */
[----:B------:R1:W-:Y:S04]  /*38800*/  STL [R1+0xa2c], R163 ;  /* 0x000a2ca301007387 */ /* 0x0003e80000100800 */
[----:B------:R-:W3:Y:S04]  /*38810*/  LDL R162, [R1+0x215c] ;  /* 0x00215c0001a27983 */ /* 0x000ee80000100800 */
[----:B-1----:R-:W3:Y:S01]  /*38820*/  LDL R163, [R1+0x2168] ;  /* 0x0021680001a37983 */ /* 0x002ee20000100800 */
[----:B------:R-:W-:-:S03]  /*38830*/  IMAD.X R157, R15, 0x1, R158, P2 ;  /* 0x000000010f9d7824 */ /* 0x000fc600010e069e */
[----:B------:R-:W3:Y:S04]  /*38840*/  LDL R158, [R1+0x2170] ;  /* 0x00217000019e7983 */ /* 0x000ee80000100800 */
[----:B------:R1:W-:Y:S04]  /*38850*/  STL [R1+0x8d8], R169 ;  /* 0x0008d8a901007387 */ /* 0x0003e80000100800 */
[----:B-1----:R1:W3:Y:S01]  /*38860*/  LDG.E.U8 R169, desc[UR60][R154.64] ;  /* 0x0000003c9aa97981 */ /* 0x0022e2000c1e1100 */
[----:B0-----:R-:W-:-:S03]  /*38870*/  IADD3 R152, P0, R0, R160, RZ ;  /* 0x000000a000987210 */ /* 0x001fc60007f1e0ff */
[----:B------:R-:W3:Y:S01]  /*38880*/  LDL R160, [R1+0x2164] ;  /* 0x0021640001a07983 */ /* 0x000ee20000100800 */
[----:B-1----:R-:W-:-:S03]  /*38890*/  IADD3 R154, P2, R0, R31, RZ ;  /* 0x0000001f009a7210 */ /* 0x002fc60007f5e0ff */
        /* <DEDUP_REMOVED lines=17> */
[----:B----4-:R-:W-:-:S03]  /*389b0*/  IADD3 R154, P0, R0, R29, RZ ;  /* 0x0000001d009a7210 */ /* 0x010fc60007f1e0ff */
[----:B------:R-:W4:Y:S04]  /*389c0*/  LDL R29, [R1+0x2190] ;  /* 0x00219000011d7983 */ /* 0x000f280000100800 */
[----:B------:R0:W-:Y:S01]  /*389d0*/  STL [R1+0xa18], R165 ;  /* 0x000a18a501007387 */ /* 0x0001e20000100800 */
[----:B------:R-:W-:-:S03]  /*389e0*/  IMAD.X R153, R15, 0x1, R21, P2 ;  /* 0x000000010f997824 */ /* 0x000fc600010e0615 */
[----:B------:R-:W4:Y:S04]  /*389f0*/  LDL R21, [R1+0x2184] ;  /* 0x0021840001157983 */ /* 0x000f280000100800 */
[----:B------:R-:W4:Y:S04]  /*38a00*/  LDG.E.U8 R170, desc[UR60][R152.64] ;  /* 0x0000003c98aa7981 */ /* 0x000f28000c1e1100 */
[----:B0-----:R3:W4:Y:S02]  /*38a10*/  LDG.E.U8 R165, desc[UR60][R156.64] ;  /* 0x0000003c9ca57981 */ /* 0x001724000c1e1100 */
[----:B---3--:R-:W-:-:S02]  /*38a20*/  IADD3 R156, P2, R0, R159, RZ ;  /* 0x0000009f009c7210 */ /* 0x008fc40007f5e0ff */
[----:B------:R-:W3:Y:S01]  /*38a30*/  LDL R159, [R1+0x2198] ;  /* 0x00219800019f7983 */ /* 0x000ee20000100800 */
[----:B------:R-:W-:-:S03]  /*38a40*/  IMAD.X R155, R15, 0x1, R28, P0 ;  /* 0x000000010f9b7824 */ /* 0x000fc600000e061c */
[----:B------:R0:W-:Y:S04]  /*38a50*/  STL [R1+0xa10], R164 ;  /* 0x000a10a401007387 */ /* 0x0001e80000100800 */
[----:B------:R-:W3:Y:S04]  /*38a60*/  LDL R28, [R1+0x218c] ;  /* 0x00218c00011c7983 */ /* 0x000ee80000100800 */
[----:B0-----:R0:W3:Y:S01]  /*38a70*/  LDG.E.U8 R164, desc[UR60][R154.64] ;  /* 0x0000003c9aa47981 */ /* 0x0010e2000c1e1100 */
[----:B------:R-:W-:Y:S01]  /*38a80*/  IMAD.X R157, R15, 0x1, R162, P2 ;  /* 0x000000010f9d7824 */ /* 0x000fe200010e06a2 */
[----:B0-----:R-:W-:-:S02]  /*38a90*/  IADD3 R154, P2, R0, R158, RZ ;  /* 0x0000009e009a7210 */ /* 0x001fc40007f5e0ff */
[----:B------:R0:W-:Y:S04]  /*38aa0*/  STL [R1+0xa0c], R169 ;  /* 0x000a0ca901007387 */ /* 0x0001e80000100800 */
[----:B------:R-:W3:Y:S04]  /*38ab0*/  LDL R158, [R1+0x21a0] ;  /* 0x0021a000019e7983 */ /* 0x000ee80000100800 */
[----:B0-----:R0:W3:Y:S01]  /*38ac0*/  LDG.E.U8 R169, desc[UR60][R156.64] ;  /* 0x0000003c9ca97981 */ /* 0x0010e2000c1e1100 */
[----:B------:R-:W-:-:S05]  /*38ad0*/  IADD3 R152, P0, R0, R163, RZ ;  /* 0x000000a300987210 */ /* 0x000fca0007f1e0ff */
[----:B------:R-:W-:Y:S02]  /*38ae0*/  IMAD.X R153, R15, 0x1, R160, P0 ;  /* 0x000000010f997824 */ /* 0x000fe400000e06a0 */
[----:B------:R-:W3:Y:S01]  /*38af0*/  LDL R160, [R1+0x2194] ;  /* 0x0021940001a07983 */ /* 0x000ee20000100800 */
[----:B0-----:R-:W-:-:S03]  /*38b00*/  IADD3 R156, P0, R0, R31, RZ ;  /* 0x0000001f009c7210 */ /* 0x001fc60007f1e0ff */
[----:B------:R0:W-:Y:S01]  /*38b10*/  STL [R1+0xa08], R168 ;  /* 0x000a08a801007387 */ /* 0x0001e20000100800 */
[----:B------:R-:W-:-:S03]  /*38b20*/  IMAD.X R155, R15, 0x1, R27, P2 ;  /* 0x000000010f9b7824 */ /* 0x000fc600010e061b */
[----:B------:R-:W3:Y:S04]  /*38b30*/  LDL R31, [R1+0x21a8] ;  /* 0x0021a800011f7983 */ /* 0x000ee80000100800 */
[----:B------:R-:W3:Y:S04]  /*38b40*/  LDL R27, [R1+0x219c] ;  /* 0x00219c00011b7983 */ /* 0x000ee80000100800 */
[----:B0-----:R0:W3:Y:S02]  /*38b50*/  LDG.E.U8 R168, desc[UR60][R152.64] ;  /* 0x0000003c98a87981 */ /* 0x0010e4000c1e1100 */
[C---:B0-----:R-:W-:Y:S01]  /*38b60*/  IADD3 R152, P2, R0.reuse, R30, RZ ;  /* 0x0000001e00987210 */ /* 0x041fe20007f5e0ff */
[----:B------:R-:W-:Y:S01]  /*38b70*/  IMAD.X R157, R15, 0x1, R26, P0 ;  /* 0x000000010f9d7824 */ /* 0x000fe200000e061a */
[----:B------:R0:W-:Y:S04]  /*38b80*/  STL [R1+0x8b8], R167 ;  /* 0x0008b8a701007387 */ /* 0x0001e80000100800 */
[----:B------:R-:W3:Y:S04]  /*38b90*/  LDL R26, [R1+0x21a4] ;  /* 0x0021a400011a7983 */ /* 0x000ee80000100800 */
[----:B------:R-:W3:Y:S04]  /*38ba0*/  LDL R30, [R1+0x21b0] ;  /* 0x0021b000011e7983 */ /* 0x000ee80000100800 */
[----:B0-----:R2:W3:Y:S02]  /*38bb0*/  LDG.E.U8 R167, desc[UR60][R154.64] ;  /* 0x0000003c9aa77981 */ /* 0x0014e4000c1e1100 */
[----:B--2---:R-:W-:-:S02]  /*38bc0*/  IADD3 R154, P0, R0, R161, RZ ;  /* 0x000000a1009a7210 */ /* 0x004fc40007f1e0ff */
[----:B------:R0:W-:Y:S01]  /*38bd0*/  STL [R1+0x8b4], R166 ;  /* 0x0008b4a601007387 */ /* 0x0001e20000100800 */
[----:B------:R-:W-:-:S03]  /*38be0*/  IMAD.X R153, R15, 0x1, R25, P2 ;  /* 0x000000010f997824 */ /* 0x000fc600010e0619 */
[----:B------:R-:W2:Y:S04]  /*38bf0*/  LDL R162, [R1+0x21b8] ;  /* 0x0021b80001a27983 */ /* 0x000ea80000100800 */
[----:B------:R-:W2:Y:S04]  /*38c00*/  LDL R25, [R1+0x21ac] ;  /* 0x0021ac0001197983 */ /* 0x000ea80000100800 */
[----:B0-----:R0:W2:Y:S01]  /*38c10*/  LDG.E.U8 R166, desc[UR60][R156.64] ;  /* 0x0000003c9ca67981 */ /* 0x0010a2000c1e1100 */
[----:B----4-:R-:W-:-:S03]  /*38c20*/  IMAD.X R155, R15, 0x1, R21, P0 ;  /* 0x000000010f9b7824 */ /* 0x010fc600000e0615 */
[----:B------:R1:W-:Y:S04]  /*38c30*/  STL [R1+0x98c], R165 ;  /* 0x00098ca501007387 */ /* 0x0003e80000100800 */
[----:B------:R-:W4:Y:S04]  /*38c40*/  LDL R21, [R1+0x21b4] ;  /* 0x0021b40001157983 */ /* 0x000f280000100800 */
[----:B-1----:R3:W4:Y:S01]  /*38c50*/  LDG.E.U8 R165, desc[UR60][R152.64] ;  /* 0x0000003c98a57981 */ /* 0x002722000c1e1100 */
[----:B0-----:R-:W-:-:S03]  /*38c60*/  IADD3 R156, P2, R0, R29, RZ ;  /* 0x0000001d009c7210 */ /* 0x001fc60007f5e0ff */
[----:B------:R-:W4:Y:S04]  /*38c70*/  LDL R29, [R1+0x21c0] ;  /* 0x0021c000011d7983 */ /* 0x000f280000100800 */
[----:B------:R0:W-:Y:S04]  /*38c80*/  STL [R1+0x9f8], R170 ;  /* 0x0009f8aa01007387 */ /* 0x0001e80000100800 */
[----:B------:R-:W4:Y:S01]  /*38c90*/  LDL R163, [R1+0x21c8] ;  /* 0x0021c80001a37983 */ /* 0x000f220000100800 */
[----:B---3--:R-:W-:-:S03]  /*38ca0*/  IADD3 R152, P0, R0, R159, RZ ;  /* 0x0000009f00987210 */ /* 0x008fc60007f1e0ff */
[----:B------:R-:W3:Y:S01]  /*38cb0*/  LDL R159, [R1+0x21bc] ;  /* 0x0021bc00019f7983 */ /* 0x000ee20000100800 */
[----:B------:R-:W-:-:S05]  /*38cc0*/  IMAD.X R157, R15, 0x1, R28, P2 ;  /* 0x000000010f9d7824 */ /* 0x000fca00010e061c */
[----:B0-----:R-:W3:Y:S04]  /*38cd0*/  LDG.E.U8 R170, desc[UR60][R156.64] ;  /* 0x0000003c9caa7981 */ /* 0x001ee8000c1e1100 */
[----:B------:R0:W-:Y:S04]  /*38ce0*/  STL [R1+0x9f4], R164 ;  /* 0x0009f4a401007387 */ /* 0x0001e80000100800 */
[----:B------:R-:W3:Y:S04]  /*38cf0*/  LDL R28, [R1+0x21d0] ;  /* 0x0021d000011c7983 */ /* 0x000ee80000100800 */
[----:B0-----:R0:W3:Y:S02]  /*38d00*/  LDG.E.U8 R164, desc[UR60][R154.64] ;  /* 0x0000003c9aa47981 */ /* 0x0010e4000c1e1100 */
[----:B0-----:R-:W-:-:S02]  /*38d10*/  IADD3 R154, P2, R0, R158, RZ ;  /* 0x0000009e009a7210 */ /* 0x001fc40007f5e0ff */
[----:B------:R-:W3:Y:S04]  /*38d20*/  LDL R158, [R1+0x21c4] ;  /* 0x0021c400019e7983 */ /* 0x000ee80000100800 */
[----:B------:R0:W-:Y:S04]  /*38d30*/  STL [R1+0x9f0], R169 ;  /* 0x0009f0a901007387 */ /* 0x0001e80000100800 */
[----:B------:R-:W3:Y:S01]  /*38d40*/  LDL R161, [R1+0x21d8] ;  /* 0x0021d80001a17983 */ /* 0x000ee20000100800 */
[----:B------:R-:W-:-:S03]  /*38d50*/  IMAD.X R153, R15, 0x1, R160, P0 ;  /* 0x000000010f997824 */ /* 0x000fc600000e06a0 */
[----:B------:R-:W3:Y:S04]  /*38d60*/  LDL R160, [R1+0x21cc] ;  /* 0x0021cc0001a07983 */ /* 0x000ee80000100800 */
[----:B0-----:R0:W3:Y:S01]  /*38d70*/  LDG.E.U8 R169, desc[UR60][R152.64] ;  /* 0x0000003c98a97981 */ /* 0x0010e2000c1e1100 */
[----:B------:R-:W-:-:S03]  /*38d80*/  IMAD.X R155, R15, 0x1, R27, P2 ;  /* 0x000000010f9b7824 */ /* 0x000fc600010e061b */
[----:B------:R1:W-:Y:S04]  /*38d90*/  STL [R1+0x9ec], R168 ;  /* 0x0009eca801007387 */ /* 0x0003e80000100800 */
[----:B------:R-:W3:Y:S01]  /*38da0*/  LDL R27, [R1+0x21d4] ;  /* 0x0021d400011b7983 */ /* 0x000ee20000100800 */
[----:B------:R-:W-:-:S03]  /*38db0*/  IADD3 R156, P0, R0, R31, RZ ;  /* 0x0000001f009c7210 */ /* 0x000fc60007f1e0ff */
[----:B------:R-:W3:Y:S04]  /*38dc0*/  LDL R31, [R1+0x21e0] ;  /* 0x0021e000011f7983 */ /* 0x000ee80000100800 */
[----:B-1----:R1:W3:Y:S01]  /*38dd0*/  LDG.E.U8 R168, desc[UR60][R154.64] ;  /* 0x0000003c9aa87981 */ /* 0x0022e2000c1e1100 */
[C---:B------:R-:W-:Y:S01]  /*38de0*/  IMAD.X R157, R15.reuse, 0x1, R26, P0 ;  /* 0x000000010f9d7824 */ /* 0x040fe200000e061a */
[C---:B0-----:R-:W-:Y:S02]  /*38df0*/  IADD3 R152, P2, R0.reuse, R30, RZ ;  /* 0x0000001e00987210 */ /* 0x041fe40007f5e0ff */
[----:B------:R-:W-:Y:S04]  /*38e00*/  STL [R1+0x9e8], R167 ;  /* 0x0009e8a701007387 */ /* 0x000fe80000100800 */
[----:B------:R-:W3:Y:S04]  /*38e10*/  LDL R30, [R1+0x21e8] ;  /* 0x0021e800011e7983 */ /* 0x000ee80000100800 */
[----:B------:R-:W3:Y:S04]  /*38e20*/  LDL R26, [R1+0x21dc] ;  /* 0x0021dc00011a7983 */ /* 0x000ee80000100800 */
[----:B--2---:R0:W-:Y:S01]  /*38e30*/  STL [R1+0x898], R166 ;  /* 0x000898a601007387 */ /* 0x0041e20000100800 */
[----:B------:R-:W-:Y:S01]  /*38e40*/  IMAD.X R153, R15, 0x1, R25, P2 ;  /* 0x000000010f997824 */ /* 0x000fe200010e0619 */
[----:B-1----:R-:W-:-:S02]  /*38e50*/  IADD3 R154, P0, R0, R162, RZ ;  /* 0x000000a2009a7210 */ /* 0x002fc40007f1e0ff */
[----:B------:R-:W2:Y:S04]  /*38e60*/  LDL R25, [R1+0x21f0] ;  /* 0x0021f00001197983 */ /* 0x000ea80000100800 */
[----:B------:R-:W2:Y:S04]  /*38e70*/  LDL R162, [R1+0x21e4] ;  /* 0x0021e40001a27983 */ /* 0x000ea80000100800 */
[----:B0-----:R0:W2:Y:S01]  /*38e80*/  LDG.E.U8 R166, desc[UR60][R156.64] ;  /* 0x0000003c9ca67981 */ /* 0x0010a2000c1e1100 */
[----:B----4-:R-:W-:-:S05]  /*38e90*/  IMAD.X R155, R15, 0x1, R21, P0 ;  /* 0x000000010f9b7824 */ /* 0x010fca00000e0615 */
[----:B------:R-:W4:Y:S04]  /*38ea0*/  LDG.E.U8 R167, desc[UR60][R154.64] ;  /* 0x0000003c9aa77981 */ /* 0x000f28000c1e1100 */
[----:B------:R1:W-:Y:S04]  /*38eb0*/  STL [R1+0x890], R165 ;  /* 0x000890a501007387 */ /* 0x0003e80000100800 */
[----:B------:R-:W4:Y:S04]  /*38ec0*/  LDL R21, [R1+0x21f8] ;  /* 0x0021f80001157983 */ /* 0x000f280000100800 */
[----:B-1----:R1:W4:Y:S01]  /*38ed0*/  LDG.E.U8 R165, desc[UR60][R152.64] ;  /* 0x0000003c98a57981 */ /* 0x002322000c1e1100 */
[----:B0-----:R-:W-:-:S03]  /*38ee0*/  IADD3 R156, P2, R0, R29, RZ ;  /* 0x0000001d009c7210 */ /* 0x001fc60007f5e0ff */
[----:B------:R-:W4:Y:S01]  /*38ef0*/  LDL R29, [R1+0x21ec] ;  /* 0x0021ec00011d7983 */ /* 0x000f220000100800 */
[C---:B-1----:R-:W-:Y:S01]  /*38f00*/  IADD3 R152, P0, R0.reuse, R163, RZ ;  /* 0x000000a300987210 */ /* 0x042fe20007f1e0ff */
[C---:B---3--:R-:W-:Y:S01]  /*38f10*/  IMAD.X R157, R15.reuse, 0x1, R159, P2 ;  /* 0x000000010f9d7824 */ /* 0x048fe200010e069f */
[----:B------:R-:W-:Y:S01]  /*38f20*/  IADD3 R154, P2, R0, R28, RZ ;  /* 0x0000001c009a7210 */ /* 0x000fe20007f5e0ff */
[----:B------:R0:W-:Y:S04]  /*38f30*/  STL [R1+0x974], R164 ;  /* 0x000974a401007387 */ /* 0x0001e80000100800 */
[----:B------:R-:W3:Y:S04]  /*38f40*/  LDL R159, [R1+0x2200] ;  /* 0x00220000019f7983 */ /* 0x000ee80000100800 */
[----:B------:R-:W3:Y:S04]  /*38f50*/  LDL R28, [R1+0x21f4] ;  /* 0x0021f400011c7983 */ /* 0x000ee80000100800 */
[----:B0-----:R0:W3:Y:S04]  /*38f60*/  LDG.E.U8 R164, desc[UR60][R156.64] ;  /* 0x0000003c9ca47981 */ /* 0x0010e8000c1e1100 */
[----:B------:R1:W-:Y:S01]  /*38f70*/  STL [R1+0x9d8], R170 ;  /* 0x0009d8aa01007387 */ /* 0x0003e20000100800 */
[----:B------:R-:W-:-:S03]  /*38f80*/  IMAD.X R153, R15, 0x1, R158, P0 ;  /* 0x000000010f997824 */ /* 0x000fc600000e069e */
[----:B------:R-:W3:Y:S04]  /*38f90*/  LDL R158, [R1+0x2208] ;  /* 0x00220800019e7983 */ /* 0x000ee80000100800 */
[----:B------:R1:W3:Y:S01]  /*38fa0*/  LDG.E.U8 R163, desc[UR60][R152.64] ;  /* 0x0000003c98a37981 */ /* 0x0002e2000c1e1100 */
[----:B0-----:R-:W-:-:S03]  /*38fb0*/  IADD3 R156, P0, R0, R161, RZ ;  /* 0x000000a1009c7210 */ /* 0x001fc60007f1e0ff */
[----:B------:R-:W3:Y:S01]  /*38fc0*/  LDL R161, [R1+0x21fc] ;  /* 0x0021fc0001a17983 */ /* 0x000ee20000100800 */
[----:B------:R-:W-:-:S03]  /*38fd0*/  IMAD.X R155, R15, 0x1, R160, P2 ;  /* 0x000000010f9b7824 */ /* 0x000fc600010e06a0 */
[----:B------:R-:W-:Y:S04]  /*38fe0*/  STL [R1+0x9d4], R169 ;  /* 0x0009d4a901007387 */ /* 0x000fe80000100800 */
[----:B------:R-:W3:Y:S04]  /*38ff0*/  LDL R160, [R1+0x2210] ;  /* 0x0022100001a07983 */ /* 0x000ee80000100800 */
[----:B------:R0:W3:Y:S01]  /*39000*/  LDG.E.U8 R171, desc[UR60][R154.64] ;  /* 0x0000003c9aab7981 */ /* 0x0000e2000c1e1100 */
[----:B------:R-:W-:-:S03]  /*39010*/  IMAD.X R157, R15, 0x1, R27, P0 ;  /* 0x000000010f9d7824 */ /* 0x000fc600000e061b */
[----:B------:R-:W3:Y:S01]  /*39020*/  LDL R27, [R1+0x2204] ;  /* 0x00220400011b7983 */ /* 0x000ee20000100800 */
[----:B-1----:R-:W-:-:S03]  /*39030*/  IADD3 R152, P2, R0, R31, RZ ;  /* 0x0000001f00987210 */ /* 0x002fc60007f5e0ff */
[----:B------:R1:W3:Y:S04]  /*39040*/  LDG.E.U8 R170, desc[UR60][R156.64] ;  /* 0x0000003c9caa7981 */ /* 0x0002e8000c1e1100 */
[----:B------:R-:W-:Y:S04]  /*39050*/  STL [R1+0x9d0], R168 ;  /* 0x0009d0a801007387 */ /* 0x000fe80000100800 */
[----:B------:R-:W3:Y:S01]  /*39060*/  LDL R31, [R1+0x2218] ;  /* 0x00221800011f7983 */ /* 0x000ee20000100800 */
[----:B0-----:R-:W-:-:S03]  /*39070*/  IADD3 R154, P0, R0, R30, RZ ;  /* 0x0000001e009a7210 */ /* 0x001fc60007f1e0ff */
[----:B------:R-:W3:Y:S01]  /*39080*/  LDL R30, [R1+0x220c] ;  /* 0x00220c00011e7983 */ /* 0x000ee20000100800 */
[----:B------:R-:W-:-:S03]  /*39090*/  IMAD.X R153, R15, 0x1, R26, P2 ;  /* 0x000000010f997824 */ /* 0x000fc600010e061a */
[----:B--2---:R0:W-:Y:S04]  /*390a0*/  STL [R1+0x9cc], R166 ;  /* 0x0009cca601007387 */ /* 0x0041e80000100800 */
[----:B------:R-:W2:Y:S04]  /*390b0*/  LDL R26, [R1+0x2220] ;  /* 0x00222000011a7983 */ /* 0x000ea80000100800 */
[----:B0-----:R4:W2:Y:S01]  /*390c0*/  LDG.E.U8 R166, desc[UR60][R152.64] ;  /* 0x0000003c98a67981 */ /* 0x0018a2000c1e1100 */
[----:B-1----:R-:W-:-:S03]  /*390d0*/  IADD3 R156, P2, R0, R25, RZ ;  /* 0x00000019009c7210 */ /* 0x002fc60007f5e0ff */
[----:B------:R-:W2:Y:S01]  /*390e0*/  LDL R25, [R1+0x2214] ;  /* 0x0022140001197983 */ /* 0x000ea20000100800 */
[----:B------:R-:W-:-:S05]  /*390f0*/  IMAD.X R155, R15, 0x1, R162, P0 ;  /* 0x000000010f9b7824 */ /* 0x000fca00000e06a2 */
[----:B------:R3:W2:Y:S01]  /*39100*/  LDG.E.U8 R169, desc[UR60][R154.64] ;  /* 0x0000003c9aa97981 */ /* 0x0006a2000c1e1100 */
[----:B----4-:R-:W-:-:S03]  /*39110*/  IADD3 R152, P0, R0, R21, RZ ;  /* 0x0000001500987210 */ /* 0x010fc60007f1e0ff */
[----:B------:R0:W-:Y:S04]  /*39120*/  STL [R1+0x9c8], R165 ;  /* 0x0009c8a501007387 */ /* 0x0001e80000100800 */
[----:B------:R-:W4:Y:S04]  /*39130*/  LDL R21, [R1+0x2228] ;  /* 0x0022280001157983 */ /* 0x000f280000100800 */
[----:B0-----:R-:W4:Y:S01]  /*39140*/  LDL R165, [R1+0x221c] ;  /* 0x00221c0001a57983 */ /* 0x001f220000100800 */
[----:B------:R-:W-:-:S03]  /*39150*/  IMAD.X R157, R15, 0x1, R29, P2 ;  /* 0x000000010f9d7824 */ /* 0x000fc600010e061d */
[----:B------:R0:W-:Y:S04]  /*39160*/  STL [R1+0x820], R167 ;  /* 0x000820a701007387 */ /* 0x0001e80000100800 */
[----:B------:R-:W4:Y:S04]  /*39170*/  LDL R29, [R1+0x2230] ;  /* 0x00223000011d7983 */ /* 0x000f280000100800 */
[----:B------:R-:W4:Y:S04]  /*39180*/  LDL R162, [R1+0x2224] ;  /* 0x0022240001a27983 */ /* 0x000f280000100800 */
[----:B------:R-:W4:Y:S01]  /*39190*/  LDG.E.U8 R168, desc[UR60][R156.64] ;  /* 0x0000003c9ca87981 */ /* 0x000f22000c1e1100 */
[----:B---3--:R-:W-:Y:S01]  /*391a0*/  IADD3 R154, P2, R0, R159, RZ ;  /* 0x0000009f009a7210 */ /* 0x008fe20007f5e0ff */
[----:B------:R-:W-:-:S02]  /*391b0*/  IMAD.X R153, R15, 0x1, R28, P0 ;  /* 0x000000010f997824 */ /* 0x000fc400000e061c */
[----:B------:R-:W3:Y:S04]  /*391c0*/  LDL R28, [R1+0x2238] ;  /* 0x00223800011c7983 */ /* 0x000ee80000100800 */
[----:B------:R1:W-:Y:S04]  /*391d0*/  STL [R1+0x81c], R164 ;  /* 0x00081ca401007387 */ /* 0x0003e80000100800 */
[----:B0-----:R0:W3:Y:S04]  /*391e0*/  LDG.E.U8 R167, desc[UR60][R152.64] ;  /* 0x0000003c98a77981 */ /* 0x0010e8000c1e1100 */
[----:B-1----:R-:W3:Y:S01]  /*391f0*/  LDL R164, [R1+0x222c] ;  /* 0x00222c0001a47983 */ /* 0x002ee20000100800 */
[----:B------:R-:W-:-:S03]  /*39200*/  IMAD.X R155, R15, 0x1, R161, P2 ;  /* 0x000000010f9b7824 */ /* 0x000fc600010e06a1 */
[----:B------:R-:W3:Y:S01]  /*39210*/  LDL R161, [R1+0x2240] ;  /* 0x0022400001a17983 */ /* 0x000ee20000100800 */
[----:B------:R-:W-:-:S03]  /*39220*/  IADD3 R158, P0, R0, R158, RZ ;  /* 0x0000009e009e7210 */ /* 0x000fc60007f1e0ff */
[----:B------:R1:W-:Y:S01]  /*39230*/  STL [R1+0x964], R163 ;  /* 0x000964a301007387 */ /* 0x0003e20000100800 */
[----:B0-----:R-:W-:-:S03]  /*39240*/  IADD3 R152, P2, R0, R160, RZ ;  /* 0x000000a000987210 */ /* 0x001fc60007f5e0ff */
[----:B------:R-:W3:Y:S04]  /*39250*/  LDL R160, [R1+0x2248] ;  /* 0x0022480001a07983 */ /* 0x000ee80000100800 */
[----:B-1----:R-:W3:Y:S04]  /*39260*/  LDL R163, [R1+0x2234] ;  /* 0x0022340001a37983 */ /* 0x002ee80000100800 */
[----:B------:R0:W-:Y:S01]  /*39270*/  STL [R1+0x9b8], R171 ;  /* 0x0009b8ab01007387 */ /* 0x0001e20000100800 */
[----:B------:R-:W-:-:S03]  /*39280*/  IMAD.X R159, R15, 0x1, R27, P0 ;  /* 0x000000010f9f7824 */ /* 0x000fc600000e061b */
[----:B------:R-:W3:Y:S04]  /*39290*/  LDL R27, [R1+0x223c] ;  /* 0x00223c00011b7983 */ /* 0x000ee80000100800 */
[----:B0-----:R-:W3:Y:S01]  /*392a0*/  LDG.E.U8 R171, desc[UR60][R154.64] ;  /* 0x0000003c9aab7981 */ /* 0x001ee2000c1e1100 */
[----:B------:R-:W-:-:S03]  /*392b0*/  IADD3 R156, P0, R0, R31, RZ ;  /* 0x0000001f009c7210 */ /* 0x000fc60007f1e0ff */
[----:B------:R-:W3:Y:S04]  /*392c0*/  LDL R31, [R1+0x2250] ;  /* 0x00225000011f7983 */ /* 0x000ee80000100800 */
[----:B------:R0:W-:Y:S04]  /*392d0*/  STL [R1+0x9b4], R170 ;  /* 0x0009b4aa01007387 */ /* 0x0001e80000100800 */
[----:B0-----:R2:W3:Y:S01]  /*392e0*/  LDG.E.U8 R170, desc[UR60][R158.64] ;  /* 0x0000003c9eaa7981 */ /* 0x0014e2000c1e1100 */
[----:B------:R-:W-:-:S03]  /*392f0*/  IMAD.X R153, R15, 0x1, R30, P2 ;  /* 0x000000010f997824 */ /* 0x000fc600010e061e */
[----:B------:R-:W3:Y:S01]  /*39300*/  LDL R30, [R1+0x2244] ;  /* 0x00224400011e7983 */ /* 0x000ee20000100800 */
[----:B--2---:R-:W-:-:S03]  /*39310*/  IADD3 R158, P2, R0, R26, RZ ;  /* 0x0000001a009e7210 */ /* 0x004fc60007f5e0ff */
[----:B------:R-:W2:Y:S04]  /*39320*/  LDL R26, [R1+0x2258] ;  /* 0x00225800011a7983 */ /* 0x000ea80000100800 */
[----:B------:R0:W-:Y:S01]  /*39330*/  STL [R1+0x9b0], R166 ;  /* 0x0009b0a601007387 */ /* 0x0001e20000100800 */
[----:B------:R-:W-:-:S03]  /*39340*/  IMAD.X R157, R15, 0x1, R25, P0 ;  /* 0x000000010f9d7824 */ /* 0x000fc600000e0619 */
[----:B------:R-:W2:Y:S04]  /*39350*/  LDL R25, [R1+0x224c] ;  /* 0x00224c0001197983 */ /* 0x000ea80000100800 */
[----:B0-----:R0:W2:Y:S01]  /*39360*/  LDG.E.U8 R166, desc[UR60][R152.64] ;  /* 0x0000003c98a67981 */ /* 0x0010a2000c1e1100 */
[----:B----4-:R-:W-:-:S03]  /*39370*/  IADD3 R154, P0, R0, R21, RZ ;  /* 0x00000015009a7210 */ /* 0x010fc60007f1e0ff */
[----:B------:R-:W4:Y:S01]  /*39380*/  LDL R21, [R1+0x2254] ;  /* 0x0022540001157983 */ /* 0x000f220000100800 */
[----:B------:R-:W-:-:S03]  /*39390*/  IMAD.X R159, R15, 0x1, R165, P2 ;  /* 0x000000010f9f7824 */ /* 0x000fc600010e06a5 */
[----:B------:R-:W4:Y:S04]  /*393a0*/  LDG.E.U8 R165, desc[UR60][R156.64] ;  /* 0x0000003c9ca57981 */ /* 0x000f28000c1e1100 */
[----:B------:R1:W-:Y:S01]  /*393b0*/  STL [R1+0x9a8], R169 ;  /* 0x0009a8a901007387 */ /* 0x0003e20000100800 */
[----:B0-----:R-:W-:-:S03]  /*393c0*/  IADD3 R152, P2, R0, R29, RZ ;  /* 0x0000001d00987210 */ /* 0x001fc60007f5e0ff */
[----:B------:R-:W4:Y:S04]  /*393d0*/  LDL R29, [R1+0x2260] ;  /* 0x00226000011d7983 */ /* 0x000f280000100800 */
[----:B-1----:R3:W4:Y:S01]  /*393e0*/  LDG.E.U8 R169, desc[UR60][R158.64] ;  /* 0x0000003c9ea97981 */ /* 0x002722000c1e1100 */
[----:B------:R-:W-:-:S03]  /*393f0*/  IMAD.X R155, R15, 0x1, R162, P0 ;  /* 0x000000010f9b7824 */ /* 0x000fc600000e06a2 */
[----:B------:R0:W-:Y:S04]  /*39400*/  STL [R1+0x9a4], R168 ;  /* 0x0009a4a801007387 */ /* 0x0001e80000100800 */
[----:B------:R-:W4:Y:S04]  /*39410*/  LDL R162, [R1+0x2268] ;  /* 0x0022680001a27983 */ /* 0x000f280000100800 */
[----:B0-----:R0:W4:Y:S01]  /*39420*/  LDG.E.U8 R168, desc[UR60][R154.64] ;  /* 0x0000003c9aa87981 */ /* 0x001122000c1e1100 */
[----:B---3--:R-:W-:-:S03]  /*39430*/  IADD3 R158, P0, R0, R28, RZ ;  /* 0x0000001c009e7210 */ /* 0x008fc60007f1e0ff */
[----:B------:R-:W3:Y:S04]  /*39440*/  LDL R28, [R1+0x225c] ;  /* 0x00225c00011c7983 */ /* 0x000ee80000100800 */
[----:B------:R1:W-:Y:S01]  /*39450*/  STL [R1+0x800], R167 ;  /* 0x000800a701007387 */ /* 0x0003e20000100800 */
[----:B------:R-:W-:-:S05]  /*39460*/  IMAD.X R153, R15, 0x1, R164, P2 ;  /* 0x000000010f997824 */ /* 0x000fca00010e06a4 */
[----:B-1----:R1:W3:Y:S01]  /*39470*/  LDG.E.U8 R167, desc[UR60][R152.64] ;  /* 0x0000003c98a77981 */ /* 0x0022e2000c1e1100 */
[----:B------:R-:W-:-:S03]  /*39480*/  IADD3 R156, P2, R0, R161, RZ ;  /* 0x000000a1009c7210 */ /* 0x000fc60007f5e0ff */
[----:B------:R-:W3:Y:S01]  /*39490*/  LDL R161, [R1+0x2264] ;  /* 0x0022640001a17983 */ /* 0x000ee20000100800 */
[C---:B------:R-:W-:Y:S01]  /*394a0*/  IMAD.X R159, R15.reuse, 0x1, R163, P0 ;  /* 0x000000010f9f7824 */ /* 0x040fe200000e06a3 */
[----:B0-----:R-:W-:Y:S02]  /*394b0*/  IADD3 R154, P0, R0, R160, RZ ;  /* 0x000000a0009a7210 */ /* 0x001fe40007f1e0ff */
[----:B------:R-:W3:Y:S04]  /*394c0*/  LDL R160, [R1+0x2270] ;  /* 0x0022700001a07983 */ /* 0x000ee80000100800 */
[----:B------:R-:W3:Y:S01]  /*394d0*/  LDG.E.U8 R164, desc[UR60][R158.64] ;  /* 0x0000003c9ea47981 */ /* 0x000ee2000c1e1100 */
[----:B------:R-:W-:-:S03]  /*394e0*/  IMAD.X R157, R15, 0x1, R27, P2 ;  /* 0x000000010f9d7824 */ /* 0x000fc600010e061b */
[----:B------:R-:W-:Y:S04]  /*394f0*/  STL [R1+0x7fc], R171 ;  /* 0x0007fcab01007387 */ /* 0x000fe80000100800 */
[----:B------:R-:W3:Y:S01]  /*39500*/  LDL R27, [R1+0x226c] ;  /* 0x00226c00011b7983 */ /* 0x000ee20000100800 */
[----:B-1----:R-:W-:-:S03]  /*39510*/  IADD3 R152, P2, R0, R31, RZ ;  /* 0x0000001f00987210 */ /* 0x002fc60007f5e0ff */
[----:B------:R2:W3:Y:S04]  /*39520*/  LDG.E.U8 R163, desc[UR60][R156.64] ;  /* 0x0000003c9ca37981 */ /* 0x0004e8000c1e1100 */
[----:B------:R-:W3:Y:S04]  /*39530*/  LDL R31, [R1+0x2278] ;  /* 0x00227800011f7983 */ /* 0x000ee80000100800 */
[----:B------:R-:W-:Y:S04]  /*39540*/  STL [R1+0x948], R170 ;  /* 0x000948aa01007387 */ /* 0x000fe80000100800 */
[----:B------:R-:W3:Y:S01]  /*39550*/  LDL R159, [R1+0x2274] ;  /* 0x00227400019f7983 */ /* 0x000ee20000100800 */
[----:B------:R-:W-:-:S03]  /*39560*/  IMAD.X R155, R15, 0x1, R30, P0 ;  /* 0x000000010f9b7824 */ /* 0x000fc600000e061e */
[----:B------:R-:W3:Y:S01]  /*39570*/  LDL R30, [R1+0x2280] ;  /* 0x00228000011e7983 */ /* 0x000ee20000100800 */
[----:B--2---:R-:W-:-:S03]  /*39580*/  IADD3 R156, P0, R0, R26, RZ ;  /* 0x0000001a009c7210 */ /* 0x004fc60007f1e0ff */
[----:B------:R0:W-:Y:S04]  /*39590*/  STL [R1+0x994], R166 ;  /* 0x000994a601007387 */ /* 0x0001e80000100800 */
[----:B------:R-:W2:Y:S01]  /*395a0*/  LDL R26, [R1+0x227c] ;  /* 0x00227c00011a7983 */ /* 0x000ea20000100800 */
[----:B------:R-:W-:-:S03]  /*395b0*/  IMAD.X R153, R15, 0x1, R25, P2 ;  /* 0x000000010f997824 */ /* 0x000fc600010e0619 */
[----:B------:R-:W2:Y:S04]  /*395c0*/  LDL R25, [R1+0x2288] ;  /* 0x0022880001197983 */ /* 0x000ea80000100800 */
[----:B0-----:R0:W2:Y:S01]  /*395d0*/  LDG.E.U8 R166, desc[UR60][R154.64] ;  /* 0x0000003c9aa67981 */ /* 0x0010a2000c1e1100 */
[----:B----4-:R-:W-:-:S05]  /*395e0*/  IMAD.X R157, R15, 0x1, R21, P0 ;  /* 0x000000010f9d7824 */ /* 0x010fca00000e0615 */
[----:B------:R-:W4:Y:S04]  /*395f0*/  LDG.E.U8 R156, desc[UR60][R156.64] ;  /* 0x0000003c9c9c7981 */ /* 0x000f28000c1e1100 */
[----:B------:R1:W-:Y:S04]  /*39600*/  STL [R1+0x988], R165 ;  /* 0x000988a501007387 */ /* 0x0003e80000100800 */
[----:B------:R-:W4:Y:S04]  /*39610*/  LDL R21, [R1+0x2284] ;  /* 0x0022840001157983 */ /* 0x000f280000100800 */
[----:B-1----:R1:W4:Y:S04]  /*39620*/  LDG.E.U8 R165, desc[UR60][R152.64] ;  /* 0x0000003c98a57981 */ /* 0x002328000c1e1100 */
[----:B------:R-:W-:Y:S04]  /*39630*/  STL [R1+0x984], R169 ;  /* 0x000984a901007387 */ /* 0x000fe80000100800 */
[----:B------:R-:W4:Y:S01]  /*39640*/  LDL R158, [R1+0x2290] ;  /* 0x00229000019e7983 */ /* 0x000f220000100800 */
[----:B0-----:R-:W-:-:S03]  /*39650*/  IADD3 R154, P0, R0, R29, RZ ;  /* 0x0000001d009a7210 */ /* 0x001fc60007f1e0ff */
[----:B------:R-:W4:Y:S01]  /*39660*/  LDL R29, [R1+0x228c] ;  /* 0x00228c00011d7983 */ /* 0x000f220000100800 */
[----:B-1----:R-:W-:-:S03]  /*39670*/  IADD3 R152, P2, R0, R162, RZ ;  /* 0x000000a200987210 */ /* 0x002fc60007f5e0ff */
[----:B------:R-:W4:Y:S04]  /*39680*/  LDL R157, [R1+0x2298] ;  /* 0x00229800019d7983 */ /* 0x000f280000100800 */
[----:B------:R-:W-:Y:S01]  /*39690*/  STL [R1+0x980], R168 ;  /* 0x000980a801007387 */ /* 0x000fe20000100800 */
[----:B---3--:R-:W-:-:S03]  /*396a0*/  IMAD.X R155, R15, 0x1, R28, P0 ;  /* 0x000000010f9b7824 */ /* 0x008fc600000e061c */
[----:B------:R-:W3:Y:S04]  /*396b0*/  LDL R28, [R1+0x2294] ;  /* 0x00229400011c7983 */ /* 0x000ee80000100800 */
[----:B------:R0:W-:Y:S01]  /*396c0*/  STL [R1+0x97c], R167 ;  /* 0x00097ca701007387 */ /* 0x0001e20000100800 */
[----:B------:R-:W-:-:S03]  /*396d0*/  IMAD.X R153, R15, 0x1, R161, P2 ;  /* 0x000000010f997824 */ /* 0x000fc600010e06a1 */
[----:B------:R-:W3:Y:S04]  /*396e0*/  LDG.E.U8 R161, desc[UR60][R154.64] ;  /* 0x0000003c9aa17981 */ /* 0x000ee8000c1e1100 */
[----:B0-----:R0:W3:Y:S04]  /*396f0*/  LDG.E.U8 R167, desc[UR60][R152.64] ;  /* 0x0000003c98a77981 */ /* 0x0010e8000c1e1100 */
[----:B------:R-:W3:Y:S04]  /*39700*/  LDL R155, [R1+0x22a0] ;  /* 0x0022a000019b7983 */ /* 0x000ee80000100800 */
[----:B------:R-:W3:Y:S01]  /*39710*/  LDL R154, [R1+0x229c] ;  /* 0x00229c00019a7983 */ /* 0x000ee20000100800 */
[----:B0-----:R-:W-:-:S03]  /*39720*/  IADD3 R152, P0, R0, R160, RZ ;  /* 0x000000a000987210 */ /* 0x001fc60007f1e0ff */
[----:B------:R0:W-:Y:S02]  /*39730*/  STL [R1+0x7e0], R164 ;  /* 0x0007e0a401007387 */ /* 0x0001e40000100800 */
[----:B------:R-:W-:Y:S02]  /*39740*/  IMAD.X R153, R15, 0x1, R27, P0 ;  /* 0x000000010f997824 */ /* 0x000fe400000e061b */
[----:B------:R-:W3:Y:S04]  /*39750*/  LDL R27, [R1+0x22a8] ;  /* 0x0022a800011b7983 */ /* 0x000ee80000100800 */
[----:B0-----:R0:W3:Y:S02]  /*39760*/  LDG.E.U8 R164, desc[UR60][R152.64] ;  /* 0x0000003c98a47981 */ /* 0x0010e4000c1e1100 */
[----:B0-----:R-:W-:-:S02]  /*39770*/  IADD3 R152, P0, R0, R31, RZ ;  /* 0x0000001f00987210 */ /* 0x001fc40007f1e0ff */
[----:B------:R-:W3:Y:S03]  /*39780*/  LDL R31, [R1+0x22a4] ;  /* 0x0022a400011f7983 */ /* 0x000ee60000100800 */
[----:B------:R-:W-:Y:S01]  /*39790*/  IMAD.X R153, R15, 0x1, R159, P0 ;  /* 0x000000010f997824 */ /* 0x000fe200000e069f */
[----:B------:R0:W-:Y:S04]  /*397a0*/  STL [R1+0x7dc], R163 ;  /* 0x0007dca301007387 */ /* 0x0001e80000100800 */
[----:B------:R-:W3:Y:S04]  /*397b0*/  LDL R159, [R1+0x22b0] ;  /* 0x0022b000019f7983 */ /* 0x000ee80000100800 */
[----:B0-----:R0:W3:Y:S02]  /*397c0*/  LDG.E.U8 R163, desc[UR60][R152.64] ;  /* 0x0000003c98a37981 */ /* 0x0010e4000c1e1100 */
[----:B0-----:R-:W-:-:S02]  /*397d0*/  IADD3 R152, P0, R0, R30, RZ ;  /* 0x0000001e00987210 */ /* 0x001fc40007f1e0ff */
[----:B------:R-:W3:Y:S03]  /*397e0*/  LDL R30, [R1+0x22ac] ;  /* 0x0022ac00011e7983 */ /* 0x000ee60000100800 */
[----:B--2---:R-:W-:Y:S01]  /*397f0*/  IMAD.X R153, R15, 0x1, R26, P0 ;  /* 0x000000010f997824 */ /* 0x004fe200000e061a */
[----:B------:R0:W-:Y:S04]  /*39800*/  STL [R1+0x930], R166 ;  /* 0x000930a601007387 */ /* 0x0001e80000100800 */
[----:B------:R-:W2:Y:S04]  /*39810*/  LDL R26, [R1+0x22b8] ;  /* 0x0022b800011a7983 */ /* 0x000ea80000100800 */
[----:B0-----:R0:W2:Y:S02]  /*39820*/  LDG.E.U8 R166, desc[UR60][R152.64] ;  /* 0x0000003c98a67981 */ /* 0x0010a4000c1e1100 */
[----:B0-----:R-:W-:-:S02]  /*39830*/  IADD3 R152, P0, R0, R25, RZ ;  /* 0x0000001900987210 */ /* 0x001fc40007f1e0ff */
[----:B----4-:R0:W-:Y:S04]  /*39840*/  STL [R1+0x96c], R165 ;  /* 0x00096ca501007387 */ /* 0x0101e80000100800 */
[----:B------:R-:W4:Y:S01]  /*39850*/  LDL R25, [R1+0x22b4] ;  /* 0x0022b40001197983 */ /* 0x000f220000100800 */
[----:B------:R-:W-:-:S03]  /*39860*/  IMAD.X R153, R15, 0x1, R21, P0 ;  /* 0x000000010f997824 */ /* 0x000fc600000e0615 */
[----:B------:R1:W-:Y:S04]  /*39870*/  STL [R1+0x968], R156 ;  /* 0x0009689c01007387 */ /* 0x0003e80000100800 */
[----:B0-----:R0:W4:Y:S04]  /*39880*/  LDG.E.U8 R165, desc[UR60][R152.64] ;  /* 0x0000003c98a57981 */ /* 0x001128000c1e1100 */
[----:B------:R-:W4:Y:S04]  /*39890*/  LDL R21, [R1+0x22c0] ;  /* 0x0022c00001157983 */ /* 0x000f280000100800 */
[----:B-1----:R-:W4:Y:S01]  /*398a0*/  LDL R156, [R1+0x22bc] ;  /* 0x0022bc00019c7983 */ /* 0x002f220000100800 */
[----:B0-----:R-:W-:-:S03]  /*398b0*/  IADD3 R152, P0, R0, R158, RZ ;  /* 0x0000009e00987210 */ /* 0x001fc60007f1e0ff */
[----:B------:R-:W4:Y:S02]  /*398c0*/  LDL R158, [R1+0x22c4] ;  /* 0x0022c400019e7983 */ /* 0x000f240000100800 */
[----:B------:R-:W-:Y:S02]  /*398d0*/  IMAD.X R153, R15, 0x1, R29, P0 ;  /* 0x000000010f997824 */ /* 0x000fe400000e061d */
[----:B------:R-:W4:Y:S04]  /*398e0*/  LDL R29, [R1+0x22c8] ;  /* 0x0022c800011d7983 */ /* 0x000f280000100800 */
[----:B------:R0:W4:Y:S02]  /*398f0*/  LDG.E.U8 R162, desc[UR60][R152.64] ;  /* 0x0000003c98a27981 */ /* 0x000124000c1e1100 */
[----:B0-----:R-:W-:-:S05]  /*39900*/  IADD3 R152, P0, R0, R157, RZ ;  /* 0x0000009d00987210 */ /* 0x001fca0007f1e0ff */
[----:B---3--:R-:W-:Y:S01]  /*39910*/  IMAD.X R153, R15, 0x1, R28, P0 ;  /* 0x000000010f997824 */ /* 0x008fe200000e061c */
[----:B------:R0:W-:Y:S04]  /*39920*/  STL [R1+0x960], R161 ;  /* 0x000960a101007387 */ /* 0x0001e80000100800 */
[----:B------:R-:W-:Y:S04]  /*39930*/  STL [R1+0x958], R167 ;  /* 0x000958a701007387 */ /* 0x000fe80000100800 */
[----:B------:R-:W3:Y:S04]  /*39940*/  LDL R28, [R1+0x22d0] ;  /* 0x0022d000011c7983 */ /* 0x000ee80000100800 */
[----:B0-----:R0:W3:Y:S02]  /*39950*/  LDG.E.U8 R161, desc[UR60][R152.64] ;  /* 0x0000003c98a17981 */ /* 0x0010e4000c1e1100 */
[----:B0-----:R-:W-:-:S02]  /*39960*/  IADD3 R152, P0, R0, R155, RZ ;  /* 0x0000009b00987210 */ /* 0x001fc40007f1e0ff */
[----:B------:R-:W3:Y:S03]  /*39970*/  LDL R155, [R1+0x22cc] ;  /* 0x0022cc00019b7983 */ /* 0x000ee60000100800 */
[----:B------:R-:W-:-:S05]  /*39980*/  IMAD.X R153, R15, 0x1, R154, P0 ;  /* 0x000000010f997824 */ /* 0x000fca00000e069a */
[----:B------:R0:W3:Y:S02]  /*39990*/  LDG.E.U8 R160, desc[UR60][R152.64] ;  /* 0x0000003c98a07981 */ /* 0x0000e4000c1e1100 */
[----:B0-----:R-:W-:Y:S02]  /*399a0*/  IADD3 R152, P0, R0, R27, RZ ;  /* 0x0000001b00987210 */ /* 0x001fe40007f1e0ff */
[----:B------:R0:W-:Y:S04]  /*399b0*/  STL [R1+0x95c], R164 ;  /* 0x00095ca401007387 */ /* 0x0001e80000100800 */
[----:B------:R-:W3:Y:S01]  /*399c0*/  LDL R154, [R1+0x22d8] ;  /* 0x0022d800019a7983 */ /* 0x000ee20000100800 */
[----:B------:R-:W-:-:S03]  /*399d0*/  IMAD.X R153, R15, 0x1, R31, P0 ;  /* 0x000000010f997824 */ /* 0x000fc600000e061f */
[----:B------:R-:W3:Y:S04]  /*399e0*/  LDL R27, [R1+0x22d4] ;  /* 0x0022d400011b7983 */ /* 0x000ee80000100800 */
[----:B0-----:R0:W3:Y:S04]  /*399f0*/  LDG.E.U8 R164, desc[UR60][R152.64] ;  /* 0x0000003c98a47981 */ /* 0x0010e8000c1e1100 */
[----:B------:R1:W-:Y:S04]  /*39a00*/  STL [R1+0x7d4], R163 ;  /* 0x0007d4a301007387 */ /* 0x0003e80000100800 */
[----:B------:R-:W3:Y:S01]  /*39a10*/  LDL R157, [R1+0x22e0] ;  /* 0x0022e000019d7983 */ /* 0x000ee20000100800 */
[----:B0-----:R-:W-:-:S03]  /*39a20*/  IADD3 R152, P0, R0, R159, RZ ;  /* 0x0000009f00987210 */ /* 0x001fc60007f1e0ff */
[----:B------:R-:W3:Y:S02]  /*39a30*/  LDL R31, [R1+0x22dc] ;  /* 0x0022dc00011f7983 */ /* 0x000ee40000100800 */
[----:B------:R-:W-:-:S05]  /*39a40*/  IMAD.X R153, R15, 0x1, R30, P0 ;  /* 0x000000010f997824 */ /* 0x000fca00000e061e */
[----:B-1----:R2:W3:Y:S02]  /*39a50*/  LDG.E.U8 R163, desc[UR60][R152.64] ;  /* 0x0000003c98a37981 */ /* 0x0024e4000c1e1100 */
[----:B--2---:R-:W-:Y:S02]  /*39a60*/  IADD3 R152, P0, R0, R26, RZ ;  /* 0x0000001a00987210 */ /* 0x004fe40007f1e0ff */
[----:B------:R0:W-:Y:S04]  /*39a70*/  STL [R1+0x7d0], R166 ;  /* 0x0007d0a601007387 */ /* 0x0001e80000100800 */
[----:B------:R-:W2:Y:S04]  /*39a80*/  LDL R30, [R1+0x22e8] ;  /* 0x0022e800011e7983 */ /* 0x000ea80000100800 */
[----:B------:R-:W2:Y:S01]  /*39a90*/  LDL R26, [R1+0x22e4] ;  /* 0x0022e400011a7983 */ /* 0x000ea20000100800 */
[----:B----4-:R-:W-:-:S05]  /*39aa0*/  IMAD.X R153, R15, 0x1, R25, P0 ;  /* 0x000000010f997824 */ /* 0x010fca00000e0619 */
[----:B0-----:R0:W4:Y:S04]  /*39ab0*/  LDG.E.U8 R166, desc[UR60][R152.64] ;  /* 0x0000003c98a67981 */ /* 0x001128000c1e1100 */
[----:B------:R-:W-:Y:S04]  /*39ac0*/  STL [R1+0x914], R165 ;  /* 0x000914a501007387 */ /* 0x000fe80000100800 */
[----:B------:R-:W4:Y:S01]  /*39ad0*/  LDL R25, [R1+0x22f0] ;  /* 0x0022f00001197983 */ /* 0x000f220000100800 */
[----:B0-----:R-:W-:-:S03]  /*39ae0*/  IADD3 R152, P0, R0, R21, RZ ;  /* 0x0000001500987210 */ /* 0x001fc60007f1e0ff */
[----:B------:R-:W4:Y:S02]  /*39af0*/  LDL R21, [R1+0x22ec] ;  /* 0x0022ec0001157983 */ /* 0x000f240000100800 */
[----:B------:R-:W-:Y:S02]  /*39b00*/  IMAD.X R153, R15, 0x1, R156, P0 ;  /* 0x000000010f997824 */ /* 0x000fe400000e069c */
[----:B------:R0:W-:Y:S04]  /*39b10*/  STL [R1+0x94c], R162 ;  /* 0x00094ca201007387 */ /* 0x0001e80000100800 */
[----:B------:R-:W4:Y:S04]  /*39b20*/  LDL R156, [R1+0x22f8] ;  /* 0x0022f800019c7983 */ /* 0x000f280000100800 */
[----:B0-----:R0:W4:Y:S02]  /*39b30*/  LDG.E.U8 R162, desc[UR60][R152.64] ;  /* 0x0000003c98a27981 */ /* 0x001124000c1e1100 */
[----:B0-----:R-:W-:-:S02]  /*39b40*/  IADD3 R152, P0, R0, R29, RZ ;  /* 0x0000001d00987210 */ /* 0x001fc40007f1e0ff */
[----:B------:R-:W4:Y:S03]  /*39b50*/  LDL R29, [R1+0x22f4] ;  /* 0x0022f400011d7983 */ /* 0x000f260000100800 */
[----:B------:R-:W-:Y:S01]  /*39b60*/  IMAD.X R153, R15, 0x1, R158, P0 ;  /* 0x000000010f997824 */ /* 0x000fe200000e069e */
[----:B---3--:R0:W-:Y:S04]  /*39b70*/  STL [R1+0x944], R161 ;  /* 0x000944a101007387 */ /* 0x0081e80000100800 */
[----:B0-----:R0:W3:Y:S02]  /*39b80*/  LDG.E.U8 R161, desc[UR60][R152.64] ;  /* 0x0000003c98a17981 */ /* 0x0010e4000c1e1100 */
[----:B0-----:R-:W-:-:S02]  /*39b90*/  IADD3 R152, P0, R0, R28, RZ ;  /* 0x0000001c00987210 */ /* 0x001fc40007f1e0ff */
[----:B------:R-:W3:Y:S03]  /*39ba0*/  LDL R28, [R1+0x2300] ;  /* 0x00230000011c7983 */ /* 0x000ee60000100800 */
[----:B------:R-:W-:Y:S02]  /*39bb0*/  IMAD.X R153, R15, 0x1, R155, P0 ;  /* 0x000000010f997824 */ /* 0x000fe400000e069b */
[----:B------:R-:W3:Y:S04]  /*39bc0*/  LDL R155, [R1+0x22fc] ;  /* 0x0022fc00019b7983 */ /* 0x000ee80000100800 */
[----:B------:R0:W-:Y:S04]  /*39bd0*/  STL [R1+0x940], R160 ;  /* 0x000940a001007387 */ /* 0x0001e80000100800 */
[----:B0-----:R0:W3:Y:S02]  /*39be0*/  LDG.E.U8 R160, desc[UR60][R152.64] ;  /* 0x0000003c98a07981 */ /* 0x0010e4000c1e1100 */
[----:B0-----:R-:W-:-:S02]  /*39bf0*/  IADD3 R152, P0, R0, R154, RZ ;  /* 0x0000009a00987210 */ /* 0x001fc40007f1e0ff */
[----:B------:R-:W3:Y:S03]  /*39c00*/  LDL R154, [R1+0x2308] ;  /* 0x00230800019a7983 */ /* 0x000ee60000100800 */
[----:B------:R-:W-:Y:S01]  /*39c10*/  IMAD.X R153, R15, 0x1, R27, P0 ;  /* 0x000000010f997824 */ /* 0x000fe200000e061b */
[----:B------:R0:W-:Y:S04]  /*39c20*/  STL [R1+0x938], R164 ;  /* 0x000938a401007387 */ /* 0x0001e80000100800 */
[----:B------:R-:W3:Y:S04]  /*39c30*/  LDL R27, [R1+0x2304] ;  /* 0x00230400011b7983 */ /* 0x000ee80000100800 */
[----:B------:R1:W3:Y:S04]  /*39c40*/  LDG.E.U8 R165, desc[UR60][R152.64] ;  /* 0x0000003c98a57981 */ /* 0x0002e8000c1e1100 */
[----:B------:R-:W3:Y:S01]  /*39c50*/  LDL R159, [R1+0x2310] ;  /* 0x00231000019f7983 */ /* 0x000ee20000100800 */
[----:B-1----:R-:W-:-:S05]  /*39c60*/  IADD3 R152, P0, R0, R157, RZ ;  /* 0x0000009d00987210 */ /* 0x002fca0007f1e0ff */
[----:B------:R-:W-:Y:S02]  /*39c70*/  IMAD.X R153, R15, 0x1, R31, P0 ;  /* 0x000000010f997824 */ /* 0x000fe400000e061f */
[----:B------:R-:W3:Y:S04]  /*39c80*/  LDL R31, [R1+0x230c] ;  /* 0x00230c00011f7983 */ /* 0x000ee80000100800 */
[----:B0-----:R2:W3:Y:S04]  /*39c90*/  LDG.E.U8 R164, desc[UR60][R152.64] ;  /* 0x0000003c98a47981 */ /* 0x0014e8000c1e1100 */
[----:B------:R0:W-:Y:S04]  /*39ca0*/  STL [R1+0x93c], R163 ;  /* 0x00093ca301007387 */ /* 0x0001e80000100800 */
[----:B------:R-:W3:Y:S01]  /*39cb0*/  LDL R158, [R1+0x2314] ;  /* 0x00231400019e7983 */ /* 0x000ee20000100800 */
[----:B--2---:R-:W-:-:S03]  /*39cc0*/  IADD3 R152, P0, R0, R30, RZ ;  /* 0x0000001e00987210 */ /* 0x004fc60007f1e0ff */
[----:B------:R-:W2:Y:S02]  /*39cd0*/  LDL R30, [R1+0x2318] ;  /* 0x00231800011e7983 */ /* 0x000ea40000100800 */
[----:B------:R-:W-:-:S05]  /*39ce0*/  IMAD.X R153, R15, 0x1, R26, P0 ;  /* 0x000000010f997824 */ /* 0x000fca00000e061a */
[----:B0-----:R0:W2:Y:S04]  /*39cf0*/  LDG.E.U8 R163, desc[UR60][R152.64] ;  /* 0x0000003c98a37981 */ /* 0x0010a8000c1e1100 */
[----:B----4-:R-:W-:Y:S04]  /*39d00*/  STL [R1+0x7cc], R166 ;  /* 0x0007cca601007387 */ /* 0x010fe80000100800 */
[----:B------:R-:W4:Y:S04]  /*39d10*/  LDL R157, [R1+0x2320] ;  /* 0x00232000019d7983 */ /* 0x000f280000100800 */
        /* <DEDUP_REMOVED lines=21> */
[----:B------:R-:W-:Y:S01]  /*39e70*/  IMAD.X R153, R15, 0x1, R27, P0 ;  /* 0x000000010f997824 */ /* 0x000fe200000e061b */
[----:B------:R0:W-:Y:S04]  /*39e80*/  STL [R1+0x924], R165 ;  /* 0x000924a501007387 */ /* 0x0001e80000100800 */
[----:B------:R1:W3:Y:S04]  /*39e90*/  LDG.E.U8 R166, desc[UR60][R152.64] ;  /* 0x0000003c98a67981 */ /* 0x0002e8000c1e1100 */
[----:B------:R-:W3:Y:S01]  /*39ea0*/  LDL R27, [R1+0x233c] ;  /* 0x00233c00011b7983 */ /* 0x000ee20000100800 */
[----:B-1----:R-:W-:-:S05]  /*39eb0*/  IADD3 R152, P0, R0, R159, RZ ;  /* 0x0000009f00987210 */ /* 0x002fca0007f1e0ff */
[----:B------:R-:W-:-:S05]  /*39ec0*/  IMAD.X R153, R15, 0x1, R31, P0 ;  /* 0x000000010f997824 */ /* 0x000fca00000e061f */
[----:B------:R2:W3:Y:S04]  /*39ed0*/  LDG.E.U8 R169, desc[UR60][R152.64] ;  /* 0x0000003c98a97981 */ /* 0x0004e8000c1e1100 */
[----:B------:R1:W-:Y:S04]  /*39ee0*/  STL [R1+0x920], R164 ;  /* 0x000920a401007387 */ /* 0x0003e80000100800 */
[----:B------:R-:W3:Y:S01]  /*39ef0*/  LDL R31, [R1+0x2348] ;  /* 0x00234800011f7983 */ /* 0x000ee20000100800 */
[----:B------:R-:W-:Y:S01]  /*39f00*/  WARPGROUP.ARRIVE ;  /* 0x00000000000079c5 */ /* 0x000fe20000000000 */
[----:B------:R-:W-:-:S05]  /*39f10*/  UMOV UR53, 0x40000040 ;  /* 0x4000004000357882 */ /* 0x000fca0000000000 */
[----:B------:R-:W-:Y:S01]  /*39f20*/  QGMMA.64x128x32.F32.E4M3.E4M3 R36, gdesc[UR52], RZ, !UPT, gsb0 ;  /* 0x01e00000342479f3 */ /* 0x000fe2000c0008ff */
[----:B--2---:R-:W-:Y:S02]  /*39f30*/  IADD3 R152, P0, R0, R30, RZ ;  /* 0x0000001e00987210 */ /* 0x004fe40007f1e0ff */
[----:B------:R-:W2:Y:S03]  /*39f40*/  LDL R30, [R1+0x2344] ;  /* 0x00234400011e7983 */ /* 0x000ea60000100800 */
[----:B------:R-:W-:-:S05]  /*39f50*/  IMAD.X R153, R15, 0x1, R158, P0 ;  /* 0x000000010f997824 */ /* 0x000fca00000e069e */
[----:B0-----:R4:W2:Y:S02]  /*39f60*/  LDG.E.U8 R165, desc[UR60][R152.64] ;  /* 0x0000003c98a57981 */ /* 0x0018a4000c1e1100 */
[----:B----4-:R-:W-:-:S05]  /*39f70*/  IADD3 R152, P0, R0, R157, RZ ;  /* 0x0000009d00987210 */ /* 0x010fca0007f1e0ff */
[----:B------:R-:W-:Y:S01]  /*39f80*/  IMAD.X R153, R15, 0x1, R26, P0 ;  /* 0x000000010f997824 */ /* 0x000fe200000e061a */
[----:B------:R0:W-:Y:S04]  /*39f90*/  STL [R1+0x918], R163 ;  /* 0x000918a301007387 */ /* 0x0001e80000100800 */
[----:B------:R4:W2:Y:S04]  /*39fa0*/  LDG.E.U8 R168, desc[UR60][R152.64] ;  /* 0x0000003c98a87981 */ /* 0x0008a8000c1e1100 */
[----:B------:R-:W2:Y:S01]  /*39fb0*/  LDL R26, [R1+0x2350] ;  /* 0x00235000011a7983 */ /* 0x000ea20000100800 */
[----:B----4-:R-:W-:-:S05]  /*39fc0*/  IADD3 R152, P0, R0, R25, RZ ;  /* 0x0000001900987210 */ /* 0x010fca0007f1e0ff */
[----:B------:R-:W-:-:S05]  /*39fd0*/  IMAD.X R153, R15, 0x1, R21, P0 ;  /* 0x000000010f997824 */ /* 0x000fca00000e0615 */
[----:B-1----:R1:W4:Y:S04]  /*39fe0*/  LDG.E.U8 R164, desc[UR60][R152.64] ;  /* 0x0000003c98a47981 */ /* 0x002328000c1e1100 */
[----:B------:R0:W-:Y:S04]  /*39ff0*/  STL [R1+0x91c], R162 ;  /* 0x00091ca201007387 */ /* 0x0001e80000100800 */
[----:B------:R-:W4:Y:S04]  /*3a000*/  LDL R25, [R1+0x234c] ;  /* 0x00234c0001197983 */ /* 0x000f280000100800 */
[----:B------:R-:W4:Y:S01]  /*3a010*/  LDL R21, [R1+0x2358] ;  /* 0x0023580001157983 */ /* 0x000f220000100800 */
[----:B-1----:R-:W-:-:S05]  /*3a020*/  IADD3 R152, P0, R0, R156, RZ ;  /* 0x0000009c00987210 */ /* 0x002fca0007f1e0ff */
[----:B---3--:R-:W-:-:S05]  /*3a030*/  IMAD.X R153, R15, 0x1, R29, P0 ;  /* 0x000000010f997824 */ /* 0x008fca00000e061d */
[----:B0-----:R0:W3:Y:S04]  /*3a040*/  LDG.E.U8 R163, desc[UR60][R152.64] ;  /* 0x0000003c98a37981 */ /* 0x0010e8000c1e1100 */
[----:B------:R1:W-:Y:S04]  /*3a050*/  STL [R1+0x7c4], R161 ;  /* 0x0007c4a101007387 */ /* 0x0003e80000100800 */
[----:B------:R-:W3:Y:S04]  /*3a060*/  LDL R162, [R1+0x2354] ;  /* 0x0023540001a27983 */ /* 0x000ee80000100800 */
[----:B------:R-:W3:Y:S01]  /*3a070*/  LDL R29, [R1+0x2360] ;  /* 0x00236000011d7983 */ /* 0x000ee20000100800 */
[----:B0-----:R-:W-:-:S03]  /*3a080*/  IADD3 R152, P0, R0, R28, RZ ;  /* 0x0000001c00987210 */ /* 0x001fc60007f1e0ff */
[----:B------:R0:W-:Y:S04]  /*3a090*/  STL [R1+0x7c0], R160 ;  /* 0x0007c0a001007387 */ /* 0x0001e80000100800 */
[----:B------:R-:W3:Y:S04]  /*3a0a0*/  LDL R28, [R1+0x235c] ;  /* 0x00235c00011c7983 */ /* 0x000ee80000100800 */
[----:B-1----:R-:W3:Y:S04]  /*3a0b0*/  LDL R161, [R1+0x2368] ;  /* 0x0023680001a17983 */ /* 0x002ee80000100800 */
[----:B0-----:R-:W3:Y:S01]  /*3a0c0*/  LDL R160, [R1+0x2364] ;  /* 0x0023640001a07983 */ /* 0x001ee20000100800 */
[----:B------:R-:W-:-:S02]  /*3a0d0*/  WARPGROUP.DEPBAR.LE gsb0, 0x0 ;  /* 0x00008000000079c5 */ /* 0x000fc40000010000 */
[----:B------:R-:W-:Y:S01]  /*3a0e0*/  WARPGROUP.ARRIVE ;  /* 0x00000000000079c5 */ /* 0x000fe20000000000 */
[----:B------:R-:W-:-:S05]  /*3a0f0*/  IMAD.X R153, R15, 0x1, R155, P0 ;  /* 0x000000010f997824 */ /* 0x000fca00000e069b */
[----:B------:R-:W-:Y:S01]  /*3a100*/  QGMMA.64x128x32.F32.E4M3.E4M3 R36, gdesc[UR4], R36, gsb0 ;  /* 0x01e00000042479f3 */ /* 0x000fe20008000824 */
[----:B------:R0:W3:Y:S04]  /*3a110*/  LDG.E.U8 R167, desc[UR60][R152.64] ;  /* 0x0000003c98a77981 */ /* 0x0000e8000c1e1100 */
[----:B------:R1:W-:Y:S04]  /*3a120*/  STL [R1+0x8c0], R166 ;  /* 0x0008c0a601007387 */ /* 0x0003e80000100800 */
[----:B------:R-:W3:Y:S01]  /*3a130*/  LDL R159, [R1+0x2370] ;  /* 0x00237000019f7983 */ /* 0x000ee20000100800 */
[----:B0-----:R-:W-:-:S05]  /*3a140*/  IADD3 R152, P0, R0, R154, RZ ;  /* 0x0000009a00987210 */ /* 0x001fca0007f1e0ff */
[----:B------:R-:W-:Y:S02]  /*3a150*/  IMAD.X R153, R15, 0x1, R27, P0 ;  /* 0x000000010f997824 */ /* 0x000fe400000e061b */
[----:B------:R-:W3:Y:S04]  /*3a160*/  LDL R27, [R1+0x236c] ;  /* 0x00236c00011b7983 */ /* 0x000ee80000100800 */
[----:B------:R-:W-:Y:S04]  /*3a170*/  STL [R1+0x8f8], R169 ;  /* 0x0008f8a901007387 */ /* 0x000fe80000100800 */
[----:B------:R-:W3:Y:S04]  /*3a180*/  LDL R158, [R1+0x2378] ;  /* 0x00237800019e7983 */ /* 0x000ee80000100800 */
[----:B------:R-:W3:Y:S04]  /*3a190*/  LDL R157, [R1+0x2374] ;  /* 0x00237400019d7983 */ /* 0x000ee80000100800 */
[----:B------:R-:W3:Y:S04]  /*3a1a0*/  LDL R156, [R1+0x2380] ;  /* 0x00238000019c7983 */ /* 0x000ee80000100800 */
[----:B-1----:R0:W3:Y:S02]  /*3a1b0*/  LDG.E.U8 R166, desc[UR60][R152.64] ;  /* 0x0000003c98a67981 */ /* 0x0020e4000c1e1100 */
[----:B0-----:R-:W-:Y:S01]  /*3a1c0*/  IADD3 R152, P0, R0, R31, RZ ;  /* 0x0000001f00987210 */ /* 0x001fe20007f1e0ff */
[----:B------:R-:W-:-:S02]  /*3a1d0*/  WARPGROUP.DEPBAR.LE gsb0, 0x0 ;  /* 0x00008000000079c5 */ /* 0x000fc40000010000 */
[----:B------:R-:W-:Y:S01]  /*3a1e0*/  WARPGROUP.ARRIVE ;  /* 0x00000000000079c5 */ /* 0x000fe20000000000 */
[----:B--2---:R0:W-:Y:S04]  /*3a1f0*/  STL [R1+0x8f0], R165 ;  /* 0x0008f0a501007387 */ /* 0x0041e80000100800 */
[----:B------:R-:W2:Y:S01]  /*3a200*/  LDL R155, [R1+0x237c] ;  /* 0x00237c00019b7983 */ /* 0x000ea20000100800 */
[----:B------:R-:W-:Y:S01]  /*3a210*/  QGMMA.64x128x32.F32.E4M3.E4M3 R36, gdesc[UR8], R36, gsb0 ;  /* 0x01e00000082479f3 */ /* 0x000fe20008000824 */
[----:B------:R-:W-:Y:S02]  /*3a220*/  IMAD.X R153, R15, 0x1, R30, P0 ;  /* 0x000000010f997824 */ /* 0x000fe400000e061e */
[----:B------:R-:W2:Y:S04]  /*3a230*/  LDL R154, [R1+0x2388] ;  /* 0x00238800019a7983 */ /* 0x000ea80000100800 */
[----:B0-----:R0:W2:Y:S04]  /*3a240*/  LDG.E.U8 R165, desc[UR60][R152.64] ;  /* 0x0000003c98a57981 */ /* 0x0010a8000c1e1100 */
[----:B------:R-:W-:Y:S04]  /*3a250*/  STL [R1+0x8e4], R168 ;  /* 0x0008e4a801007387 */ /* 0x000fe80000100800 */
[----:B------:R-:W2:Y:S01]  /*3a260*/  LDL R31, [R1+0x2384] ;  /* 0x00238400011f7983 */ /* 0x000ea20000100800 */
[----:B0-----:R-:W-:-:S03]  /*3a270*/  IADD3 R152, P0, R0, R26, RZ ;  /* 0x0000001a00987210 */ /* 0x001fc60007f1e0ff */
[----:B------:R-:W2:Y:S02]  /*3a280*/  LDL R26, [R1+0x2390] ;  /* 0x00239000011a7983 */ /* 0x000ea40000100800 */
[----:B----4-:R-:W-:Y:S02]  /*3a290*/  IMAD.X R153, R15, 0x1, R25, P0 ;  /* 0x000000010f997824 */ /* 0x010fe400000e0619 */
[----:B------:R-:W4:Y:S04]  /*3a2a0*/  LDL R25, [R1+0x238c] ;  /* 0x00238c0001197983 */ /* 0x000f280000100800 */
[----:B------:R0:W-:Y:S04]  /*3a2b0*/  STL [R1+0x8e0], R164 ;  /* 0x0008e0a401007387 */ /* 0x0001e80000100800 */
[----:B------:R-:W4:Y:S04]  /*3a2c0*/  LDL R30, [R1+0x2398] ;  /* 0x00239800011e7983 */ /* 0x000f280000100800 */
[----:B0-----:R0:W4:Y:S02]  /*3a2d0*/  LDG.E.U8 R164, desc[UR60][R152.64] ;  /* 0x0000003c98a47981 */ /* 0x001124000c1e1100 */
[----:B0-----:R-:W-:-:S02]  /*3a2e0*/  IADD3 R152, P0, R0, R21, RZ ;  /* 0x0000001500987210 */ /* 0x001fc40007f1e0ff */
[----:B------:R-:W4:Y:S04]  /*3a2f0*/  LDL R21, [R1+0x2394] ;  /* 0x0023940001157983 */ /* 0x000f280000100800 */
[----:B---3--:R0:W-:Y:S01]  /*3a300*/  STL [R1+0x8ec], R163 ;  /* 0x0008eca301007387 */ /* 0x0081e20000100800 */
[----:B------:R-:W-:-:S05]  /*3a310*/  IMAD.X R153, R15, 0x1, R162, P0 ;  /* 0x000000010f997824 */ /* 0x000fca00000e06a2 */
[----:B0-----:R0:W3:Y:S02]  /*3a320*/  LDG.E.U8 R163, desc[UR60][R152.64] ;  /* 0x0000003c98a37981 */ /* 0x0010e4000c1e1100 */
[----:B0-----:R-:W-:-:S05]  /*3a330*/  IADD3 R152, P0, R0, R29, RZ ;  /* 0x0000001d00987210 */ /* 0x001fca0007f1e0ff */
[----:B------:R-:W-:-:S05]  /*3a340*/  IMAD.X R153, R15, 0x1, R28, P0 ;  /* 0x000000010f997824 */ /* 0x000fca00000e061c */
[----:B------:R0:W3:Y:S02]  /*3a350*/  LDG.E.U8 R162, desc[UR60][R152.64] ;  /* 0x0000003c98a27981 */ /* 0x0000e4000c1e1100 */
[----:B0-----:R-:W-:-:S05]  /*3a360*/  IADD3 R152, P0, R0, R161, RZ ;  /* 0x000000a100987210 */ /* 0x001fca0007f1e0ff */
[----:B------:R-:W-:-:S05]  /*3a370*/  IMAD.X R153, R15, 0x1, R160, P0 ;  /* 0x000000010f997824 */ /* 0x000fca00000e06a0 */
[----:B------:R0:W3:Y:S01]  /*3a380*/  LDG.E.U8 R160, desc[UR60][R152.64] ;  /* 0x0000003c98a07981 */ /* 0x0000e2000c1e1100 */
[----:B------:R-:W-:Y:S02]  /*3a390*/  WARPGROUP.DEPBAR.LE gsb0, 0x0 ;  /* 0x00008000000079c5 */ /* 0x000fe40000010000 */
[----:B------:R-:W-:-:S06]  /*3a3a0*/  WARPGROUP.ARRIVE ;  /* 0x00000000000079c5 */ /* 0x000fcc0000000000 */
[----:B------:R-:W-:Y:S01]  /*3a3b0*/  QGMMA.64x128x32.F32.E4M3.E4M3 R36, gdesc[UR12], R36, gsb0 ;  /* 0x01e000000c2479f3 */ /* 0x000fe20008000824 */
[----:B------:R-:W-:Y:S04]  /*3a3c0*/  STL [R1+0x7bc], R167 ;  /* 0x0007bca701007387 */ /* 0x000fe80000100800 */
[----:B------:R-:W3:Y:S04]  /*3a3d0*/  LDL R29, [R1+0x23a0] ;  /* 0x0023a000011d7983 */ /* 0x000ee80000100800 */
[----:B------:R-:W3:Y:S01]  /*3a3e0*/  LDL R28, [R1+0x239c] ;  /* 0x00239c00011c7983 */ /* 0x000ee20000100800 */
[----:B------:R-:W-:-:S02]  /*3a3f0*/  UIADD3.64 UR56, UR4, 0x3fe, URZ ;  /* 0x000003fe04387897 */ /* 0x000fc4000fffe03f */
[----:B------:R-:W-:Y:S01]  /*3a400*/  UIADD3.64 UR58, UR6, 0x3fe, URZ ;  /* 0x000003fe063a7897 */ /* 0x000fe2000fffe03f */
[----:B0-----:R-:W-:-:S05]  /*3a410*/  IADD3 R152, P0, R0, R159, RZ ;  /* 0x0000009f00987210 */ /* 0x001fca0007f1e0ff */
[----:B------:R-:W-:-:S05]  /*3a420*/  IMAD.X R153, R15, 0x1, R27, P0 ;  /* 0x000000010f997824 */ /* 0x000fca00000e061b */
[----:B------:R0:W3:Y:S02]  /*3a430*/  LDG.E.U8 R173, desc[UR60][R152.64] ;  /* 0x0000003c98ad7981 */ /* 0x0000e4000c1e1100 */
[----:B0-----:R-:W-:-:S05]  /*3a440*/  IADD3 R152, P0, R0, R158, RZ ;  /* 0x0000009e00987210 */ /* 0x001fca0007f1e0ff */
[----:B------:R-:W-:-:S05]  /*3a450*/  IMAD.X R153, R15, 0x1, R157, P0 ;  /* 0x000000010f997824 */ /* 0x000fca00000e069d */
[----:B------:R0:W3:Y:S02]  /*3a460*/  LDG.E.U8 R172, desc[UR60][R152.64] ;  /* 0x0000003c98ac7981 */ /* 0x0000e4000c1e1100 */
[----:B0-----:R-:W-:Y:S02]  /*3a470*/  IADD3 R152, P0, R0, R156, RZ ;  /* 0x0000009c00987210 */ /* 0x001fe40007f1e0ff */
[----:B------:R0:W-:Y:S04]  /*3a480*/  STL [R1+0x7b8], R166 ;  /* 0x0007b8a601007387 */ /* 0x0001e80000100800 */
[----:B------:R-:W3:Y:S01]  /*3a490*/  LDL R27, [R1+0x23a8] ;  /* 0x0023a800011b7983 */ /* 0x000ee20000100800 */
[----:B------:R-:W-:Y:S02]  /*3a4a0*/  WARPGROUP.DEPBAR.LE gsb0, 0x0 ;  /* 0x00008000000079c5 */ /* 0x000fe40000010000 */
[----:B------:R-:W-:-:S06]  /*3a4b0*/  WARPGROUP.ARRIVE ;  /* 0x00000000000079c5 */ /* 0x000fcc0000000000 */
[----:B------:R-:W-:Y:S01]  /*3a4c0*/  QGMMA.64x128x32.F32.E4M3.E4M3 R36, gdesc[UR56], R36, gsb0 ;  /* 0x01e00000382479f3 */ /* 0x000fe20008000824 */
[----:B--2---:R-:W-:-:S05]  /*3a4d0*/  IMAD.X R153, R15, 0x1, R155, P0 ;  /* 0x000000010f997824 */ /* 0x004fca00000e069b */
[----:B------:R1:W2:Y:S04]  /*3a4e0*/  LDG.E.U8 R171, desc[UR60][R152.64] ;  /* 0x0000003c98ab7981 */ /* 0x0002a8000c1e1100 */
[----:B------:R4:W-:Y:S04]  /*3a4f0*/  STL [R1+0x8ac], R165 ;  /* 0x0008aca501007387 */ /* 0x0009e80000100800 */
[----:B0-----:R-:W2:Y:S01]  /*3a500*/  LDL R166, [R1+0x23a4] ;  /* 0x0023a40001a67983 */ /* 0x001ea20000100800 */
[----:B-1----:R-:W-:-:S05]  /*3a510*/  IADD3 R152, P0, R0, R154, RZ ;  /* 0x0000009a00987210 */ /* 0x002fca0007f1e0ff */
[----:B------:R-:W-:-:S05]  /*3a520*/  IMAD.X R153, R15, 0x1, R31, P0 ;  /* 0x000000010f997824 */ /* 0x000fca00000e061f */
[----:B------:R0:W2:Y:S02]  /*3a530*/  LDG.E.U8 R167, desc[UR60][R152.64] ;  /* 0x0000003c98a77981 */ /* 0x0000a4000c1e1100 */
[----:B0-----:R-:W-:Y:S02]  /*3a540*/  IADD3 R152, P0, R0, R26, RZ ;  /* 0x0000001a00987210 */ /* 0x001fe40007f1e0ff */
[----:B----4-:R0:W-:Y:S04]  /*3a550*/  STL [R1+0x8d0], R164 ;  /* 0x0008d0a401007387 */ /* 0x0101e80000100800 */
[----:B------:R-:W4:Y:S01]  /*3a560*/  LDL R26, [R1+0x13b8] ;  /* 0x0013b800011a7983 */ /* 0x000f220000100800 */
[----:B------:R-:W-:-:S03]  /*3a570*/  IMAD.X R153, R15, 0x1, R25, P0 ;  /* 0x000000010f997824 */ /* 0x000fc600000e0619 */
[----:B------:R-:W4:Y:S01]  /*3a580*/  LDL R25, [R1+0x13b4] ;  /* 0x0013b40001197983 */ /* 0x000f220000100800 */
[----:B------:R-:W-:Y:S02]  /*3a590*/  MOV R35, UR11 ;  /* 0x0000000b00237c02 */ /* 0x000fe40008000f00 */
[----:B------:R-:W-:Y:S01]  /*3a5a0*/  MOV R34, UR10 ;  /* 0x0000000a00227c02 */ /* 0x000fe20008000f00 */
[----:B------:R-:W-:Y:S01]  /*3a5b0*/  UIADD3.64 UR10, UR6, 0x400, URZ ;  /* 0x00000400060a7897 */ /* 0x000fe2000fffe03f */
[----:B------:R-:W-:Y:S01]  /*3a5c0*/  MOV R33, UR9 ;  /* 0x0000000900217c02 */ /* 0x000fe20008000f00 */
[----:B------:R-:W4:Y:S01]  /*3a5d0*/  LDL R165, [R1+0x13c0] ;  /* 0x0013c00001a57983 */ /* 0x000f220000100800 */
[----:B------:R-:W-:Y:S01]  /*3a5e0*/  MOV R32, UR8 ;  /* 0x0000000800207c02 */ /* 0x000fe20008000f00 */
[----:B------:R-:W-:Y:S02]  /*3a5f0*/  UIADD3.64 UR8, UR4, 0x400, URZ ;  /* 0x0000040004087897 */ /* 0x000fe4000fffe03f */
[----:B------:R1:W4:Y:S02]  /*3a600*/  LDG.E.U8 R170, desc[UR60][R152.64] ;  /* 0x0000003c98aa7981 */ /* 0x000324000c1e1100 */
[----:B-1----:R-:W-:-:S05]  /*3a610*/  IADD3 R152, P0, R0, R30, RZ ;  /* 0x0000001e00987210 */ /* 0x002fca0007f1e0ff */
[----:B------:R-:W-:Y:S01]  /*3a620*/  IMAD.X R153, R15, 0x1, R21, P0 ;  /* 0x000000010f997824 */ /* 0x000fe200000e0615 */
[----:B------:R-:W-:Y:S02]  /*3a630*/  WARPGROUP.DEPBAR.LE gsb0, 0x0 ;  /* 0x00008000000079c5 */ /* 0x000fe40000010000 */
[----:B------:R-:W-:Y:S01]  /*3a640*/  WARPGROUP.ARRIVE ;  /* 0x00000000000079c5 */ /* 0x000fe20000000000 */
[----:B---3--:R1:W-:Y:S04]  /*3a650*/  STL [R1+0x8cc], R163 ;  /* 0x0008cca301007387 */ /* 0x0083e80000100800 */
[----:B0-----:R-:W3:Y:S01]  /*3a660*/  LDL R164, [R1+0x13bc] ;  /* 0x0013bc0001a47983 */ /* 0x001ee20000100800 */
[----:B------:R-:W-:Y:S01]  /*3a670*/  QGMMA.64x128x32.F32.E4M3.E4M3 R36, gdesc[UR8], R36, gsb0 ;  /* 0x01e00000082479f3 */ /* 0x000fe20008000824 */
[----:B------:R-:W-:Y:S01]  /*3a680*/  UMOV UR58, UR10 ;  /* 0x0000000a003a7c82 */ /* 0x000fe20008000000 */
[----:B------:R-:W-:Y:S01]  /*3a690*/  UMOV UR59, UR11 ;  /* 0x0000000b003b7c82 */ /* 0x000fe20008000000 */
[----:B------:R0:W3:Y:S04]  /*3a6a0*/  LDG.E.U8 R169, desc[UR60][R152.64] ;  /* 0x0000003c98a97981 */ /* 0x0000e8000c1e1100 */
[----:B-1----:R-:W3:Y:S04]  /*3a6b0*/  LDL R163, [R1+0x13c8] ;  /* 0x0013c80001a37983 */ /* 0x002ee80000100800 */
[----:B------:R1:W-:Y:S04]  /*3a6c0*/  STL [R1+0x8c4], R162 ;  /* 0x0008c4a201007387 */ /* 0x0003e80000100800 */
[----:B------:R-:W3:Y:S04]  /*3a6d0*/  LDL R21, [R1+0x13c4] ;  /* 0x0013c40001157983 */ /* 0x000ee80000100800 */
[----:B------:R-:W3:Y:S04]  /*3a6e0*/  LDL R161, [R1+0x13cc] ;  /* 0x0013cc0001a17983 */ /* 0x000ee80000100800 */
[----:B-1----:R-:W3:Y:S04]  /*3a6f0*/  LDL R162, [R1+0x13d0] ;  /* 0x0013d00001a27983 */ /* 0x002ee80000100800 */
[----:B------:R1:W-:Y:S04]  /*3a700*/  STL [R1+0x8bc], R160 ;  /* 0x0008bca001007387 */ /* 0x0003e80000100800 */
[----:B------:R-:W3:Y:S04]  /*3a710*/  LDL R159, [R1+0x13d4] ;  /* 0x0013d400019f7983 */ /* 0x000ee80000100800 */
[----:B-1----:R-:W3:Y:S01]  /*3a720*/  LDL R160, [R1+0x13d8] ;  /* 0x0013d80001a07983 */ /* 0x002ee20000100800 */
[----:B------:R-:W-:-:S02]  /*3a730*/  UIADD3.64 UR8, UR4, 0x402, URZ ;  /* 0x0000040204087897 */ /* 0x000fc4000fffe03f */
[----:B------:R-:W-:Y:S01]  /*3a740*/  UIADD3.64 UR10, UR6, 0x402, URZ ;  /* 0x00000402060a7897 */ /* 0x000fe2000fffe03f */
[----:B0-----:R-:W-:-:S05]  /*3a750*/  IADD3 R152, P0, R0, R29, RZ ;  /* 0x0000001d00987210 */ /* 0x001fca0007f1e0ff */
[----:B------:R-:W-:-:S05]  /*3a760*/  IMAD.X R153, R15, 0x1, R28, P0 ;  /* 0x000000010f997824 */ /* 0x000fca00000e061c */
[----:B------:R0:W3:Y:S01]  /*3a770*/  LDG.E.U8 R168, desc[UR60][R152.64] ;  /* 0x0000003c98a87981 */ /* 0x0000e2000c1e1100 */
[----:B------:R-:W-:Y:S02]  /*3a780*/  WARPGROUP.DEPBAR.LE gsb0, 0x0 ;  /* 0x00008000000079c5 */ /* 0x000fe40000010000 */
[----:B------:R-:W-:-:S06]  /*3a790*/  WARPGROUP.ARRIVE ;  /* 0x00000000000079c5 */ /* 0x000fcc0000000000 */
[----:B------:R-:W-:Y:S01]  /*3a7a0*/  QGMMA.64x128x32.F32.E4M3.E4M3 R36, gdesc[UR8], R36, gsb0 ;  /* 0x01e00000082479f3 */ /* 0x000fe20008000824 */
[----:B0-----:R-:W-:Y:S01]  /*3a7b0*/  IADD3 R152, P0, R0, R27, RZ ;  /* 0x0000001b00987210 */ /* 0x001fe20007f1e0ff */
[----:B------:R-:W-:Y:S04]  /*3a7c0*/  STL [R1+0x8c8], R173 ;  /* 0x0008c8ad01007387 */ /* 0x000fe80000100800 */
[----:B------:R-:W3:Y:S04]  /*3a7d0*/  LDL R158, [R1+0x13e0] ;  /* 0x0013e000019e7983 */ /* 0x000ee80000100800 */
[----:B------:R-:W3:Y:S04]  /*3a7e0*/  LDL R157, [R1+0x13dc] ;  /* 0x0013dc00019d7983 */ /* 0x000ee80000100800 */
[----:B------:R-:W3:Y:S04]  /*3a7f0*/  LDL R156, [R1+0x13e8] ;  /* 0x0013e800019c7983 */ /* 0x000ee80000100800 */
[----:B------:R-:W-:Y:S04]  /*3a800*/  STL [R1+0x7b4], R172 ;  /* 0x0007b4ac01007387 */ /* 0x000fe80000100800 */
[----:B------:R-:W3:Y:S04]  /*3a810*/  LDL R155, [R1+0x13e4] ;  /* 0x0013e400019b7983 */ /* 0x000ee80000100800 */
[----:B------:R-:W3:Y:S01]  /*3a820*/  LDL R154, [R1+0x13f0] ;  /* 0x0013f000019a7983 */ /* 0x000ee20000100800 */
[----:B--2---:R-:W-:-:S03]  /*3a830*/  IMAD.X R153, R15, 0x1, R166, P0 ;  /* 0x000000010f997824 */ /* 0x004fc600000e06a6 */
[----:B------:R-:W2:Y:S04]  /*3a840*/  LDL R27, [R1+0x13ec] ;  /* 0x0013ec00011b7983 */ /* 0x000ea80000100800 */
[----:B------:R-:W-:Y:S04]  /*3a850*/  STL [R1+0x7b0], R171 ;  /* 0x0007b0ab01007387 */ /* 0x000fe80000100800 */
[----:B------:R0:W-:Y:S04]  /*3a860*/  STL [R1+0x894], R167 ;  /* 0x000894a701007387 */ /* 0x0001e80000100800 */
[----:B0-----:R4:W2:Y:S02]  /*3a870*/  LDG.E.U8 R167, desc[UR60][R152.64] ;  /* 0x0000003c98a77981 */ /* 0x0018a4000c1e1100 */
[----:B----4-:R-:W-:-:S05]  /*3a880*/  IADD3 R152, P0, R0, R26, RZ ;  /* 0x0000001a00987210 */ /* 0x010fca0007f1e0ff */
[----:B------:R-:W-:-:S05]  /*3a890*/  IMAD.X R153, R15, 0x1, R25, P0 ;  /* 0x000000010f997824 */ /* 0x000fca00000e0619 */
[----:B------:R0:W4:Y:S01]  /*3a8a0*/  LDG.E.U8 R166, desc[UR60][R152.64] ;  /* 0x0000003c98a67981 */ /* 0x000122000c1e1100 */
[----:B------:R-:W-:Y:S02]  /*3a8b0*/  WARPGROUP.DEPBAR.LE gsb0, 0x0 ;  /* 0x00008000000079c5 */ /* 0x000fe40000010000 */
[----:B------:R-:W-:-:S06]  /*3a8c0*/  WARPGROUP.ARRIVE ;  /* 0x00000000000079c5 */ /* 0x000fcc0000000000 */
[----:B------:R-:W-:Y:S01]  /*3a8d0*/  QGMMA.64x128x32.F32.E4M3.E4M3 R36, gdesc[UR16], R36, gsb0 ;  /* 0x01e00000102479f3 */ /* 0x000fe20008000824 */
[----:B0-----:R-:W-:-:S05]  /*3a8e0*/  IADD3 R152, P0, R0, R165, RZ ;  /* 0x000000a500987210 */ /* 0x001fca0007f1e0ff */
[----:B---3--:R-:W-:-:S05]  /*3a8f0*/  IMAD.X R153, R15, 0x1, R164, P0 ;  /* 0x000000010f997824 */ /* 0x008fca00000e06a4 */
[----:B------:R0:W3:Y:S02]  /*3a900*/  LDG.E.U8 R173, desc[UR60][R152.64] ;  /* 0x0000003c98ad7981 */ /* 0x0000e4000c1e1100 */
[----:B0-----:R-:W-:-:S05]  /*3a910*/  IADD3 R152, P0, R0, R163, RZ ;  /* 0x000000a300987210 */ /* 0x001fca0007f1e0ff */
[----:B------:R-:W-:-:S05]  /*3a920*/  IMAD.X R153, R15, 0x1, R21, P0 ;  /* 0x000000010f997824 */ /* 0x000fca00000e0615 */
[----:B------:R0:W3:Y:S02]  /*3a930*/  LDG.E.U8 R179, desc[UR60][R152.64] ;  /* 0x0000003c98b37981 */ /* 0x0000e4000c1e1100 */
        /* <DEDUP_REMOVED lines=9> */
[----:B------:R1:W-:Y:S04]  /*3a9d0*/  STL [R1+0x8b0], R170 ;  /* 0x0008b0aa01007387 */ /* 0x0003e80000100800 */
[----:B------:R-:W3:Y:S04]  /*3a9e0*/  LDL R26, [R1+0x13f8] ;  /* 0x0013f800011a7983 */ /* 0x000ee80000100800 */
[----:B------:R-:W3:Y:S04]  /*3a9f0*/  LDL R25, [R1+0x13f4] ;  /* 0x0013f40001197983 */ /* 0x000ee80000100800 */
[----:B------:R0:W-:Y:S04]  /*3aa00*/  STL [R1+0x8a8], R169 ;  /* 0x0008a8a901007387 */ /* 0x0001e80000100800 */
[----:B------:R-:W3:Y:S04]  /*3aa10*/  LDL R21, [R1+0x1400] ;  /* 0x0014000001157983 */ /* 0x000ee80000100800 */
[----:B------:R0:W-:Y:S04]  /*3aa20*/  STL [R1+0x8a0], R168 ;  /* 0x0008a0a801007387 */ /* 0x0001e80000100800 */
[----:B------:R-:W3:Y:S04]  /*3aa30*/  LDL R172, [R1+0x13fc] ;  /* 0x0013fc0001ac7983 */ /* 0x000ee80000100800 */
[----:B------:R-:W3:Y:S04]  /*3aa40*/  LDL R171, [R1+0x1408] ;  /* 0x0014080001ab7983 */ /* 0x000ee80000100800 */
[----:B-1----:R-:W3:Y:S01]  /*3aa50*/  LDL R170, [R1+0x1404] ;  /* 0x0014040001aa7983 */ /* 0x002ee20000100800 */
[----:B------:R-:W-:-:S02]  /*3aa60*/  WARPGROUP.DEPBAR.LE gsb0, 0x0 ;  /* 0x00008000000079c5 */ /* 0x000fc40000010000 */
[----:B------:R-:W-:-:S06]  /*3aa70*/  WARPGROUP.ARRIVE ;  /* 0x00000000000079c5 */ /* 0x000fcc0000000000 */
[----:B------:R-:W-:Y:S01]  /*3aa80*/  QGMMA.64x128x32.F32.E4M3.E4M3 R36, gdesc[UR24], R36, gsb0 ;  /* 0x01e00000182479f3 */ /* 0x000fe20008000824 */
[----:B--2---:R1:W-:Y:S04]  /*3aa90*/  STL [R1+0x89c], R167 ;  /* 0x00089ca701007387 */ /* 0x0043e80000100800 */
[----:B0-----:R-:W2:Y:S04]  /*3aaa0*/  LDL R169, [R1+0x1410] ;  /* 0x0014100001a97983 */ /* 0x001ea80000100800 */
[----:B------:R-:W2:Y:S04]  /*3aab0*/  LDL R168, [R1+0x140c] ;  /* 0x00140c0001a87983 */ /* 0x000ea80000100800 */
[----:B-1----:R-:W2:Y:S04]  /*3aac0*/  LDL R167, [R1+0x1418] ;  /* 0x0014180001a77983 */ /* 0x002ea80000100800 */
[----:B----4-:R0:W-:Y:S04]  /*3aad0*/  STL [R1+0x8a4], R166 ;  /* 0x0008a4a601007387 */ /* 0x0101e80000100800 */
[----:B------:R-:W4:Y:S04]  /*3aae0*/  LDL R165, [R1+0x1420] ;  /* 0x0014200001a57983 */ /* 0x000f280000100800 */
[----:B------:R-:W4:Y:S04]  /*3aaf0*/  LDL R164, [R1+0x141c] ;  /* 0x00141c0001a47983 */ /* 0x000f280000100800 */
[----:B0-----:R-:W4:Y:S04]  /*3ab00*/  LDL R166, [R1+0x1414] ;  /* 0x0014140001a67983 */ /* 0x001f280000100800 */
[----:B---3--:R-:W-:Y:S04]  /*3ab10*/  STL [R1+0x79c], R173 ;  /* 0x00079cad01007387 */ /* 0x008fe80000100800 */
[----:B------:R-:W3:Y:S04]  /*3ab20*/  LDL R163, [R1+0x1428] ;  /* 0x0014280001a37983 */ /* 0x000ee80000100800 */
[----:B------:R-:W3:Y:S04]  /*3ab30*/  LDL R162, [R1+0x1424] ;  /* 0x0014240001a27983 */ /* 0x000ee80000100800 */
[----:B------:R-:W-:Y:S04]  /*3ab40*/  STL [R1+0x798], R179 ;  /* 0x000798b301007387 */ /* 0x000fe80000100800 */
[----:B------:R-:W3:Y:S04]  /*3ab50*/  LDL R161, [R1+0x1430] ;  /* 0x0014300001a17983 */ /* 0x000ee80000100800 */
[----:B------:R-:W3:Y:S04]  /*3ab60*/  LDL R160, [R1+0x142c] ;  /* 0x00142c0001a07983 */ /* 0x000ee80000100800 */
[----:B------:R-:W3:Y:S01]  /*3ab70*/  LDL R159, [R1+0x1438] ;  /* 0x00143800019f7983 */ /* 0x000ee20000100800 */
[----:B------:R-:W-:Y:S01]  /*3ab80*/  IADD3 R152, P0, R0, R158, RZ ;  /* 0x0000009e00987210 */ /* 0x000fe20007f1e0ff */
[----:B------:R-:W-:-:S02]  /*3ab90*/  WARPGROUP.DEPBAR.LE gsb0, 0x0 ;  /* 0x00008000000079c5 */ /* 0x000fc40000010000 */
[----:B------:R-:W-:-:S06]  /*3aba0*/  WARPGROUP.ARRIVE ;  /* 0x00000000000079c5 */ /* 0x000fcc0000000000 */
[----:B------:R-:W-:Y:S01]  /*3abb0*/  QGMMA.64x128x32.F32.E4M3.E4M3 R36, gdesc[UR28], R36, gsb0 ;  /* 0x01e000001c2479f3 */ /* 0x000fe20008000824 */
[----:B------:R0:W-:Y:S04]  /*3abc0*/  STL [R1+0x824], R178 ;  /* 0x000824b201007387 */ /* 0x0001e80000100800 */
[----:B------:R-:W3:Y:S01]  /*3abd0*/  LDL R158, [R1+0x1434] ;  /* 0x00143400019e7983 */ /* 0x000ee20000100800 */
[----:B------:R-:W-:-:S03]  /*3abe0*/  IMAD.X R153, R15, 0x1, R157, P0 ;  /* 0x000000010f997824 */ /* 0x000fc600000e069d */
[----:B------:R-:W3:Y:S01]  /*3abf0*/  LDL R157, [R1+0x1440] ;  /* 0x00144000019d7983 */ /* 0x000ee20000100800 */
[----:B0-----:R-:W0:Y:S03]  /*3ac00*/  LDC R178, c[0x0][0x238] ;  /* 0x00008e00ffb27b82 */ /* 0x001e260000000800 */
[----:B------:R1:W3:Y:S02]  /*3ac10*/  LDG.E.U8 R176, desc[UR60][R152.64] ;  /* 0x0000003c98b07981 */ /* 0x0002e4000c1e1100 */
[C---:B-1----:R-:W-:Y:S02]  /*3ac20*/  IADD3 R152, P0, R0.reuse, R156, RZ ;  /* 0x0000009c00987210 */ /* 0x042fe40007f1e0ff */
[----:B------:R-:W3:Y:S03]  /*3ac30*/  LDL R156, [R1+0x143c] ;  /* 0x00143c00019c7983 */ /* 0x000ee60000100800 */
[----:B------:R-:W-:Y:S01]  /*3ac40*/  IMAD.X R153, R15, 0x1, R155, P0 ;  /* 0x000000010f997824 */ /* 0x000fe200000e069b */
[----:B------:R1:W-:Y:S04]  /*3ac50*/  STL [R1+0x88c], R177 ;  /* 0x00088cb101007387 */ /* 0x0003e80000100800 */
[----:B------:R-:W3:Y:S04]  /*3ac60*/  LDL R155, [R1+0x1448] ;  /* 0x00144800019b7983 */ /* 0x000ee80000100800 */
[----:B------:R1:W3:Y:S02]  /*3ac70*/  LDG.E.U8 R175, desc[UR60][R152.64] ;  /* 0x0000003c98af7981 */ /* 0x0002e4000c1e1100 */
[----:B-1----:R-:W-:-:S02]  /*3ac80*/  IADD3 R152, P0, R0, R154, RZ ;  /* 0x0000009a00987210 */ /* 0x002fc40007f1e0ff */
[----:B------:R-:W3:Y:S03]  /*3ac90*/  LDL R154, [R1+0x1444] ;  /* 0x00144400019a7983 */ /* 0x000ee60000100800 */
[----:B------:R-:W-:-:S05]  /*3aca0*/  IMAD.X R153, R15, 0x1, R27, P0 ;  /* 0x000000010f997824 */ /* 0x000fca00000e061b */
[----:B------:R1:W3:Y:S02]  /*3acb0*/  LDG.E.U8 R174, desc[UR60][R152.64] ;  /* 0x0000003c98ae7981 */ /* 0x0002e4000c1e1100 */
[----:B-1----:R-:W-:Y:S01]  /*3acc0*/  IADD3 R152, P0, R0, R26, RZ ;  /* 0x0000001a00987210 */ /* 0x002fe20007f1e0ff */
[----:B------:R-:W-:Y:S02]  /*3acd0*/  WARPGROUP.DEPBAR.LE gsb0, 0x0 ;  /* 0x00008000000079c5 */ /* 0x000fe40000010000 */
[----:B------:R-:W-:-:S06]  /*3ace0*/  WARPGROUP.ARRIVE ;  /* 0x00000000000079c5 */ /* 0x000fcc0000000000 */
[----:B------:R-:W-:Y:S01]  /*3acf0*/  QGMMA.64x128x32.F32.E4M3.E4M3 R36, gdesc[UR32], R36, gsb0 ;  /* 0x01e00000202479f3 */ /* 0x000fe20008000824 */
[----:B------:R-:W-:-:S05]  /*3ad00*/  IMAD.X R153, R15, 0x1, R25, P0 ;  /* 0x000000010f997824 */ /* 0x000fca00000e0619 */
[----:B------:R1:W3:Y:S02]  /*3ad10*/  LDG.E.U8 R173, desc[UR60][R152.64] ;  /* 0x0000003c98ad7981 */ /* 0x0002e4000c1e1100 */
[----:B-1----:R-:W-:Y:S02]  /*3ad20*/  IADD3 R152, P0, R0, R21, RZ ;  /* 0x0000001500987210 */ /* 0x002fe40007f1e0ff */
[----:B------:R-:W3:Y:S03]  /*3ad30*/  LDL R21, [R1+0x1450] ;  /* 0x0014500001157983 */ /* 0x000ee60000100800 */
[----:B------:R-:W-:-:S05]  /*3ad40*/  IMAD.X R153, R15, 0x1, R172, P0 ;  /* 0x000000010f997824 */ /* 0x000fca00000e06ac */
[----:B------:R1:W3:Y:S02]  /*3ad50*/  LDG.E.U8 R172, desc[UR60][R152.64] ;  /* 0x0000003c98ac7981 */ /* 0x0002e4000c1e1100 */
[----:B-1----:R-:W-:-:S05]  /*3ad60*/  IADD3 R152, P0, R0, R171, RZ ;  /* 0x000000ab00987210 */ /* 0x002fca0007f1e0ff */
[----:B------:R-:W-:-:S05]  /*3ad70*/  IMAD.X R153, R15, 0x1, R170, P0 ;  /* 0x000000010f997824 */ /* 0x000fca00000e06aa */
[----:B------:R2:W3:Y:S02]  /*3ad80*/  LDG.E.U8 R170, desc[UR60][R152.64] ;  /* 0x0000003c98aa7981 */ /* 0x0004e4000c1e1100 */
[----:B--2---:R-:W-:Y:S01]  /*3ad90*/  IADD3 R152, P0, R0, R169, RZ ;  /* 0x000000a900987210 */ /* 0x004fe20007f1e0ff */
[----:B------:R-:W-:Y:S02]  /*3ada0*/  WARPGROUP.DEPBAR.LE gsb0, 0x0 ;  /* 0x00008000000079c5 */ /* 0x000fe40000010000 */
[----:B------:R-:W-:-:S06]  /*3adb0*/  WARPGROUP.ARRIVE ;  /* 0x00000000000079c5 */ /* 0x000fcc0000000000 */
[----:B------:R-:W-:Y:S01]  /*3adc0*/  QGMMA.64x128x32.F32.E4M3.E4M3 R36, gdesc[UR36], R36, gsb0 ;  /* 0x01e00000242479f3 */ /* 0x000fe20008000824 */
[----:B------:R-:W-:-:S05]  /*3add0*/  IMAD.X R153, R15, 0x1, R168, P0 ;  /* 0x000000010f997824 */ /* 0x000fca00000e06a8 */
[----:B------:R1:W2:Y:S02]  /*3ade0*/  LDG.E.U8 R169, desc[UR60][R152.64] ;  /* 0x0000003c98a97981 */ /* 0x0002a4000c1e1100 */
[----:B-1----:R-:W-:-:S05]  /*3adf0*/  IADD3 R152, P0, R0, R167, RZ ;  /* 0x000000a700987210 */ /* 0x002fca0007f1e0ff */
[----:B----4-:R-:W-:-:S05]  /*3ae00*/  IMAD.X R153, R15, 0x1, R166, P0 ;  /* 0x000000010f997824 */ /* 0x010fca00000e06a6 */
[----:B------:R1:W4:Y:S02]  /*3ae10*/  LDG.E.U8 R166, desc[UR60][R152.64] ;  /* 0x0000003c98a67981 */ /* 0x000324000c1e1100 */
[----:B-1----:R-:W-:-:S05]  /*3ae20*/  IADD3 R152, P0, R0, R165, RZ ;  /* 0x000000a500987210 */ /* 0x002fca0007f1e0ff */
[----:B------:R-:W-:-:S05]  /*3ae30*/  IMAD.X R153, R15, 0x1, R164, P0 ;  /* 0x000000010f997824 */ /* 0x000fca00000e06a4 */
[----:B------:R3:W4:Y:S02]  /*3ae40*/  LDG.E.U8 R164, desc[UR60][R152.64] ;  /* 0x0000003c98a47981 */ /* 0x000724000c1e1100 */
[----:B---3--:R-:W-:-:S05]  /*3ae50*/  IADD3 R152, P0, R0, R163, RZ ;  /* 0x000000a300987210 */ /* 0x008fca0007f1e0ff */
[----:B------:R-:W-:-:S05]  /*3ae60*/  IMAD.X R153, R15, 0x1, R162, P0 ;  /* 0x000000010f997824 */ /* 0x000fca00000e06a2 */
[----:B------:R1:W3:Y:S02]  /*3ae70*/  LDG.E.U8 R162, desc[UR60][R152.64] ;  /* 0x0000003c98a27981 */ /* 0x0002e4000c1e1100 */
[----:B-1----:R-:W-:-:S05]  /*3ae80*/  IADD3 R152, P0, R0, R161, RZ ;  /* 0x000000a100987210 */ /* 0x002fca0007f1e0ff */
[----:B------:R-:W-:-:S05]  /*3ae90*/  IMAD.X R153, R15, 0x1, R160, P0 ;  /* 0x000000010f997824 */ /* 0x000fca00000e06a0 */
[----:B------:R1:W3:Y:S02]  /*3aea0*/  LDG.E.U8 R161, desc[UR60][R152.64] ;  /* 0x0000003c98a17981 */ /* 0x0002e4000c1e1100 */
[----:B-1----:R-:W-:-:S05]  /*3aeb0*/  IADD3 R152, P0, R0, R159, RZ ;  /* 0x0000009f00987210 */ /* 0x002fca0007f1e0ff */
[----:B------:R-:W-:-:S05]  /*3aec0*/  IMAD.X R153, R15, 0x1, R158, P0 ;  /* 0x000000010f997824 */ /* 0x000fca00000e069e */
[----:B------:R1:W3:Y:S01]  /*3aed0*/  LDG.E.U8 R158, desc[UR60][R152.64] ;  /* 0x0000003c989e7981 */ /* 0x0002e2000c1e1100 */
[----:B------:R-:W-:Y:S02]  /*3aee0*/  WARPGROUP.DEPBAR.LE gsb0, 0x0 ;  /* 0x00008000000079c5 */ /* 0x000fe40000010000 */
[----:B------:R-:W-:-:S06]  /*3aef0*/  WARPGROUP.ARRIVE ;  /* 0x00000000000079c5 */ /* 0x000fcc0000000000 */
[----:B------:R-:W-:Y:S01]  /*3af00*/  QGMMA.64x128x32.F32.E4M3.E4M3 R36, gdesc[UR40], R36, gsb0 ;  /* 0x01e00000282479f3 */ /* 0x000fe20008000824 */
[----:B-1----:R-:W-:-:S05]  /*3af10*/  IADD3 R152, P0, R0, R157, RZ ;  /* 0x0000009d00987210 */ /* 0x002fca0007f1e0ff */
[----:B------:R-:W-:-:S05]  /*3af20*/  IMAD.X R153, R15, 0x1, R156, P0 ;  /* 0x000000010f997824 */ /* 0x000fca00000e069c */
[----:B------:R1:W3:Y:S02]  /*3af30*/  LDG.E.U8 R157, desc[UR60][R152.64] ;  /* 0x0000003c989d7981 */ /* 0x0002e4000c1e1100 */
[----:B-1----:R-:W-:-:S05]  /*3af40*/  IADD3 R152, P0, R0, R155, RZ ;  /* 0x0000009b00987210 */ /* 0x002fca0007f1e0ff */
[----:B------:R-:W-:-:S05]  /*3af50*/  IMAD.X R153, R15, 0x1, R154, P0 ;  /* 0x000000010f997824 */ /* 0x000fca00000e069a */
[----:B------:R-:W3:Y:S04]  /*3af60*/  LDG.E.U8 R154, desc[UR60][R152.64] ;  /* 0x0000003c989a7981 */ /* 0x000ee8000c1e1100 */
[----:B------:R-:W-:Y:S04]  /*3af70*/  STL [R1+0x888], R176 ;  /* 0x000888b001007387 */ /* 0x000fe80000100800 */
[----:B------:R-:W-:Y:S04]  /*3af80*/  STL [R1+0x880], R175 ;  /* 0x000880af01007387 */ /* 0x000fe80000100800 */
[----:B------:R-:W-:Y:S04]  /*3af90*/  STL [R1+0x860], R174 ;  /* 0x000860ae01007387 */ /* 0x000fe80000100800 */
[----:B------:R-:W-:Y:S04]  /*3afa0*/  STL [R1+0x884], R173 ;  /* 0x000884ad01007387 */ /* 0x000fe80000100800 */
[----:B------:R-:W3:Y:S04]  /*3afb0*/  LDL R168, [R1+0x144c] ;  /* 0x00144c0001a87983 */ /* 0x000ee80000100800 */
[----:B------:R-:W3:Y:S04]  /*3afc0*/  LDL R160, [R1+0x1458] ;  /* 0x0014580001a07983 */ /* 0x000ee80000100800 */
[----:B------:R-:W-:Y:S04]  /*3afd0*/  STL [R1+0x784], R172 ;  /* 0x000784ac01007387 */ /* 0x000fe80000100800 */
[----:B------:R-:W3:Y:S01]  /*3afe0*/  LDL R159, [R1+0x1454] ;  /* 0x00145400019f7983 */ /* 0x000ee20000100800 */
[----:B------:R-:W-:-:S02]  /*3aff0*/  WARPGROUP.DEPBAR.LE gsb0, 0x0 ;  /* 0x00008000000079c5 */ /* 0x000fc40000010000 */
[----:B------:R-:W-:-:S06]  /*3b000*/  WARPGROUP.ARRIVE ;  /* 0x00000000000079c5 */ /* 0x000fcc0000000000 */
[----:B------:R-:W-:Y:S01]  /*3b010*/  QGMMA.64x128x32.F32.E4M3.E4M3 R36, gdesc[UR44], R36, gsb0 ;  /* 0x01e000002c2479f3 */ /* 0x000fe20008000824 */
[----:B------:R-:W-:Y:S04]  /*3b020*/  STL [R1+0x780], R170 ;  /* 0x000780aa01007387 */ /* 0x000fe80000100800 */
[----:B--2---:R-:W-:Y:S01]  /*3b030*/  STL [R1+0x804], R169 ;  /* 0x000804a901007387 */ /* 0x004fe20000100800 */
[----:B------:R-:W-:Y:S02]  /*3b040*/  WARPGROUP.DEPBAR.LE gsb0, 0x0 ;  /* 0x00008000000079c5 */ /* 0x000fe40000010000 */
[----:B------:R-:W-:-:S06]  /*3b050*/  WARPGROUP.ARRIVE ;  /* 0x00000000000079c5 */ /* 0x000fcc0000000000 */
[----:B------:R-:W-:Y:S01]  /*3b060*/  QGMMA.64x128x32.F32.E4M3.E4M3 R36, gdesc[UR48], R36, gsb0 ;  /* 0x01e00000302479f3 */ /* 0x000fe20008000824 */
[----:B----4-:R-:W-:Y:S04]  /*3b070*/  STL [R1+0x818], R166 ;  /* 0x000818a601007387 */ /* 0x010fe80000100800 */
[----:B------:R-:W-:Y:S04]  /*3b080*/  STL [R1+0x814], R164 ;  /* 0x000814a401007387 */ /* 0x000fe80000100800 */
[----:B---3--:R-:W-:Y:S04]  /*3b090*/  STL [R1+0x80c], R162 ;  /* 0x00080ca201007387 */ /* 0x008fe80000100800 */
[----:B------:R-:W-:Y:S04]  /*3b0a0*/  STL [R1+0x808], R161 ;  /* 0x000808a101007387 */ /* 0x000fe80000100800 */
[----:B------:R-:W-:Y:S04]  /*3b0b0*/  STL [R1+0x810], R158 ;  /* 0x0008109e01007387 */ /* 0x000fe80000100800 */
[----:B------:R-:W-:Y:S04]  /*3b0c0*/  STL [R1+0x77c], R157 ;  /* 0x00077c9d01007387 */ /* 0x000fe80000100800 */
[----:B------:R-:W-:Y:S01]  /*3b0d0*/  STL [R1+0x778], R154 ;  /* 0x0007789a01007387 */ /* 0x000fe20000100800 */
[----:B------:R-:W-:-:S03]  /*3b0e0*/  WARPGROUP.DEPBAR.LE gsb0, 0x0 ;  /* 0x00008000000079c5 */ /* 0x000fc60000010000 */
[----:B------:R-:W-:Y:S04]  /*3b0f0*/  STL [R1+0x600], R36 ;  /* 0x0006002401007387 */ /* 0x000fe80000100800 */
[----:B------:R-:W-:Y:S04]  /*3b100*/  STL [R1+0x618], R42 ;  /* 0x0006182a01007387 */ /* 0x000fe80000100800 */
[----:B------:R-:W-:Y:S01]  /*3b110*/  STL [R1+0x67c], R67 ;  /* 0x00067c4301007387 */ /* 0x000fe20000100800 */
[----:B------:R-:W-:-:S03]  /*3b120*/  IMAD.MOV.U32 R179, RZ, RZ, R96 ;  /* 0x000000ffffb37224 */ /* 0x000fc600078e0060 */
[----:B------:R-:W-:Y:S01]  /*3b130*/  STL [R1+0x6dc], R91 ;  /* 0x0006dc5b01007387 */ /* 0x000fe20000100800 */
[----:B------:R-:W-:-:S03]  /*3b140*/  IMAD.MOV.U32 R177, RZ, RZ, R97 ;  /* 0x000000ffffb17224 */ /* 0x000fc600078e0061 */
[----:B------:R-:W-:Y:S01]  /*3b150*/  STL.64 [R1+0x6e8], R94 ;  /* 0x0006e85e01007387 */ /* 0x000fe20000100a00 */
[----:B------:R-:W-:-:S03]  /*3b160*/  IMAD.MOV.U32 R181, RZ, RZ, R92 ;  /* 0x000000ffffb57224 */ /* 0x000fc600078e005c */
[----:B------:R1:W-:Y:S01]  /*3b170*/  STL.64 [R1+0x6f8], R98 ;  /* 0x0006f86201007387 */ /* 0x0003e20000100a00 */
[----:B------:R-:W-:Y:S02]  /*3b180*/  IMAD.MOV.U32 R180, RZ, RZ, R93 ;  /* 0x000000ffffb47224 */ /* 0x000fe400078e005d */
[----:B------:R-:W-:Y:S02]  /*3b190*/  IMAD.MOV.U32 R182, RZ, RZ, R90 ;  /* 0x000000ffffb67224 */ /* 0x000fe400078e005a */
[----:B------:R-:W-:Y:S02]  /*3b1a0*/  IMAD.MOV.U32 R184, RZ, RZ, R88 ;  /* 0x000000ffffb87224 */ /* 0x000fe400078e0058 */
[----:B------:R-:W-:Y:S01]  /*3b1b0*/  IMAD.MOV.U32 R183, RZ, RZ, R89 ;  /* 0x000000ffffb77224 */ /* 0x000fe200078e0059 */
[----:B-1----:R-:W2:Y:S04]  /*3b1c0*/  LDL.LU.64 R98, [R1+0x24d8] ;  /* 0x0024d80001627983 */ /* 0x002ea80000300a00 */
[----:B------:R-:W3:Y:S01]  /*3b1d0*/  LDL.LU.64 R96, [R1+0x24d0] ;  /* 0x0024d00001607983 */ /* 0x000ee20000300a00 */
[----:B------:R-:W-:-:S03]  /*3b1e0*/  IMAD.MOV.U32 R186, RZ, RZ, R86 ;  /* 0x000000ffffba7224 */ /* 0x000fc600078e0056 */
[----:B------:R-:W4:Y:S01]  /*3b1f0*/  LDL.LU.64 R94, [R1+0x24c8] ;  /* 0x0024c800015e7983 */ /* 0x000f220000300a00 */
[----:B------:R-:W-:-:S03]  /*3b200*/  IMAD.MOV.U32 R185, RZ, RZ, R87 ;  /* 0x000000ffffb97224 */ /* 0x000fc600078e0057 */
[----:B------:R-:W4:Y:S01]  /*3b210*/  LDL.LU.64 R92, [R1+0x24c0] ;  /* 0x0024c000015c7983 */ /* 0x000f220000300a00 */
[----:B------:R-:W-:-:S03]  /*3b220*/  IMAD.MOV.U32 R188, RZ, RZ, R84 ;  /* 0x000000ffffbc7224 */ /* 0x000fc600078e0054 */
[----:B------:R-:W4:Y:S01]  /*3b230*/  LDL.LU.64 R90, [R1+0x24b8] ;  /* 0x0024b800015a7983 */ /* 0x000f220000300a00 */
[----:B------:R-:W-:-:S03]  /*3b240*/  IMAD.MOV.U32 R187, RZ, RZ, R85 ;  /* 0x000000ffffbb7224 */ /* 0x000fc600078e0055 */
[----:B------:R-:W4:Y:S01]  /*3b250*/  LDL.LU.64 R88, [R1+0x24b0] ;  /* 0x0024b00001587983 */ /* 0x000f220000300a00 */
[----:B------:R-:W-:Y:S02]  /*3b260*/  IMAD.MOV.U32 R190, RZ, RZ, R82 ;  /* 0x000000ffffbe7224 */ /* 0x000fe400078e0052 */
[----:B------:R-:W-:Y:S01]  /*3b270*/  IMAD.MOV.U32 R189, RZ, RZ, R83 ;  /* 0x000000ffffbd7224 */ /* 0x000fe200078e0053 */
[----:B------:R-:W4:Y:S01]  /*3b280*/  LDL.LU.64 R86, [R1+0x24a8] ;  /* 0x0024a80001567983 */ /* 0x000f220000300a00 */
[----:B------:R-:W-:Y:S02]  /*3b290*/  IMAD.MOV.U32 R192, RZ, RZ, R80 ;  /* 0x000000ffffc07224 */ /* 0x000fe400078e0050 */
[----:B------:R-:W-:Y:S01]  /*3b2a0*/  IMAD.MOV.U32 R191, RZ, RZ, R81 ;  /* 0x000000ffffbf7224 */ /* 0x000fe200078e0051 */
[----:B------:R-:W4:Y:S01]  /*3b2b0*/  LDL.LU.64 R84, [R1+0x24a0] ;  /* 0x0024a00001547983 */ /* 0x000f220000300a00 */
[----:B------:R-:W-:Y:S02]  /*3b2c0*/  IMAD.MOV.U32 R195, RZ, RZ, R78 ;  /* 0x000000ffffc37224 */ /* 0x000fe400078e004e */
[----:B------:R-:W-:Y:S01]  /*3b2d0*/  IMAD.MOV.U32 R193, RZ, RZ, R79 ;  /* 0x000000ffffc17224 */ /* 0x000fe200078e004f */
[----:B------:R-:W4:Y:S01]  /*3b2e0*/  LDL.LU.64 R82, [R1+0x2498] ;  /* 0x0024980001527983 */ /* 0x000f220000300a00 */
[----:B------:R-:W-:-:S02]  /*3b2f0*/  IMAD.MOV.U32 R197, RZ, RZ, R76 ;  /* 0x000000ffffc57224 */ /* 0x000fc400078e004c */
        /* <DEDUP_REMOVED lines=57> */
[----:B------:R-:W-:-:S03]  /*3b690*/  IMAD.MOV.U32 R156, RZ, RZ, R37 ;  /* 0x000000ffff9c7224 */ /* 0x000fc600078e0025 */
[----:B------:R-:W4:Y:S04]  /*3b6a0*/  LDL.LU.64 R40, [R1+0x23f0] ;  /* 0x0023f00001287983 */ /* 0x000f280000300a00 */
[----:B------:R-:W4:Y:S04]  /*3b6b0*/  LDL.LU.64 R38, [R1+0x23e8] ;  /* 0x0023e80001267983 */ /* 0x000f280000300a00 */
[----:B------:R-:W4:Y:S04]  /*3b6c0*/  LDL.LU.64 R36, [R1+0x23e0] ;  /* 0x0023e00001247983 */ /* 0x000f280000300a00 */
[----:B------:R-:W2:Y:S04]  /*3b6d0*/  LDL R158, [R1+0x1460] ;  /* 0x00146000019e7983 */ /* 0x000ea80000100800 */
[----:B------:R-:W3:Y:S04]  /*3b6e0*/  LDL R167, [R1+0x145c] ;  /* 0x00145c0001a77983 */ /* 0x000ee80000100800 */
[----:B------:R-:W4:Y:S04]  /*3b6f0*/  LDL R166, [R1+0x1468] ;  /* 0x0014680001a67983 */ /* 0x000f280000100800 */
[----:B------:R-:W4:Y:S04]  /*3b700*/  LDL R165, [R1+0x1464] ;  /* 0x0014640001a57983 */ /* 0x000f280000100800 */
[----:B------:R-:W4:Y:S04]  /*3b710*/  LDL R164, [R1+0x1470] ;  /* 0x0014700001a47983 */ /* 0x000f280000100800 */
[----:B------:R-:W4:Y:S04]  /*3b720*/  LDL R157, [R1+0x146c] ;  /* 0x00146c00019d7983 */ /* 0x000f280000100800 */
[----:B------:R-:W4:Y:S04]  /*3b730*/  LDL R163, [R1+0x1478] ;  /* 0x0014780001a37983 */ /* 0x000f280000100800 */
[----:B------:R-:W4:Y:S04]  /*3b740*/  LDL R162, [R1+0x1474] ;  /* 0x0014740001a27983 */ /* 0x000f280000100800 */
[----:B------:R-:W4:Y:S04]  /*3b750*/  LDL R155, [R1+0x1480] ;  /* 0x00148000019b7983 */ /* 0x000f280000100800 */
[----:B------:R-:W4:Y:S01]  /*3b760*/  LDL R154, [R1+0x147c] ;  /* 0x00147c00019a7983 */ /* 0x000f220000100800 */
[----:B------:R-:W-:-:S03]  /*3b770*/  IADD3 R152, P0, R0, R21, RZ ;  /* 0x0000001500987210 */ /* 0x000fc60007f1e0ff */
[----:B------:R-:W4:Y:S02]  /*3b780*/  LDL R161, [R1+0x1488] ;  /* 0x0014880001a17983 */ /* 0x000f240000100800 */
[----:B------:R-:W-:Y:S02]  /*3b790*/  IMAD.X R153, R15, 0x1, R168, P0 ;  /* 0x000000010f997824 */ /* 0x000fe400000e06a8 */
[----:B------:R-:W4:Y:S04]  /*3b7a0*/  LDL R21, [R1+0x1484] ;  /* 0x0014840001157983 */ /* 0x000f280000100800 */
[----:B------:R1:W4:Y:S02]  /*3b7b0*/  LDG.E.U8 R176, desc[UR60][R152.64] ;  /* 0x0000003c98b07981 */ /* 0x000324000c1e1100 */
[----:B-1----:R-:W-:-:S02]  /*3b7c0*/  IADD3 R152, P0, R0, R160, RZ ;  /* 0x000000a000987210 */ /* 0x002fc40007f1e0ff */
[----:B------:R-:W4:Y:S03]  /*3b7d0*/  LDL R160, [R1+0x1490] ;  /* 0x0014900001a07983 */ /* 0x000f260000100800 */
[----:B------:R-:W-:Y:S02]  /*3b7e0*/  IMAD.X R153, R15, 0x1, R159, P0 ;  /* 0x000000010f997824 */ /* 0x000fe400000e069f */
[----:B------:R-:W4:Y:S04]  /*3b7f0*/  LDL R159, [R1+0x148c] ;  /* 0x00148c00019f7983 */ /* 0x000f280000100800 */
[----:B------:R2:W4:Y:S02]  /*3b800*/  LDG.E.U8 R172, desc[UR60][R152.64] ;  /* 0x0000003c98ac7981 */ /* 0x000524000c1e1100 */
[----:B--2---:R-:W-:-:S02]  /*3b810*/  IADD3 R152, P0, R0, R158, RZ ;  /* 0x0000009e00987210 */ /* 0x004fc40007f1e0ff */
[----:B------:R-:W2:Y:S03]  /*3b820*/  LDL R158, [R1+0xfe8] ;  /* 0x000fe800019e7983 */ /* 0x000ea60000100800 */
[----:B---3--:R-:W-:-:S05]  /*3b830*/  IMAD.X R153, R15, 0x1, R167, P0 ;  /* 0x000000010f997824 */ /* 0x008fca00000e06a7 */
[----:B------:R4:W3:Y:S02]  /*3b840*/  LDG.E.U8 R171, desc[UR60][R152.64] ;  /* 0x0000003c98ab7981 */ /* 0x0008e4000c1e1100 */
[C---:B----4-:R-:W-:Y:S02]  /*3b850*/  IADD3 R152, P0, R0.reuse, R166, RZ ;  /* 0x000000a600987210 */ /* 0x050fe40007f1e0ff */
[----:B------:R-:W4:Y:S03]  /*3b860*/  LDL R166, [R1+0x14a8] ;  /* 0x0014a80001a67983 */ /* 0x000f260000100800 */
[----:B------:R-:W-:Y:S02]  /*3b870*/  IMAD.X R153, R15, 0x1, R165, P0 ;  /* 0x000000010f997824 */ /* 0x000fe400000e06a5 */
[----:B------:R-:W4:Y:S04]  /*3b880*/  LDL R165, [R1+0x1494] ;  /* 0x0014940001a57983 */ /* 0x000f280000100800 */
[----:B------:R1:W4:Y:S02]  /*3b890*/  LDG.E.U8 R170, desc[UR60][R152.64] ;  /* 0x0000003c98aa7981 */ /* 0x000324000c1e1100 */
[----:B-1----:R-:W-:-:S05]  /*3b8a0*/  IADD3 R152, P0, R0, R164, RZ ;  /* 0x000000a400987210 */ /* 0x002fca0007f1e0ff */
[----:B------:R-:W-:Y:S02]  /*3b8b0*/  IMAD.X R153, R15, 0x1, R157, P0 ;  /* 0x000000010f997824 */ /* 0x000fe400000e069d */
[----:B------:R-:W4:Y:S04]  /*3b8c0*/  LDL R157, [R1+0xfec] ;  /* 0x000fec00019d7983 */ /* 0x000f280000100800 */
[----:B------:R1:W4:Y:S02]  /*3b8d0*/  LDG.E.U8 R169, desc[UR60][R152.64] ;  /* 0x0000003c98a97981 */ /* 0x000324000c1e1100 */
[----:B-1----:R-:W-:-:S05]  /*3b8e0*/  IADD3 R152, P0, R0, R163, RZ ;  /* 0x000000a300987210 */ /* 0x002fca0007f1e0ff */
[----:B------:R-:W-:-:S05]  /*3b8f0*/  IMAD.X R153, R15, 0x1, R162, P0 ;  /* 0x000000010f997824 */ /* 0x000fca00000e06a2 */
[----:B------:R1:W4:Y:S02]  /*3b900*/  LDG.E.U8 R168, desc[UR60][R152.64] ;  /* 0x0000003c98a87981 */ /* 0x000324000c1e1100 */
[C---:B-1----:R-:W-:Y:S02]  /*3b910*/  IADD3 R152, P0, R0.reuse, R155, RZ ;  /* 0x0000009b00987210 */ /* 0x042fe40007f1e0ff */
[----:B------:R-:W4:Y:S03]  /*3b920*/  LDL R155, [R1+0x1498] ;  /* 0x00149800019b7983 */ /* 0x000f260000100800 */
[----:B------:R-:W-:Y:S02]  /*3b930*/  IMAD.X R153, R15, 0x1, R154, P0 ;  /* 0x000000010f997824 */ /* 0x000fe400000e069a */
[----:B------:R-:W4:Y:S04]  /*3b940*/  LDL R154, [R1+0x14a0] ;  /* 0x0014a000019a7983 */ /* 0x000f280000100800 */
[----:B------:R1:W4:Y:S02]  /*3b950*/  LDG.E.U8 R167, desc[UR60][R152.64] ;  /* 0x0000003c98a77981 */ /* 0x000324000c1e1100 */
[----:B-1----:R-:W-:-:S05]  /*3b960*/  IADD3 R152, P0, R0, R161, RZ ;  /* 0x000000a100987210 */ /* 0x002fca0007f1e0ff */
[----:B------:R-:W-:-:S05]  /*3b970*/  IMAD.X R153, R15, 0x1, R21, P0 ;  /* 0x000000010f997824 */ /* 0x000fca00000e0615 */
[----:B------:R1:W4:Y:S02]  /*3b980*/  LDG.E.U8 R220, desc[UR60][R152.64] ;  /* 0x0000003c98dc7981 */ /* 0x000324000c1e1100 */
[----:B-1----:R-:W-:-:S05]  /*3b990*/  IADD3 R152, P0, R0, R160, RZ ;  /* 0x000000a000987210 */ /* 0x002fca0007f1e0ff */
[----:B------:R-:W-:-:S05]  /*3b9a0*/  IMAD.X R153, R15, 0x1, R159, P0 ;  /* 0x000000010f997824 */ /* 0x000fca00000e069f */
[----:B------:R-:W4:Y:S01]  /*3b9b0*/  LDG.E.U8 R235, desc[UR60][R152.64] ;  /* 0x0000003c98eb7981 */ /* 0x000f22000c1e1100 */
[----:B------:R-:W1:Y:S03]  /*3b9c0*/  S2R R21, SR_TID.X ;  /* 0x0000000000157919 */ /* 0x000e660000002100 */
[----:B------:R-:W-:Y:S04]  /*3b9d0*/  STL [R1+0x7e4], R176 ;  /* 0x0007e4b001007387 */ /* 0x000fe80000100800 */
[----:B------:R-:W4:Y:S04]  /*3b9e0*/  LDL R164, [R1+0x14b0] ;  /* 0x0014b00001a47983 */ /* 0x000f280000100800 */
[----:B------:R-:W4:Y:S04]  /*3b9f0*/  LDL R163, [R1+0x149c] ;  /* 0x00149c0001a37983 */ /* 0x000f280000100800 */
[----:B------:R0:W-:Y:S04]  /*3ba00*/  STL [R1+0x7f8], R172 ;  /* 0x0007f8ac01007387 */ /* 0x0001e80000100800 */
[----:B------:R-:W4:Y:S01]  /*3ba10*/  LDL R162, [R1+0x14b8] ;  /* 0x0014b80001a27983 */ /* 0x000f220000100800 */
[----:B-1----:R-:W-:-:S05]  /*3ba20*/  IMAD.SHL.U32 R21, R21, 0x2, RZ ;  /* 0x0000000215157824 */ /* 0x002fca00078e00ff */
[----:B------:R-:W-:Y:S01]  /*3ba30*/  LOP3.LUT R21, R21, 0x6, RZ, 0xc0, !PT ;  /* 0x0000000615157812 */ /* 0x000fe200078ec0ff */
[----:B0-----:R-:W-:-:S03]  /*3ba40*/  FMUL R172, R156, R178 ;  /* 0x000000b29cac7220 */ /* 0x001fc60000400000 */
[----:B--2---:R-:W-:Y:S01]  /*3ba50*/  IADD3 R21, P0, R21, R158, RZ ;  /* 0x0000009e15157210 */ /* 0x004fe20007f1e0ff */
[----:B---3--:R-:W-:Y:S04]  /*3ba60*/  STL [R1+0x7f4], R171 ;  /* 0x0007f4ab01007387 */ /* 0x008fe80000100800 */
[----:B------:R-:W2:Y:S04]  /*3ba70*/  LDL R161, [R1+0x14a4] ;  /* 0x0014a40001a17983 */ /* 0x000ea80000100800 */
[----:B------:R-:W3:Y:S04]  /*3ba80*/  LDL R160, [R1+0x14c0] ;  /* 0x0014c00001a07983 */ /* 0x000ee80000100800 */
[----:B----4-:R0:W-:Y:S04]  /*3ba90*/  STL [R1+0x7ec], R170 ;  /* 0x0007ecaa01007387 */ /* 0x0101e80000100800 */
[----:B------:R-:W4:Y:S04]  /*3baa0*/  LDL R159, [R1+0x14ac] ;  /* 0x0014ac00019f7983 */ /* 0x000f280000100800 */
[----:B------:R-:W4:Y:S01]  /*3bab0*/  LDL R158, [R1+0x14c8] ;  /* 0x0014c800019e7983 */ /* 0x000f220000100800 */
[----:B------:R-:W-:-:S03]  /*3bac0*/  IMAD.X R219, RZ, RZ, R157, P0 ;  /* 0x000000ffffdb7224 */ /* 0x000fc600000e069d */
[----:B------:R-:W-:Y:S04]  /*3bad0*/  STL [R1+0x7e8], R169 ;  /* 0x0007e8a901007387 */ /* 0x000fe80000100800 */
[----:B------:R1:W-:Y:S04]  /*3bae0*/  STL [R1+0x7f0], R168 ;  /* 0x0007f0a801007387 */ /* 0x0003e80000100800 */
[----:B------:R-:W4:Y:S04]  /*3baf0*/  LDL R157, [R1+0x14b4] ;  /* 0x0014b400019d7983 */ /* 0x000f280000100800 */
[----:B------:R-:W4:Y:S01]  /*3bb00*/  LDL R156, [R1+0x14d0] ;  /* 0x0014d000019c7983 */ /* 0x000f220000100800 */
[----:B0-----:R-:W-:-:S02]  /*3bb10*/  IADD3 R170, P4, R0, R155, RZ ;  /* 0x0000009b00aa7210 */ /* 0x001fc40007f9e0ff */
[C---:B-1----:R-:W-:Y:S01]  /*3bb20*/  IADD3 R168, P6, R0.reuse, R154, RZ ;  /* 0x0000009a00a87210 */ /* 0x042fe20007fde0ff */
[----:B------:R-:W-:Y:S04]  /*3bb30*/  STL [R1+0x774], R167 ;  /* 0x000774a701007387 */ /* 0x000fe80000100800 */
[----:B------:R-:W4:Y:S04]  /*3bb40*/  LDL R155, [R1+0x14bc] ;  /* 0x0014bc00019b7983 */ /* 0x000f280000100800 */
[----:B------:R-:W4:Y:S04]  /*3bb50*/  LDL R154, [R1+0x14d8] ;  /* 0x0014d800019a7983 */ /* 0x000f280000100800 */
[----:B------:R0:W-:Y:S04]  /*3bb60*/  STL [R1+0x770], R220 ;  /* 0x000770dc01007387 */ /* 0x0001e80000100800 */
[----:B------:R-:W4:Y:S04]  /*3bb70*/  LDL R153, [R1+0x14c4] ;  /* 0x0014c40001997983 */ /* 0x000f280000100800 */
[----:B------:R-:W4:Y:S04]  /*3bb80*/  LDL R221, [R1+0x14cc] ;  /* 0x0014cc0001dd7983 */ /* 0x000f280000100800 */
[----:B------:R-:W4:Y:S04]  /*3bb90*/  LDL R223, [R1+0x14d4] ;  /* 0x0014d40001df7983 */ /* 0x000f280000100800 */
[----:B------:R-:W4:Y:S04]  /*3bba0*/  LDL R152, [R1+0x14e0] ;  /* 0x0014e00001987983 */ /* 0x000f280000100800 */
[----:B0-----:R-:W4:Y:S04]  /*3bbb0*/  LDL R220, [R1+0x14e8] ;  /* 0x0014e80001dc7983 */ /* 0x001f280000100800 */
[----:B------:R-:W4:Y:S04]  /*3bbc0*/  LDL R222, [R1+0x14f0] ;  /* 0x0014f00001de7983 */ /* 0x000f280000100800 */
[----:B------:R-:W4:Y:S04]  /*3bbd0*/  LDL R241, [R1+0x14dc] ;  /* 0x0014dc0001f17983 */ /* 0x000f280000100800 */
[----:B------:R-:W4:Y:S04]  /*3bbe0*/  LDL R240, [R1+0x14e4] ;  /* 0x0014e40001f07983 */ /* 0x000f280000100800 */
[----:B------:R0:W-:Y:S04]  /*3bbf0*/  STL [R1+0x7d8], R235 ;  /* 0x0007d8eb01007387 */ /* 0x0001e80000100800 */
[----:B0-----:R-:W4:Y:S01]  /*3bc00*/  LDL R235, [R1+0x14ec] ;  /* 0x0014ec0001eb7983 */ /* 0x001f220000100800 */
[C---:B------:R-:W-:Y:S01]  /*3bc10*/  IADD3 R166, P5, R0.reuse, R166, RZ ;  /* 0x000000a600a67210 */ /* 0x040fe20007fbe0ff */
[C---:B------:R-:W-:Y:S01]  /*3bc20*/  IMAD.X R171, R15.reuse, 0x1, R165, P4 ;  /* 0x000000010fab7824 */ /* 0x040fe200020e06a5 */
[C---:B------:R-:W-:Y:S01]  /*3bc30*/  IADD3 R164, P4, R0.reuse, R164, RZ ;  /* 0x000000a400a47210 */ /* 0x040fe20007f9e0ff */
[----:B------:R-:W-:Y:S01]  /*3bc40*/  IMAD.X R169, R15, 0x1, R163, P6 ;  /* 0x000000010fa97824 */ /* 0x000fe200030e06a3 */
[----:B------:R-:W-:-:S02]  /*3bc50*/  IADD3 R162, P6, R0, R162, RZ ;  /* 0x000000a200a27210 */ /* 0x000fc40007fde0ff */
[----:B------:R-:W-:-:S04]  /*3bc60*/  ISETP.GE.U32.AND P2, PT, R21, R20, PT ;  /* 0x000000141500720c */ /* 0x000fc80003f46070 */
[----:B------:R-:W-:-:S04]  /*3bc70*/  ISETP.GE.U32.AND.EX P2, PT, R219, RZ, PT, P2 ;  /* 0x000000ffdb00720c */ /* 0x000fc80003f46120 */
[----:B------:R-:W-:Y:S02]  /*3bc80*/  FSEL R172, R172, -INF , !P2 ;  /* 0xff800000acac7808 */ /* 0x000fe40005000000 */
[----:B------:R-:W-:-:S03]  /*3bc90*/  LOP3.LUT R176, R20, 0x8, RZ, 0xfc, !PT ;  /* 0x0000000814b07812 */ /* 0x000fc600078efcff */
[----:B------:R0:W-:Y:S01]  /*3bca0*/  STL [R1+0x760], R172 ;  /* 0x000760ac01007387 */ /* 0x0001e20000100800 */
[CC--:B------:R-:W-:Y:S02]  /*3bcb0*/  ISETP.GT.U32.AND P0, PT, R21.reuse, R176.reuse, PT ;  /* 0x000000b01500720c */ /* 0x0c0fe40003f04070 */
[----:B------:R-:W-:Y:S01]  /*3bcc0*/  ISETP.GE.U32.AND P3, PT, R21, R176, PT ;  /* 0x000000b01500720c */ /* 0x000fe20003f66070 */
[-C--:B------:R-:W-:Y:S01]  /*3bcd0*/  FMUL R173, R173, R178.reuse ;  /* 0x000000b2adad7220 */ /* 0x080fe20000400000 */
[C---:B------:R-:W-:Y:S02]  /*3bce0*/  ISETP.GT.U32.AND.EX P0, PT, R219.reuse, RZ, PT, P0 ;  /* 0x000000ffdb00720c */ /* 0x040fe40003f04100 */
[----:B------:R-:W-:Y:S01]  /*3bcf0*/  ISETP.GE.U32.AND.EX P3, PT, R219, RZ, PT, P3 ;  /* 0x000000ffdb00720c */ /* 0x000fe20003f66130 */
[-C--:B0-----:R-:W-:Y:S01]  /*3bd00*/  FMUL R172, R239, R178.reuse ;  /* 0x000000b2efac7220 */ /* 0x081fe20000400000 */
[----:B------:R-:W-:Y:S01]  /*3bd10*/  FSEL R173, R173, -INF , !P0 ;  /* 0xff800000adad7808 */ /* 0x000fe20004000000 */
[----:B------:R-:W-:-:S03]  /*3bd20*/  FMUL R174, R174, R178 ;  /* 0x000000b2aeae7220 */ /* 0x000fc60000400000 */
[----:B------:R-:W-:Y:S01]  /*3bd30*/  FSEL R172, R172, -INF , !P3 ;  /* 0xff800000acac7808 */ /* 0x000fe20005800000 */
[-C--:B------:R-:W-:Y:S01]  /*3bd40*/  FMUL R228, R228, R178.reuse ;  /* 0x000000b2e4e47220 */ /* 0x080fe20000400000 */
[----:B------:R-:W-:Y:S01]  /*3bd50*/  FMUL R225, R225, R178 ;  /* 0x000000b2e1e17220 */ /* 0x000fe20000400000 */
[C---:B--2---:R-:W-:Y:S01]  /*3bd60*/  IMAD.X R167, R15.reuse, 0x1, R161, P5 ;  /* 0x000000010fa77824 */ /* 0x044fe200028e06a1 */
[C---:B---3--:R-:W-:Y:S01]  /*3bd70*/  IADD3 R160, P5, R0.reuse, R160, RZ ;  /* 0x000000a000a07210 */ /* 0x048fe20007fbe0ff */
[C---:B----4-:R-:W-:Y:S01]  /*3bd80*/  IMAD.X R165, R15.reuse, 0x1, R159, P4 ;  /* 0x000000010fa57824 */ /* 0x050fe200020e069f */
[C---:B------:R-:W-:Y:S01]  /*3bd90*/  IADD3 R158, P4, R0.reuse, R158, RZ ;  /* 0x0000009e009e7210 */ /* 0x040fe20007f9e0ff */
[C---:B------:R-:W-:Y:S01]  /*3bda0*/  IMAD.X R163, R15.reuse, 0x1, R157, P6 ;  /* 0x000000010fa37824 */ /* 0x040fe200030e069d */
[C---:B------:R-:W-:Y:S01]  /*3bdb0*/  IADD3 R156, P6, R0.reuse, R156, RZ ;  /* 0x0000009c009c7210 */ /* 0x040fe20007fde0ff */
[C---:B------:R-:W-:Y:S01]  /*3bdc0*/  IMAD.X R161, R15.reuse, 0x1, R155, P5 ;  /* 0x000000010fa17824 */ /* 0x040fe200028e069b */
[----:B------:R-:W-:Y:S01]  /*3bdd0*/  IADD3 R154, P5, R0, R154, RZ ;  /* 0x0000009a009a7210 */ /* 0x000fe20007fbe0ff */
[----:B------:R-:W-:-:S02]  /*3bde0*/  IMAD.X R159, R15, 0x1, R153, P4 ;  /* 0x000000010f9f7824 */ /* 0x000fc400020e0699 */
[C---:B------:R-:W-:Y:S02]  /*3bdf0*/  IMAD.X R157, R15.reuse, 0x1, R221, P6 ;  /* 0x000000010f9d7824 */ /* 0x040fe400030e06dd */
[C---:B------:R-:W-:Y:S01]  /*3be00*/  IMAD.X R155, R15.reuse, 0x1, R223, P5 ;  /* 0x000000010f9b7824 */ /* 0x040fe200028e06df */
[C---:B------:R-:W-:Y:S02]  /*3be10*/  IADD3 R152, P4, R0.reuse, R152, RZ ;  /* 0x0000009800987210 */ /* 0x040fe40007f9e0ff */
[C---:B------:R-:W-:Y:S02]  /*3be20*/  IADD3 R220, P6, R0.reuse, R220, RZ ;  /* 0x000000dc00dc7210 */ /* 0x040fe40007fde0ff */
[----:B------:R-:W-:Y:S01]  /*3be30*/  IADD3 R222, P5, R0, R222, RZ ;  /* 0x000000de00de7210 */ /* 0x000fe20007fbe0ff */
[C---:B------:R-:W-:Y:S02]  /*3be40*/  IMAD.X R153, R15.reuse, 0x1, R241, P4 ;  /* 0x000000010f997824 */ /* 0x040fe400020e06f1 */
[----:B------:R-:W-:Y:S01]  /*3be50*/  IMAD.X R221, R15, 0x1, R240, P6 ;  /* 0x000000010fdd7824 */ /* 0x000fe200030e06f0 */
[----:B------:R-:W-:Y:S01]  /*3be60*/  IADD3 R240, P6, R21, 0x9, RZ ;  /* 0x0000000915f07810 */ /* 0x000fe20007fde0ff */
[----:B------:R-:W-:Y:S01]  /*3be70*/  FMUL R175, R175, R178 ;  /* 0x000000b2afaf7220 */ /* 0x000fe20000400000 */
[----:B------:R-:W-:Y:S01]  /*3be80*/  UIADD3.64 UR8, UR4, 0x1fe, URZ ;  /* 0x000001fe04087897 */ /* 0x000fe2000fffe03f */
[----:B------:R-:W-:Y:S01]  /*3be90*/  UMOV UR52, UR10 ;  /* 0x0000000a00347c82 */ /* 0x000fe20008000000 */
[----:B------:R-:W-:Y:S01]  /*3bea0*/  IMAD.X R223, R15, 0x1, R235, P5 ;  /* 0x000000010fdf7824 */ /* 0x000fe200028e06eb */
[----:B------:R-:W-:Y:S01]  /*3beb0*/  IADD3 R15, P2, R21, 0x8, RZ ;  /* 0x00000008150f7810 */ /* 0x000fe20007f5e0ff */
[----:B------:R-:W-:Y:S01]  /*3bec0*/  UMOV UR53, UR11 ;  /* 0x0000000b00357c82 */ /* 0x000fe20008000000 */
[----:B------:R-:W-:-:S02]  /*3bed0*/  MOV R25, UR45 ;  /* 0x0000002d00197c02 */ /* 0x000fc40008000f00 */
[----:B------:R-:W-:Y:S01]  /*3bee0*/  MOV R236, UR44 ;  /* 0x0000002c00ec7c02 */ /* 0x000fe20008000f00 */
[----:B------:R0:W-:Y:S01]  /*3bef0*/  STL [R1+0x710], R15 ;  /* 0x0007100f01007387 */ /* 0x0001e20000100800 */
[-C--:B------:R-:W-:Y:S01]  /*3bf00*/  ISETP.GT.U32.AND P4, PT, R15, R20.reuse, PT ;  /* 0x000000140f00720c */ /* 0x080fe20003f84070 */
[--C-:B------:R-:W-:Y:S02]  /*3bf10*/  IMAD.X R235, RZ, RZ, R219.reuse, P6 ;  /* 0x000000ffffeb7224 */ /* 0x100fe400030e06db */
[----:B------:R-:W-:Y:S01]  /*3bf20*/  STL [R1+0x708], R240 ;  /* 0x000708f001007387 */ /* 0x000fe20000100800 */
[----:B------:R-:W-:Y:S02]  /*3bf30*/  MOV R27, UR47 ;  /* 0x0000002f001b7c02 */ /* 0x000fe40008000f00 */
[----:B------:R-:W-:Y:S01]  /*3bf40*/  MOV R26, UR46 ;  /* 0x0000002e001a7c02 */ /* 0x000fe20008000f00 */
[----:B------:R-:W-:Y:S01]  /*3bf50*/  UIADD3.64 UR56, UR4, 0x600, URZ ;  /* 0x0000060004387897 */ /* 0x000fe2000fffe03f */
[----:B------:R-:W-:Y:S01]  /*3bf60*/  MOV R29, UR41 ;  /* 0x00000029001d7c02 */ /* 0x000fe20008000f00 */
[----:B0-----:R-:W-:Y:S01]  /*3bf70*/  IMAD.X R15, RZ, RZ, R219, P2 ;  /* 0x000000ffff0f7224 */ /* 0x001fe200010e06db */
[----:B------:R-:W-:Y:S01]  /*3bf80*/  ISETP.GT.U32.AND P5, PT, R240, R20, PT ;  /* 0x00000014f000720c */ /* 0x000fe20003fa4070 */
[----:B------:R-:W2:Y:S03]  /*3bf90*/  LDG.E.U8 R220, desc[UR60][R220.64] ;  /* 0x0000003cdcdc7981 */ /* 0x000ea6000c1e1100 */
[----:B------:R-:W-:Y:S01]  /*3bfa0*/  ISETP.GT.U32.AND.EX P6, PT, R15, RZ, PT, P4 ;  /* 0x000000ff0f00720c */ /* 0x000fe20003fc4140 */
[----:B------:R0:W-:Y:S01]  /*3bfb0*/  STL [R1+0xa14], R15 ;  /* 0x000a140f01007387 */ /* 0x0001e20000100800 */
[----:B------:R-:W-:-:S03]  /*3bfc0*/  ISETP.GT.U32.AND.EX P4, PT, R235, RZ, PT, P5 ;  /* 0x000000ffeb00720c */ /* 0x000fc60003f84150 */
[----:B------:R-:W-:Y:S01]  /*3bfd0*/  STL [R1+0x868], R235 ;  /* 0x000868eb01007387 */ /* 0x000fe20000100800 */
[----:B0-----:R-:W-:-:S03]  /*3bfe0*/  FMUL R15, R238, R178 ;  /* 0x000000b2ee0f7220 */ /* 0x001fc60000400000 */
[----:B------:R0:W-:Y:S01]  /*3bff0*/  STL [R1+0x750], R173 ;  /* 0x000750ad01007387 */ /* 0x0001e20000100800 */
[----:B------:R-:W-:Y:S02]  /*3c000*/  IADD3 R238, P3, R21, 0x10, RZ ;  /* 0x0000001015ee7810 */ /* 0x000fe40007f7e0ff */
[----:B------:R-:W-:Y:S01]  /*3c010*/  FSEL R15, R15, -INF , !P6 ;  /* 0xff8000000f0f7808 */ /* 0x000fe20007000000 */
[----:B------:R1:W-:Y:S01]  /*3c020*/  STL [R1+0x74c], R172 ;  /* 0x00074cac01007387 */ /* 0x0003e20000100800 */
[----:B------:R-:W-:-:S03]  /*3c030*/  ISETP.GT.U32.AND P2, PT, R240, R176, PT ;  /* 0x000000b0f000720c */ /* 0x000fc60003f44070 */
[----:B------:R3:W-:Y:S01]  /*3c040*/  STL [R1+0x738], R15 ;  /* 0x0007380f01007387 */ /* 0x0007e20000100800 */
[--C-:B0-----:R-:W-:Y:S01]  /*3c050*/  IMAD.X R173, RZ, RZ, R219.reuse, P3 ;  /* 0x000000ffffad7224 */ /* 0x101fe200018e06db */
[----:B-1----:R-:W-:Y:S02]  /*3c060*/  IADD3 R172, P0, R21, 0x11, RZ ;  /* 0x0000001115ac7810 */ /* 0x002fe40007f1e0ff */
[----:B------:R-:W-:Y:S01]  /*3c070*/  STL [R1+0x700], R238 ;  /* 0x000700ee01007387 */ /* 0x000fe20000100800 */
[----:B---3--:R-:W-:Y:S02]  /*3c080*/  FSEL R15, R174, -INF , !P4 ;  /* 0xff800000ae0f7808 */ /* 0x008fe40006000000 */
[----:B------:R-:W-:Y:S01]  /*3c090*/  IMAD.X R174, RZ, RZ, R219, P0 ;  /* 0x000000ffffae7224 */ /* 0x000fe200000e06db */
[-C--:B------:R-:W-:Y:S01]  /*3c0a0*/  ISETP.GT.U32.AND P5, PT, R238, R20.reuse, PT ;  /* 0x00000014ee00720c */ /* 0x080fe20003fa4070 */
[----:B------:R0:W-:Y:S01]  /*3c0b0*/  STL [R1+0x704], R172 ;  /* 0x000704ac01007387 */ /* 0x0001e20000100800 */
[----:B------:R-:W-:-:S02]  /*3c0c0*/  ISETP.GT.U32.AND P4, PT, R172, R20, PT ;  /* 0x00000014ac00720c */ /* 0x000fc40003f84070 */
[-C--:B------:R-:W-:Y:S01]  /*3c0d0*/  ISETP.GT.U32.AND P0, PT, R172, R176.reuse, PT ;  /* 0x000000b0ac00720c */ /* 0x080fe20003f04070 */
[----:B------:R1:W-:Y:S01]  /*3c0e0*/  STL [R1+0x734], R15 ;  /* 0x0007340f01007387 */ /* 0x0003e20000100800 */
[----:B------:R-:W-:Y:S02]  /*3c0f0*/  ISETP.GT.U32.AND.EX P2, PT, R235, RZ, PT, P2 ;  /* 0x000000ffeb00720c */ /* 0x000fe40003f44120 */
[----:B------:R-:W-:Y:S01]  /*3c100*/  ISETP.GT.U32.AND P3, PT, R238, R176, PT ;  /* 0x000000b0ee00720c */ /* 0x000fe20003f64070 */
[-C--:B0-----:R-:W-:Y:S01]  /*3c110*/  FMUL R172, R234, R178.reuse ;  /* 0x000000b2eaac7220 */ /* 0x081fe20000400000 */
[----:B------:R-:W-:Y:S01]  /*3c120*/  ISETP.GT.U32.AND.EX P5, PT, R173, RZ, PT, P5 ;  /* 0x000000ffad00720c */ /* 0x000fe20003fa4150 */
[----:B-1----:R-:W-:-:S03]  /*3c130*/  FMUL R15, R233, R178 ;  /* 0x000000b2e90f7220 */ /* 0x002fc60000400000 */
[----:B------:R-:W-:Y:S01]  /*3c140*/  FSEL R172, R172, -INF , !P2 ;  /* 0xff800000acac7808 */ /* 0x000fe20005000000 */
[----:B------:R0:W-:Y:S01]  /*3c150*/  STL [R1+0x840], R173 ;  /* 0x000840ad01007387 */ /* 0x0001e20000100800 */
[----:B------:R-:W-:Y:S02]  /*3c160*/  ISETP.GT.U32.AND.EX P3, PT, R173, RZ, PT, P3 ;  /* 0x000000ffad00720c */ /* 0x000fe40003f64130 */
[----:B------:R-:W-:Y:S01]  /*3c170*/  FSEL R15, R15, -INF , !P5 ;  /* 0xff8000000f0f7808 */ /* 0x000fe20006800000 */
[----:B------:R-:W-:Y:S01]  /*3c180*/  STL [R1+0x86c], R174 ;  /* 0x00086cae01007387 */ /* 0x000fe20000100800 */
[-C--:B------:R-:W-:Y:S01]  /*3c190*/  FMUL R235, R232, R178.reuse ;  /* 0x000000b2e8eb7220 */ /* 0x080fe20000400000 */
[----:B------:R-:W-:Y:S01]  /*3c1a0*/  IADD3 R232, P6, R21, 0x18, RZ ;  /* 0x0000001815e87810 */ /* 0x000fe20007fde0ff */
[----:B0-----:R-:W-:Y:S01]  /*3c1b0*/  FMUL R173, R231, R178 ;  /* 0x000000b2e7ad7220 */ /* 0x001fe20000400000 */
[----:B------:R0:W-:Y:S01]  /*3c1c0*/  STL [R1+0x730], R172 ;  /* 0x000730ac01007387 */ /* 0x0001e20000100800 */
[----:B------:R-:W-:-:S03]  /*3c1d0*/  IADD3 R231, P2, R21, 0x19, RZ ;  /* 0x0000001915e77810 */ /* 0x000fc60007f5e0ff */
[----:B------:R1:W-:Y:S01]  /*3c1e0*/  STL [R1+0x728], R15 ;  /* 0x0007280f01007387 */ /* 0x0003e20000100800 */
[----:B------:R-:W-:Y:S01]  /*3c1f0*/  ISETP.GT.U32.AND.EX P4, PT, R174, RZ, PT, P4 ;  /* 0x000000ffae00720c */ /* 0x000fe20003f84140 */
[----:B------:R-:W-:Y:S02]  /*3c200*/  FMUL R234, R230, R178 ;  /* 0x000000b2e6ea7220 */ /* 0x000fe40000400000 */
[----:B------:R-:W-:Y:S01]  /*3c210*/  STL [R1+0x624], R232 ;  /* 0x000624e801007387 */ /* 0x000fe20000100800 */
[C---:B------:R-:W-:Y:S01]  /*3c220*/  ISETP.GT.U32.AND P5, PT, R232.reuse, R20, PT ;  /* 0x00000014e800720c */ /* 0x040fe20003fa4070 */
[----:B0-----:R-:W-:Y:S01]  /*3c230*/  IMAD.X R172, RZ, RZ, R219, P6 ;  /* 0x000000ffffac7224 */ /* 0x001fe200030e06db */
[----:B-1----:R-:W-:Y:S01]  /*3c240*/  FSEL R15, R173, -INF , !P3 ;  /* 0xff800000ad0f7808 */ /* 0x002fe20005800000 */
[----:B------:R-:W-:Y:S01]  /*3c250*/  STL [R1+0x628], R231 ;  /* 0x000628e701007387 */ /* 0x000fe20000100800 */
[----:B------:R-:W-:Y:S02]  /*3c260*/  ISETP.GT.U32.AND P3, PT, R232, R176, PT ;  /* 0x000000b0e800720c */ /* 0x000fe40003f64070 */
[----:B------:R-:W-:Y:S01]  /*3c270*/  ISETP.GT.U32.AND.EX P0, PT, R174, RZ, PT, P0 ;  /* 0x000000ffae00720c */ /* 0x000fe20003f04100 */
[----:B------:R0:W-:Y:S01]  /*3c280*/  STL [R1+0x72c], R15 ;  /* 0x00072c0f01007387 */ /* 0x0001e20000100800 */
[----:B------:R-:W-:-:S02]  /*3c290*/  FSEL R235, R235, -INF , !P4 ;  /* 0xff800000ebeb7808 */ /* 0x000fc40006000000 */
[----:B------:R-:W-:Y:S01]  /*3c2a0*/  ISETP.GT.U32.AND P4, PT, R231, R20, PT ;  /* 0x00000014e700720c */ /* 0x000fe20003f84070 */
[----:B------:R1:W-:Y:S01]  /*3c2b0*/  STL [R1+0x844], R172 ;  /* 0x000844ac01007387 */ /* 0x0003e20000100800 */
[----:B------:R-:W-:Y:S01]  /*3c2c0*/  IADD3 R174, P6, R21, 0x20, RZ ;  /* 0x0000002015ae7810 */ /* 0x000fe20007fde0ff */
[----:B------:R-:W-:Y:S01]  /*3c2d0*/  FMUL R233, R229, R178 ;  /* 0x000000b2e5e97220 */ /* 0x000fe20000400000 */
[C---:B------:R-:W-:Y:S01]  /*3c2e0*/  ISETP.GT.U32.AND.EX P5, PT, R172.reuse, RZ, PT, P5 ;  /* 0x000000ffac00720c */ /* 0x040fe20003fa4150 */
[----:B0-----:R-:W-:Y:S01]  /*3c2f0*/  IMAD.X R15, RZ, RZ, R219, P2 ;  /* 0x000000ffff0f7224 */ /* 0x001fe200010e06db */
[----:B------:R-:W-:Y:S02]  /*3c300*/  ISETP.GT.U32.AND.EX P3, PT, R172, RZ, PT, P3 ;  /* 0x000000ffac00720c */ /* 0x000fe40003f64130 */
[----:B------:R-:W-:Y:S02]  /*3c310*/  FSEL R234, R234, -INF , !P0 ;  /* 0xff800000eaea7808 */ /* 0x000fe40004000000 */
[----:B-1----:R-:W-:-:S02]  /*3c320*/  IADD3 R172, P0, R21, 0x21, RZ ;  /* 0x0000002115ac7810 */ /* 0x002fc40007f1e0ff */
[----:B------:R-:W-:Y:S01]  /*3c330*/  ISETP.GT.U32.AND.EX P4, PT, R15, RZ, PT, P4 ;  /* 0x000000ff0f00720c */ /* 0x000fe20003f84140 */
[--C-:B------:R-:W-:Y:S01]  /*3c340*/  IMAD.X R173, RZ, RZ, R219.reuse, P6 ;  /* 0x000000ffffad7224 */ /* 0x100fe200030e06db */
[----:B------:R-:W-:Y:S01]  /*3c350*/  FSEL R228, R228, -INF , !P5 ;  /* 0xff800000e4e47808 */ /* 0x000fe20006800000 */
[----:B------:R0:W-:Y:S01]  /*3c360*/  STL [R1+0x870], R15 ;  /* 0x0008700f01007387 */ /* 0x0001e20000100800 */
[----:B------:R-:W-:Y:S01]  /*3c370*/  FMUL R232, R224, R178 ;  /* 0x000000b2e0e87220 */ /* 0x000fe20000400000 */
[----:B------:R-:W-:Y:S01]  /*3c380*/  ISETP.GT.U32.AND P5, PT, R174, R20, PT ;  /* 0x00000014ae00720c */ /* 0x000fe20003fa4070 */
[----:B------:R-:W-:Y:S01]  /*3c390*/  IMAD.X R224, RZ, RZ, R219, P0 ;  /* 0x000000ffffe07224 */ /* 0x000fe200000e06db */
[----:B------:R-:W-:Y:S01]  /*3c3a0*/  ISETP.GT.U32.AND P2, PT, R231, R176, PT ;  /* 0x000000b0e700720c */ /* 0x000fe20003f44070 */
[----:B------:R-:W-:Y:S01]  /*3c3b0*/  STL [R1+0x61c], R174 ;  /* 0x00061cae01007387 */ /* 0x000fe20000100800 */
[----:B------:R-:W-:Y:S02]  /*3c3c0*/  FSEL R233, R233, -INF , !P4 ;  /* 0xff800000e9e97808 */ /* 0x000fe40006000000 */
[C---:B------:R-:W-:Y:S01]  /*3c3d0*/  ISETP.GT.U32.AND P4, PT, R172.reuse, R20, PT ;  /* 0x00000014ac00720c */ /* 0x040fe20003f84070 */
[----:B------:R1:W-:Y:S01]  /*3c3e0*/  STL [R1+0x620], R172 ;  /* 0x000620ac01007387 */ /* 0x0003e20000100800 */
[----:B------:R-:W-:-:S02]  /*3c3f0*/  ISETP.GT.U32.AND P0, PT, R172, R176, PT ;  /* 0x000000b0ac00720c */ /* 0x000fc40003f04070 */
[----:B------:R-:W-:Y:S02]  /*3c400*/  ISETP.GT.U32.AND.EX P5, PT, R173, RZ, PT, P5 ;  /* 0x000000ffad00720c */ /* 0x000fe40003fa4150 */
[----:B------:R-:W-:Y:S01]  /*3c410*/  ISETP.GT.U32.AND.EX P2, PT, R15, RZ, PT, P2 ;  /* 0x000000ff0f00720c */ /* 0x000fe20003f44120 */
[-C--:B0-----:R-:W-:Y:S01]  /*3c420*/  FMUL R15, R226, R178.reuse ;  /* 0x000000b2e20f7220 */ /* 0x081fe20000400000 */
[----:B------:R-:W-:Y:S01]  /*3c430*/  FSEL R232, R232, -INF , !P3 ;  /* 0xff800000e8e87808 */ /* 0x000fe20005800000 */
[----:B-1----:R-:W-:Y:S01]  /*3c440*/  FMUL R172, R227, R178 ;  /* 0x000000b2e3ac7220 */ /* 0x002fe20000400000 */
[----:B------:R-:W-:Y:S02]  /*3c450*/  ISETP.GT.U32.AND P3, PT, R174, R176, PT ;  /* 0x000000b0ae00720c */ /* 0x000fe40003f64070 */
[----:B------:R-:W-:Y:S02]  /*3c460*/  ISETP.GT.U32.AND.EX P4, PT, R224, RZ, PT, P4 ;  /* 0x000000ffe000720c */ /* 0x000fe40003f84140 */
[----:B------:R-:W-:Y:S01]  /*3c470*/  FSEL R172, R172, -INF , !P5 ;  /* 0xff800000acac7808 */ /* 0x000fe20006800000 */
[----:B------:R0:W-:Y:S01]  /*3c480*/  STL [R1+0x848], R173 ;  /* 0x000848ad01007387 */ /* 0x0001e20000100800 */
[----:B------:R-:W-:-:S02]  /*3c490*/  ISETP.GT.U32.AND.EX P3, PT, R173, RZ, PT, P3 ;  /* 0x000000ffad00720c */ /* 0x000fc40003f64130 */
[----:B------:R-:W-:Y:S01]  /*3c4a0*/  FSEL R15, R15, -INF , !P4 ;  /* 0xff8000000f0f7808 */ /* 0x000fe20006000000 */
[----:B------:R-:W-:Y:S01]  /*3c4b0*/  STL [R1+0x874], R224 ;  /* 0x000874e001007387 */ /* 0x000fe20000100800 */
[----:B------:R-:W-:-:S03]  /*3c4c0*/  FSEL R225, R225, -INF , !P2 ;  /* 0xff800000e1e17808 */ /* 0x000fc60005000000 */
[----:B------:R1:W-:Y:S01]  /*3c4d0*/  STL [R1+0x76c], R172 ;  /* 0x00076cac01007387 */ /* 0x0003e20000100800 */
[----:B0-----:R-:W-:Y:S01]  /*3c4e0*/  FMUL R173, R212, R178 ;  /* 0x000000b2d4ad7220 */ /* 0x001fe20000400000 */
[C---:B------:R-:W-:Y:S02]  /*3c4f0*/  IADD3 R212, P6, R21.reuse, 0x28, RZ ;  /* 0x0000002815d47810 */ /* 0x040fe40007fde0ff */
[----:B------:R0:W-:Y:S01]  /*3c500*/  STL [R1+0x768], R15 ;  /* 0x0007680f01007387 */ /* 0x0001e20000100800 */
[----:B-1----:R-:W-:-:S03]  /*3c510*/  IADD3 R172, P2, R21, 0x29, RZ ;  /* 0x0000002915ac7810 */ /* 0x002fc60007f5e0ff */
[----:B------:R1:W-:Y:S01]  /*3c520*/  STL [R1+0x610], R212 ;  /* 0x000610d401007387 */ /* 0x0003e20000100800 */
[C---:B------:R-:W-:Y:S01]  /*3c530*/  ISETP.GT.U32.AND P5, PT, R212.reuse, R20, PT ;  /* 0x00000014d400720c */ /* 0x040fe20003fa4070 */
[--C-:B------:R-:W-:Y:S01]  /*3c540*/  IMAD.X R174, RZ, RZ, R219.reuse, P6 ;  /* 0x000000ffffae7224 */ /* 0x100fe200030e06db */
[----:B0-----:R-:W-:Y:S02]  /*3c550*/  FSEL R15, R173, -INF , !P3 ;  /* 0xff800000ad0f7808 */ /* 0x001fe40005800000 */
[----:B------:R-:W-:Y:S01]  /*3c560*/  ISETP.GT.U32.AND P3, PT, R212, R176, PT ;  /* 0x000000b0d400720c */ /* 0x000fe20003f64070 */
[----:B------:R0:W-:Y:S01]  /*3c570*/  STL [R1+0x614], R172 ;  /* 0x000614ac01007387 */ /* 0x0001e20000100800 */
[C---:B------:R-:W-:Y:S01]  /*3c580*/  ISETP.GT.U32.AND P4, PT, R172.reuse, R20, PT ;  /* 0x00000014ac00720c */ /* 0x040fe20003f84070 */
[----:B------:R-:W-:Y:S01]  /*3c590*/  FMUL R173, R217, R178 ;  /* 0x000000b2d9ad7220 */ /* 0x000fe20000400000 */
[----:B-1----:R-:W-:Y:S01]  /*3c5a0*/  IMAD.X R212, RZ, RZ, R219, P2 ;  /* 0x000000ffffd47224 */ /* 0x002fe200010e06db */
[----:B------:R-:W-:Y:S01]  /*3c5b0*/  ISETP.GT.U32.AND P2, PT, R172, R176, PT ;  /* 0x000000b0ac00720c */ /* 0x000fe20003f44070 */
[----:B------:R1:W-:Y:S01]  /*3c5c0*/  STL [R1+0x764], R15 ;  /* 0x0007640f01007387 */ /* 0x0003e20000100800 */
[----:B------:R-:W-:-:S02]  /*3c5d0*/  ISETP.GT.U32.AND.EX P0, PT, R224, RZ, PT, P0 ;  /* 0x000000ffe000720c */ /* 0x000fc40003f04100 */
[----:B------:R-:W-:Y:S01]  /*3c5e0*/  ISETP.GT.U32.AND.EX P5, PT, R174, RZ, PT, P5 ;  /* 0x000000ffae00720c */ /* 0x000fe20003fa4150 */
[-C--:B0-----:R-:W-:Y:S01]  /*3c5f0*/  FMUL R172, R215, R178.reuse ;  /* 0x000000b2d7ac7220 */ /* 0x081fe20000400000 */
[----:B------:R-:W-:Y:S01]  /*3c600*/  ISETP.GT.U32.AND.EX P4, PT, R212, RZ, PT, P4 ;  /* 0x000000ffd400720c */ /* 0x000fe20003f84140 */
[-C--:B------:R-:W-:Y:S01]  /*3c610*/  FMUL R231, R208, R178.reuse ;  /* 0x000000b2d0e77220 */ /* 0x080fe20000400000 */
[----:B------:R-:W-:Y:S01]  /*3c620*/  FSEL R173, R173, -INF , !P0 ;  /* 0xff800000adad7808 */ /* 0x000fe20004000000 */
[-C--:B------:R-:W-:Y:S01]  /*3c630*/  FMUL R229, R206, R178.reuse ;  /* 0x000000b2cee57220 */ /* 0x080fe20000400000 */
[----:B------:R-:W-:Y:S01]  /*3c640*/  ISETP.GT.U32.AND.EX P3, PT, R174, RZ, PT, P3 ;  /* 0x000000ffae00720c */ /* 0x000fe20003f64130 */
[-C--:B-1----:R-:W-:Y:S01]  /*3c650*/  FMUL R15, R214, R178.reuse ;  /* 0x000000b2d60f7220 */ /* 0x082fe20000400000 */
[----:B------:R-:W-:Y:S01]  /*3c660*/  FSEL R172, R172, -INF , !P5 ;  /* 0xff800000acac7808 */ /* 0x000fe20006800000 */
[----:B------:R0:W-:Y:S03]  /*3c670*/  STL [R1+0x84c], R174 ;  /* 0x00084cae01007387 */ /* 0x0001e60000100800 */
[----:B------:R-:W-:Y:S01]  /*3c680*/  FSEL R15, R15, -INF , !P4 ;  /* 0xff8000000f0f7808 */ /* 0x000fe20006000000 */
[----:B------:R-:W-:Y:S04]  /*3c690*/  STL [R1+0x878], R212 ;  /* 0x000878d401007387 */ /* 0x000fe80000100800 */
[----:B------:R1:W-:Y:S01]  /*3c6a0*/  STL [R1+0x748], R173 ;  /* 0x000748ad01007387 */ /* 0x0003e20000100800 */
[----:B0-----:R-:W-:Y:S01]  /*3c6b0*/  FMUL R174, R213, R178 ;  /* 0x000000b2d5ae7220 */ /* 0x001fe20000400000 */
[----:B------:R-:W-:-:S02]  /*3c6c0*/  IADD3 R213, P4, R21, 0x30, RZ ;  /* 0x0000003015d57810 */ /* 0x000fc40007f9e0ff */
[----:B------:R-:W-:Y:S04]  /*3c6d0*/  STL [R1+0x744], R172 ;  /* 0x000744ac01007387 */ /* 0x000fe80000100800 */
[----:B------:R0:W-:Y:S01]  /*3c6e0*/  STL [R1+0x740], R15 ;  /* 0x0007400f01007387 */ /* 0x0001e20000100800 */
[----:B-1----:R-:W-:-:S03]  /*3c6f0*/  IADD3 R173, P0, R21, 0x31, RZ ;  /* 0x0000003115ad7810 */ /* 0x002fc60007f1e0ff */
[----:B------:R-:W-:Y:S04]  /*3c700*/  STL [R1+0x608], R213 ;  /* 0x000608d501007387 */ /* 0x000fe80000100800 */
[----:B------:R-:W3:Y:S01]  /*3c710*/  LDG.E.U8 R215, desc[UR60][R152.64] ;  /* 0x0000003c98d77981 */ /* 0x000ee2000c1e1100 */
[----:B0-----:R-:W-:Y:S01]  /*3c720*/  FSEL R15, R174, -INF , !P3 ;  /* 0xff800000ae0f7808 */ /* 0x001fe20005800000 */
[----:B------:R-:W-:Y:S02]  /*3c730*/  IMAD.X R172, RZ, RZ, R219, P4 ;  /* 0x000000ffffac7224 */ /* 0x000fe400020e06db */
[----:B------:R0:W-:Y:S01]  /*3c740*/  STL [R1+0x60c], R173 ;  /* 0x00060cad01007387 */ /* 0x0001e20000100800 */
[C---:B------:R-:W-:Y:S02]  /*3c750*/  ISETP.GT.U32.AND P6, PT, R213.reuse, R20, PT ;  /* 0x00000014d500720c */ /* 0x040fe40003fc4070 */
[----:B------:R-:W-:Y:S01]  /*3c760*/  ISETP.GT.U32.AND P5, PT, R213, R176, PT ;  /* 0x000000b0d500720c */ /* 0x000fe20003fa4070 */
[----:B------:R1:W-:Y:S01]  /*3c770*/  STL [R1+0x73c], R15 ;  /* 0x00073c0f01007387 */ /* 0x0003e20000100800 */
[----:B------:R-:W-:-:S02]  /*3c780*/  ISETP.GT.U32.AND P3, PT, R173, R20, PT ;  /* 0x00000014ad00720c */ /* 0x000fc40003f64070 */
[----:B------:R-:W-:Y:S01]  /*3c790*/  ISETP.GT.U32.AND P4, PT, R173, R176, PT ;  /* 0x000000b0ad00720c */ /* 0x000fe20003f84070 */
[----:B------:R-:W4:Y:S01]  /*3c7a0*/  LDG.E.U8 R214, desc[UR60][R154.64] ;  /* 0x0000003c9ad67981 */ /* 0x000f22000c1e1100 */
[----:B------:R-:W-:Y:S01]  /*3c7b0*/  ISETP.GT.U32.AND.EX P5, PT, R172, RZ, PT, P5 ;  /* 0x000000ffac00720c */ /* 0x000fe20003fa4150 */
[----:B0-----:R-:W-:Y:S02]  /*3c7c0*/  FMUL R173, R211, R178 ;  /* 0x000000b2d3ad7220 */ /* 0x001fe40000400000 */
[----:B------:R-:W2:Y:S01]  /*3c7d0*/  LDG.E.U8 R213, desc[UR60][R156.64] ;  /* 0x0000003c9cd57981 */ /* 0x000ea2000c1e1100 */
[----:B-1----:R-:W-:Y:S01]  /*3c7e0*/  IMAD.X R15, RZ, RZ, R219, P0 ;  /* 0x000000ffff0f7224 */ /* 0x002fe200000e06db */
[----:B------:R-:W-:Y:S02]  /*3c7f0*/  ISETP.GT.U32.AND.EX P0, PT, R212, RZ, PT, P2 ;  /* 0x000000ffd400720c */ /* 0x000fe40003f04120 */
[----:B------:R0:W-:Y:S01]  /*3c800*/  STL [R1+0x850], R172 ;  /* 0x000850ac01007387 */ /* 0x0001e20000100800 */
[----:B------:R-:W-:-:S02]  /*3c810*/  ISETP.GT.U32.AND.EX P2, PT, R172, RZ, PT, P6 ;  /* 0x000000ffac00720c */ /* 0x000fc40003f44160 */
[C---:B------:R-:W-:Y:S01]  /*3c820*/  ISETP.GT.U32.AND.EX P3, PT, R15.reuse, RZ, PT, P3 ;  /* 0x000000ff0f00720c */ /* 0x040fe20003f64130 */
[----:B------:R-:W2:Y:S01]  /*3c830*/  LDG.E.U8 R212, desc[UR60][R162.64] ;  /* 0x0000003ca2d47981 */ /* 0x000ea2000c1e1100 */
[----:B------:R-:W-:-:S03]  /*3c840*/  ISETP.GT.U32.AND.EX P4, PT, R15, RZ, PT, P4 ;  /* 0x000000ff0f00720c */ /* 0x000fc60003f84140 */
[----:B------:R1:W-:Y:S01]  /*3c850*/  STL [R1+0x87c], R15 ;  /* 0x00087c0f01007387 */ /* 0x0003e20000100800 */
[----:B0-----:R-:W-:-:S03]  /*3c860*/  FMUL R172, R210, R178 ;  /* 0x000000b2d2ac7220 */ /* 0x001fc60000400000 */
[----:B------:R-:W2:Y:S04]  /*3c870*/  LDG.E.U8 R211, desc[UR60][R164.64] ;  /* 0x0000003ca4d37981 */ /* 0x000ea8000c1e1100 */
[----:B------:R-:W2:Y:S01]  /*3c880*/  LDG.E.U8 R210, desc[UR60][R166.64] ;  /* 0x0000003ca6d27981 */ /* 0x000ea2000c1e1100 */
[----:B-1----:R-:W-:-:S03]  /*3c890*/  FMUL R15, R209, R178 ;  /* 0x000000b2d10f7220 */ /* 0x002fc60000400000 */
[----:B------:R-:W2:Y:S04]  /*3c8a0*/  LDG.E.U8 R209, desc[UR60][R168.64] ;  /* 0x0000003ca8d17981 */ /* 0x000ea8000c1e1100 */
[----:B------:R-:W2:Y:S01]  /*3c8b0*/  LDG.E.U8 R208, desc[UR60][R170.64] ;  /* 0x0000003caad07981 */ /* 0x000ea2000c1e1100 */
[----:B------:R-:W-:Y:S02]  /*3c8c0*/  FSEL R173, R173, -INF , !P0 ;  /* 0xff800000adad7808 */ /* 0x000fe40004000000 */
[----:B------:R-:W-:Y:S01]  /*3c8d0*/  FSEL R172, R172, -INF , !P2 ;  /* 0xff800000acac7808 */ /* 0x000fe20005000000 */
[-C--:B------:R-:W-:Y:S01]  /*3c8e0*/  FMUL R230, R207, R178.reuse ;  /* 0x000000b2cfe67220 */ /* 0x080fe20000400000 */
[----:B------:R-:W-:Y:S01]  /*3c8f0*/  FSEL R15, R15, -INF , !P3 ;  /* 0xff8000000f0f7808 */ /* 0x000fe20005800000 */
[----:B------:R-:W-:Y:S01]  /*3c900*/  FMUL R174, R202, R178 ;  /* 0x000000b2caae7220 */ /* 0x000fe20000400000 */
[C---:B------:R-:W-:Y:S01]  /*3c910*/  IADD3 R252, P6, R21.reuse, 0x38, RZ ;  /* 0x0000003815fc7810 */ /* 0x040fe20007fde0ff */
[----:B------:R0:W-:Y:S01]  /*3c920*/  STL [R1+0x724], R173 ;  /* 0x000724ad01007387 */ /* 0x0001e20000100800 */
[----:B------:R-:W-:-:S03]  /*3c930*/  IADD3 R202, P3, R21, 0x39, RZ ;  /* 0x0000003915ca7810 */ /* 0x000fc60007f7e0ff */
[----:B------:R1:W-:Y:S01]  /*3c940*/  STL [R1+0x720], R172 ;  /* 0x000720ac01007387 */ /* 0x0003e20000100800 */
[----:B------:R-:W-:-:S03]  /*3c950*/  ISETP.GT.U32.AND P0, PT, R252, R20, PT ;  /* 0x00000014fc00720c */ /* 0x000fc60003f04070 */
[----:B------:R1:W-:Y:S01]  /*3c960*/  STL [R1+0x71c], R15 ;  /* 0x00071c0f01007387 */ /* 0x0003e20000100800 */
[----:B0-----:R-:W-:Y:S01]  /*3c970*/  FSEL R173, R174, -INF , !P4 ;  /* 0xff800000aead7808 */ /* 0x001fe20006000000 */
[-C--:B------:R-:W-:Y:S01]  /*3c980*/  FMUL R227, R191, R178.reuse ;  /* 0x000000b2bfe37220 */ /* 0x080fe20000400000 */
[----:B------:R-:W-:Y:S01]  /*3c990*/  FMUL R226, R190, R178 ;  /* 0x000000b2bee27220 */ /* 0x000fe20000400000 */
[----:B------:R-:W2:Y:S01]  /*3c9a0*/  LDG.E.U8 R217, desc[UR60][R160.64] ;  /* 0x0000003ca0d97981 */ /* 0x000ea2000c1e1100 */
[----:B-1----:R-:W-:Y:S01]  /*3c9b0*/  IMAD.X R172, RZ, RZ, R219, P6 ;  /* 0x000000ffffac7224 */ /* 0x002fe200030e06db */
[----:B------:R-:W-:Y:S02]  /*3c9c0*/  FSEL R15, R175, -INF , !P5 ;  /* 0xff800000af0f7808 */ /* 0x000fe40006800000 */
[----:B------:R-:W-:Y:S01]  /*3c9d0*/  STL [R1+0x604], R202 ;  /* 0x000604ca01007387 */ /* 0x000fe20000100800 */
[----:B------:R-:W-:Y:S02]  /*3c9e0*/  ISETP.GT.U32.AND P5, PT, R252, R176, PT ;  /* 0x000000b0fc00720c */ /* 0x000fe40003fa4070 */
[----:B------:R-:W-:Y:S01]  /*3c9f0*/  ISETP.GT.U32.AND.EX P6, PT, R172, RZ, PT, P0 ;  /* 0x000000ffac00720c */ /* 0x000fe20003fc4100 */
[----:B------:R0:W-:Y:S01]  /*3ca00*/  STL [R1+0x718], R15 ;  /* 0x0007180f01007387 */ /* 0x0001e20000100800 */
[----:B------:R-:W-:-:S03]  /*3ca10*/  ISETP.GT.U32.AND P2, PT, R202, R20, PT ;  /* 0x00000014ca00720c */ /* 0x000fc60003f44070 */
[----:B------:R1:W-:Y:S01]  /*3ca20*/  STL [R1+0x714], R173 ;  /* 0x000714ad01007387 */ /* 0x0003e20000100800 */
[----:B------:R-:W-:Y:S02]  /*3ca30*/  ISETP.GT.U32.AND.EX P5, PT, R172, RZ, PT, P5 ;  /* 0x000000ffac00720c */ /* 0x000fe40003fa4150 */
[----:B------:R-:W-:Y:S02]  /*3ca40*/  FSEL R231, R231, -INF , !P6 ;  /* 0xff800000e7e77808 */ /* 0x000fe40007000000 */
[C---:B0-----:R-:W-:Y:S01]  /*3ca50*/  IADD3 R15, P4, R21.reuse, 0x40, RZ ;  /* 0x00000040150f7810 */ /* 0x041fe20007f9e0ff */
[----:B-1----:R-:W-:Y:S01]  /*3ca60*/  IMAD.X R173, RZ, RZ, R219, P3 ;  /* 0x000000ffffad7224 */ /* 0x002fe200018e06db */
[----:B------:R-:W-:-:S03]  /*3ca70*/  IADD3 R251, P6, R21, 0x41, RZ ;  /* 0x0000004115fb7810 */ /* 0x000fc60007fde0ff */
[----:B------:R0:W-:Y:S01]  /*3ca80*/  STL [R1+0x630], R15 ;  /* 0x0006300f01007387 */ /* 0x0001e20000100800 */
[----:B------:R-:W-:Y:S02]  /*3ca90*/  ISETP.GT.U32.AND P3, PT, R15, R20, PT ;  /* 0x000000140f00720c */ /* 0x000fe40003f64070 */
[----:B------:R-:W-:Y:S02]  /*3caa0*/  ISETP.GT.U32.AND.EX P0, PT, R173, RZ, PT, P2 ;  /* 0x000000ffad00720c */ /* 0x000fe40003f04120 */
[----:B------:R-:W-:Y:S02]  /*3cab0*/  ISETP.GT.U32.AND P2, PT, R15, R176, PT ;  /* 0x000000b00f00720c */ /* 0x000fe40003f44070 */
[----:B------:R-:W-:Y:S02]  /*3cac0*/  FSEL R229, R229, -INF , !P5 ;  /* 0xff800000e5e57808 */ /* 0x000fe40006800000 */
[----:B------:R-:W-:Y:S01]  /*3cad0*/  IADD3 R175, P5, R21, 0x48, RZ ;  /* 0x0000004815af7810 */ /* 0x000fe20007fbe0ff */
[--C-:B0-----:R-:W-:Y:S01]  /*3cae0*/  IMAD.X R15, RZ, RZ, R219.reuse, P4 ;  /* 0x000000ffff0f7224 */ /* 0x101fe200020e06db */
[----:B------:R0:W-:Y:S01]  /*3caf0*/  STL [R1+0x834], R172 ;  /* 0x000834ac01007387 */ /* 0x0001e20000100800 */
[----:B------:R-:W-:Y:S01]  /*3cb00*/  IMAD.X R174, RZ, RZ, R219, P6 ;  /* 0x000000ffffae7224 */ /* 0x000fe200030e06db */
[----:B------:R-:W-:-:S02]  /*3cb10*/  ISETP.GT.U32.AND P4, PT, R251, R20, PT ;  /* 0x00000014fb00720c */ /* 0x000fc40003f84070 */
[----:B------:R1:W-:Y:S01]  /*3cb20*/  STL [R1+0x864], R173 ;  /* 0x000864ad01007387 */ /* 0x0003e20000100800 */
[C---:B------:R-:W-:Y:S02]  /*3cb30*/  ISETP.GT.U32.AND.EX P6, PT, R15.reuse, RZ, PT, P3 ;  /* 0x000000ff0f00720c */ /* 0x040fe40003fc4130 */
[----:B------:R-:W-:Y:S01]  /*3cb40*/  ISETP.GT.U32.AND.EX P3, PT, R15, RZ, PT, P2 ;  /* 0x000000ff0f00720c */ /* 0x000fe20003f64120 */
[----:B------:R-:W-:Y:S01]  /*3cb50*/  STL [R1+0x62c], R175 ;  /* 0x00062caf01007387 */ /* 0x000fe20000100800 */
[----:B------:R-:W-:Y:S01]  /*3cb60*/  ISETP.GT.U32.AND.EX P4, PT, R174, RZ, PT, P4 ;  /* 0x000000ffae00720c */ /* 0x000fe20003f84140 */
[-C--:B0-----:R-:W-:Y:S02]  /*3cb70*/  FMUL R172, R204, R178.reuse ;  /* 0x000000b2ccac7220 */ /* 0x081fe40000400000 */
[----:B------:R0:W-:Y:S01]  /*3cb80*/  STL [R1+0x9a0], R15 ;  /* 0x0009a00f01007387 */ /* 0x0001e20000100800 */
[----:B-1----:R-:W-:Y:S02]  /*3cb90*/  FMUL R173, R205, R178 ;  /* 0x000000b2cdad7220 */ /* 0x002fe40000400000 */
[----:B------:R-:W-:-:S03]  /*3cba0*/  FSEL R172, R172, -INF , !P4 ;  /* 0xff800000acac7808 */ /* 0x000fc60006000000 */
[----:B------:R-:W-:Y:S01]  /*3cbb0*/  FSEL R173, R173, -INF , !P6 ;  /* 0xff800000adad7808 */ /* 0x000fe20007000000 */
[----:B0-----:R-:W-:Y:S01]  /*3cbc0*/  FMUL R15, R203, R178 ;  /* 0x000000b2cb0f7220 */ /* 0x001fe20000400000 */
[----:B------:R-:W-:Y:S01]  /*3cbd0*/  ISETP.GT.U32.AND P4, PT, R202, R176, PT ;  /* 0x000000b0ca00720c */ /* 0x000fe20003f84070 */
[----:B------:R-:W-:Y:S03]  /*3cbe0*/  STL [R1+0x854], R174 ;  /* 0x000854ae01007387 */ /* 0x000fe60000100800 */
[----:B------:R-:W-:Y:S01]  /*3cbf0*/  FSEL R15, R15, -INF , !P3 ;  /* 0xff8000000f0f7808 */ /* 0x000fe20005800000 */
[----:B------:R-:W-:Y:S01]  /*3cc00*/  STL [R1+0x75c], R173 ;  /* 0x00075cad01007387 */ /* 0x000fe20000100800 */
[----:B------:R-:W-:-:S03]  /*3cc10*/  FSEL R230, R230, -INF , !P0 ;  /* 0xff800000e6e67808 */ /* 0x000fc60004000000 */
[----:B------:R0:W-:Y:S01]  /*3cc20*/  STL [R1+0x758], R172 ;  /* 0x000758ac01007387 */ /* 0x0001e20000100800 */
[----:B------:R-:W-:-:S03]  /*3cc30*/  ISETP.GT.U32.AND P0, PT, R175, R20, PT ;  /* 0x00000014af00720c */ /* 0x000fc60003f04070 */
[----:B------:R1:W-:Y:S01]  /*3cc40*/  STL [R1+0x754], R15 ;  /* 0x0007540f01007387 */ /* 0x0003e20000100800 */
[-C--:B------:R-:W-:Y:S02]  /*3cc50*/  ISETP.GT.U32.AND P2, PT, R175, R176.reuse, PT ;  /* 0x000000b0af00720c */ /* 0x080fe40003f44070 */
[----:B0-----:R-:W-:Y:S02]  /*3cc60*/  P2R R172, PR, RZ, 0x10 ;  /* 0x00000010ffac7803 */ /* 0x001fe40000000000 */
[----:B------:R-:W-:Y:S01]  /*3cc70*/  ISETP.GT.U32.AND P4, PT, R251, R176, PT ;  /* 0x000000b0fb00720c */ /* 0x000fe20003f84070 */
[--C-:B-1----:R-:W-:Y:S01]  /*3cc80*/  IMAD.X R15, RZ, RZ, R219.reuse, P5 ;  /* 0x000000ffff0f7224 */ /* 0x102fe200028e06db */
[----:B------:R-:W-:Y:S01]  /*3cc90*/  IADD3 R250, P3, R21, 0x49, RZ ;  /* 0x0000004915fa7810 */ /* 0x000fe20007f7e0ff */
[----:B------:R0:W-:Y:S01]  /*3cca0*/  STL [R1+0x634], R172 ;  /* 0x000634ac01007387 */ /* 0x0001e20000100800 */
[----:B------:R-:W-:Y:S02]  /*3ccb0*/  ISETP.GT.U32.AND.EX P5, PT, R174, RZ, PT, P4 ;  /* 0x000000ffae00720c */ /* 0x000fe40003fa4140 */
[C---:B------:R-:W-:Y:S01]  /*3ccc0*/  ISETP.GT.U32.AND.EX P0, PT, R15.reuse, RZ, PT, P0 ;  /* 0x000000ff0f00720c */ /* 0x040fe20003f04100 */
[----:B------:R1:W-:Y:S01]  /*3ccd0*/  STL [R1+0x990], R15 ;  /* 0x0009900f01007387 */ /* 0x0003e20000100800 */
[----:B------:R-:W-:Y:S01]  /*3cce0*/  ISETP.GT.U32.AND.EX P2, PT, R15, RZ, PT, P2 ;  /* 0x000000ff0f00720c */ /* 0x000fe20003f44120 */
[----:B------:R-:W-:-:S02]  /*3ccf0*/  IMAD.X R175, RZ, RZ, R219, P3 ;  /* 0x000000ffffaf7224 */ /* 0x000fc400018e06db */
[----:B0-----:R-:W-:Y:S01]  /*3cd00*/  FMUL R172, R201, R178 ;  /* 0x000000b2c9ac7220 */ /* 0x001fe20000400000 */
[----:B------:R-:W-:Y:S01]  /*3cd10*/  ISETP.GT.U32.AND P3, PT, R250, R20, PT ;  /* 0x00000014fa00720c */ /* 0x000fe20003f64070 */
[----:B-1----:R-:W-:-:S03]  /*3cd20*/  FMUL R15, R200, R178 ;  /* 0x000000b2c80f7220 */ /* 0x002fc60000400000 */
[----:B------:R-:W-:Y:S01]  /*3cd30*/  FSEL R172, R172, -INF , !P5 ;  /* 0xff800000acac7808 */ /* 0x000fe20006800000 */
[-C--:B------:R-:W-:Y:S01]  /*3cd40*/  FMUL R174, R199, R178.reuse ;  /* 0x000000b2c7ae7220 */ /* 0x080fe20000400000 */
[----:B------:R-:W-:Y:S02]  /*3cd50*/  ISETP.GT.U32.AND.EX P4, PT, R175, RZ, PT, P3 ;  /* 0x000000ffaf00720c */ /* 0x000fe40003f84130 */
[----:B------:R-:W-:Y:S01]  /*3cd60*/  FSEL R15, R15, -INF , !P0 ;  /* 0xff8000000f0f7808 */ /* 0x000fe20004000000 */
[----:B------:R-:W-:Y:S01]  /*3cd70*/  STL [R1+0x838], R175 ;  /* 0x000838af01007387 */ /* 0x000fe20000100800 */
[----:B------:R-:W-:-:S03]  /*3cd80*/  FMUL R173, R194, R178 ;  /* 0x000000b2c2ad7220 */ /* 0x000fc60000400000 */
[----:B------:R-:W-:Y:S01]  /*3cd90*/  STL [R1+0x68c], R172 ;  /* 0x00068cac01007387 */ /* 0x000fe20000100800 */
[----:B------:R-:W-:-:S03]  /*3cda0*/  IADD3 R248, P5, R21, 0x50, RZ ;  /* 0x0000005015f87810 */ /* 0x000fc60007fbe0ff */
[----:B------:R0:W-:Y:S01]  /*3cdb0*/  STL [R1+0x688], R15 ;  /* 0x0006880f01007387 */ /* 0x0001e20000100800 */
[----:B------:R-:W-:Y:S02]  /*3cdc0*/  ISETP.GT.U32.AND P0, PT, R248, R20, PT ;  /* 0x00000014f800720c */ /* 0x000fe40003f04070 */
[----:B0-----:R-:W-:Y:S02]  /*3cdd0*/  FSEL R15, R174, -INF , !P4 ;  /* 0xff800000ae0f7808 */ /* 0x001fe40006000000 */
[----:B------:R-:W-:-:S03]  /*3cde0*/  FSEL R172, R173, -INF , !P2 ;  /* 0xff800000adac7808 */ /* 0x000fc60005000000 */
[----:B------:R0:W-:Y:S01]  /*3cdf0*/  STL [R1+0x684], R15 ;  /* 0x0006840f01007387 */ /* 0x0001e20000100800 */
[-C--:B------:R-:W-:Y:S02]  /*3ce00*/  ISETP.GT.U32.AND P4, PT, R248, R176.reuse, PT ;  /* 0x000000b0f800720c */ /* 0x080fe40003f84070 */
[----:B------:R-:W-:Y:S01]  /*3ce10*/  ISETP.GT.U32.AND P3, PT, R250, R176, PT ;  /* 0x000000b0fa00720c */ /* 0x000fe20003f64070 */
[----:B------:R1:W-:Y:S01]  /*3ce20*/  STL [R1+0x680], R172 ;  /* 0x000680ac01007387 */ /* 0x0003e20000100800 */
[----:B------:R-:W-:Y:S01]  /*3ce30*/  IADD3 R249, P2, R21, 0x51, RZ ;  /* 0x0000005115f97810 */ /* 0x000fe20007f5e0ff */
[----:B0-----:R-:W-:Y:S01]  /*3ce40*/  IMAD.X R15, RZ, RZ, R219, P5 ;  /* 0x000000ffff0f7224 */ /* 0x001fe200028e06db */
[----:B------:R-:W-:Y:S01]  /*3ce50*/  ISETP.GT.U32.AND.EX P3, PT, R175, RZ, PT, P3 ;  /* 0x000000ffaf00720c */ /* 0x000fe20003f64130 */
[----:B-1----:R-:W-:-:S03]  /*3ce60*/  FMUL R172, R198, R178 ;  /* 0x000000b2c6ac7220 */ /* 0x002fc60000400000 */
[----:B------:R0:W-:Y:S01]  /*3ce70*/  STL [R1+0x828], R15 ;  /* 0x0008280f01007387 */ /* 0x0001e20000100800 */
[C---:B------:R-:W-:Y:S02]  /*3ce80*/  ISETP.GT.U32.AND.EX P0, PT, R15.reuse, RZ, PT, P0 ;  /* 0x000000ff0f00720c */ /* 0x040fe40003f04100 */
[----:B------:R-:W-:Y:S01]  /*3ce90*/  ISETP.GT.U32.AND.EX P4, PT, R15, RZ, PT, P4 ;  /* 0x000000ff0f00720c */ /* 0x000fe20003f84140 */
[----:B------:R-:W-:Y:S01]  /*3cea0*/  IMAD.X R194, RZ, RZ, R219, P2 ;  /* 0x000000ffffc27224 */ /* 0x000fe200010e06db */
[----:B------:R-:W-:Y:S01]  /*3ceb0*/  ISETP.GT.U32.AND P2, PT, R249, R20, PT ;  /* 0x00000014f900720c */ /* 0x000fe20003f44070 */
[-C--:B0-----:R-:W-:Y:S01]  /*3cec0*/  FMUL R15, R197, R178.reuse ;  /* 0x000000b2c50f7220 */ /* 0x081fe20000400000 */
[----:B------:R-:W-:Y:S01]  /*3ced0*/  FSEL R172, R172, -INF , !P3 ;  /* 0xff800000acac7808 */ /* 0x000fe20005800000 */
[-C--:B------:R-:W-:Y:S01]  /*3cee0*/  FMUL R174, R196, R178.reuse ;  /* 0x000000b2c4ae7220 */ /* 0x080fe20000400000 */
[----:B------:R-:W-:Y:S02]  /*3cef0*/  ISETP.GT.U32.AND.EX P2, PT, R194, RZ, PT, P2 ;  /* 0x000000ffc200720c */ /* 0x000fe40003f44120 */
[----:B------:R-:W-:Y:S01]  /*3cf00*/  FSEL R15, R15, -INF , !P0 ;  /* 0xff8000000f0f7808 */ /* 0x000fe20004000000 */
[----:B------:R-:W-:Y:S01]  /*3cf10*/  STL [R1+0x83c], R194 ;  /* 0x00083cc201007387 */ /* 0x000fe20000100800 */
[----:B------:R-:W-:-:S03]  /*3cf20*/  FMUL R173, R195, R178 ;  /* 0x000000b2c3ad7220 */ /* 0x000fc60000400000 */
[----:B------:R0:W-:Y:S01]  /*3cf30*/  STL [R1+0x66c], R172 ;  /* 0x00066cac01007387 */ /* 0x0001e20000100800 */
[----:B------:R-:W-:-:S03]  /*3cf40*/  IADD3 R246, P5, R21, 0x58, RZ ;  /* 0x0000005815f67810 */ /* 0x000fc60007fbe0ff */
[----:B------:R1:W-:Y:S01]  /*3cf50*/  STL [R1+0x668], R15 ;  /* 0x0006680f01007387 */ /* 0x0003e20000100800 */
[----:B------:R-:W-:Y:S02]  /*3cf60*/  ISETP.GT.U32.AND P3, PT, R249, R176, PT ;  /* 0x000000b0f900720c */ /* 0x000fe40003f64070 */
[----:B0-----:R-:W-:Y:S02]  /*3cf70*/  FSEL R172, R173, -INF , !P4 ;  /* 0xff800000adac7808 */ /* 0x001fe40006000000 */
[----:B-1----:R-:W-:Y:S02]  /*3cf80*/  FSEL R15, R174, -INF , !P2 ;  /* 0xff800000ae0f7808 */ /* 0x002fe40005000000 */
[----:B------:R-:W-:-:S03]  /*3cf90*/  IADD3 R247, P2, R21, 0x59, RZ ;  /* 0x0000005915f77810 */ /* 0x000fc60007f5e0ff */
[----:B------:R0:W-:Y:S01]  /*3cfa0*/  STL [R1+0x664], R15 ;  /* 0x0006640f01007387 */ /* 0x0001e20000100800 */
[C---:B------:R-:W-:Y:S02]  /*3cfb0*/  ISETP.GT.U32.AND P0, PT, R246.reuse, R20, PT ;  /* 0x00000014f600720c */ /* 0x040fe40003f04070 */
[----:B------:R-:W-:Y:S01]  /*3cfc0*/  ISETP.GT.U32.AND P4, PT, R246, R176, PT ;  /* 0x000000b0f600720c */ /* 0x000fe20003f84070 */
[----:B------:R1:W-:Y:S01]  /*3cfd0*/  STL [R1+0x660], R172 ;  /* 0x000660ac01007387 */ /* 0x0003e20000100800 */
[----:B------:R-:W-:Y:S01]  /*3cfe0*/  ISETP.GT.U32.AND.EX P3, PT, R194, RZ, PT, P3 ;  /* 0x000000ffc200720c */ /* 0x000fe20003f64130 */
[--C-:B------:R-:W-:Y:S02]  /*3cff0*/  IMAD.X R175, RZ, RZ, R219.reuse, P2 ;  /* 0x000000ffffaf7224 */ /* 0x100fe400010e06db */
[----:B0-----:R-:W-:Y:S01]  /*3d000*/  IMAD.X R15, RZ, RZ, R219, P5 ;  /* 0x000000ffff0f7224 */ /* 0x001fe200028e06db */
[----:B------:R-:W-:Y:S01]  /*3d010*/  ISETP.GT.U32.AND P2, PT, R247, R20, PT ;  /* 0x00000014f700720c */ /* 0x000fe20003f44070 */
[----:B-1----:R-:W-:-:S03]  /*3d020*/  FMUL R172, R193, R178 ;  /* 0x000000b2c1ac7220 */ /* 0x002fc60000400000 */
[----:B------:R0:W-:Y:S01]  /*3d030*/  STL [R1+0x82c], R15 ;  /* 0x00082c0f01007387 */ /* 0x0001e20000100800 */
[C---:B------:R-:W-:Y:S02]  /*3d040*/  ISETP.GT.U32.AND.EX P0, PT, R15.reuse, RZ, PT, P0 ;  /* 0x000000ff0f00720c */ /* 0x040fe40003f04100 */
[----:B------:R-:W-:Y:S02]  /*3d050*/  ISETP.GT.U32.AND.EX P4, PT, R15, RZ, PT, P4 ;  /* 0x000000ff0f00720c */ /* 0x000fe40003f84140 */
[----:B------:R-:W-:Y:S02]  /*3d060*/  FSEL R172, R172, -INF , !P3 ;  /* 0xff800000acac7808 */ /* 0x000fe40005800000 */
[----:B------:R-:W-:Y:S01]  /*3d070*/  IADD3 R244, P5, R21, 0x60, RZ ;  /* 0x0000006015f47810 */ /* 0x000fe20007fbe0ff */
[----:B0-----:R-:W-:Y:S01]  /*3d080*/  FMUL R15, R192, R178 ;  /* 0x000000b2c00f7220 */ /* 0x001fe20000400000 */
[----:B------:R-:W-:Y:S01]  /*3d090*/  ISETP.GT.U32.AND.EX P2, PT, R175, RZ, PT, P2 ;  /* 0x000000ffaf00720c */ /* 0x000fe20003f44120 */
[----:B------:R-:W-:Y:S03]  /*3d0a0*/  STL [R1+0x858], R175 ;  /* 0x000858af01007387 */ /* 0x000fe60000100800 */
[----:B------:R-:W-:Y:S01]  /*3d0b0*/  FSEL R15, R15, -INF , !P0 ;  /* 0xff8000000f0f7808 */ /* 0x000fe20004000000 */
[----:B------:R0:W-:Y:S01]  /*3d0c0*/  STL [R1+0x640], R172 ;  /* 0x000640ac01007387 */ /* 0x0001e20000100800 */
[----:B------:R-:W-:-:S02]  /*3d0d0*/  FSEL R227, R227, -INF , !P2 ;  /* 0xff800000e3e37808 */ /* 0x000fc40005000000 */
[----:B------:R-:W-:Y:S02]  /*3d0e0*/  ISETP.GT.U32.AND P0, PT, R244, R20, PT ;  /* 0x00000014f400720c */ /* 0x000fe40003f04070 */
[----:B------:R-:W-:Y:S01]  /*3d0f0*/  IADD3 R245, P2, R21, 0x61, RZ ;  /* 0x0000006115f57810 */ /* 0x000fe20007f5e0ff */
[----:B------:R1:W-:Y:S01]  /*3d100*/  STL [R1+0x63c], R15 ;  /* 0x00063c0f01007387 */ /* 0x0003e20000100800 */
[--C-:B0-----:R-:W-:Y:S01]  /*3d110*/  IMAD.X R172, RZ, RZ, R219.reuse, P5 ;  /* 0x000000ffffac7224 */ /* 0x101fe200028e06db */
[----:B------:R-:W-:Y:S02]  /*3d120*/  FSEL R226, R226, -INF , !P4 ;  /* 0xff800000e2e27808 */ /* 0x000fe40006000000 */
[----:B------:R-:W-:Y:S01]  /*3d130*/  IMAD.X R174, RZ, RZ, R219, P2 ;  /* 0x000000ffffae7224 */ /* 0x000fe200010e06db */
[----:B------:R-:W-:Y:S02]  /*3d140*/  ISETP.GT.U32.AND P4, PT, R244, R176, PT ;  /* 0x000000b0f400720c */ /* 0x000fe40003f84070 */
[----:B------:R-:W-:Y:S01]  /*3d150*/  ISETP.GT.U32.AND.EX P0, PT, R172, RZ, PT, P0 ;  /* 0x000000ffac00720c */ /* 0x000fe20003f04100 */
[----:B-1----:R-:W-:Y:S01]  /*3d160*/  FMUL R15, R188, R178 ;  /* 0x000000b2bc0f7220 */ /* 0x002fe20000400000 */
[----:B------:R-:W-:Y:S01]  /*3d170*/  ISETP.GT.U32.AND P2, PT, R245, R20, PT ;  /* 0x00000014f500720c */ /* 0x000fe20003f44070 */
[----:B------:R-:W-:Y:S01]  /*3d180*/  FMUL R173, R187, R178 ;  /* 0x000000b2bbad7220 */ /* 0x000fe20000400000 */
[----:B------:R-:W-:-:S02]  /*3d190*/  ISETP.GT.U32.AND P3, PT, R247, R176, PT ;  /* 0x000000b0f700720c */ /* 0x000fc40003f64070 */
[----:B------:R-:W-:Y:S01]  /*3d1a0*/  FSEL R15, R15, -INF , !P0 ;  /* 0xff8000000f0f7808 */ /* 0x000fe20004000000 */
[----:B------:R0:W-:Y:S01]  /*3d1b0*/  STL [R1+0x830], R172 ;  /* 0x000830ac01007387 */ /* 0x0001e20000100800 */
[----:B------:R-:W-:Y:S02]  /*3d1c0*/  ISETP.GT.U32.AND.EX P4, PT, R172, RZ, PT, P4 ;  /* 0x000000ffac00720c */ /* 0x000fe40003f84140 */
[----:B------:R-:W-:Y:S01]  /*3d1d0*/  ISETP.GT.U32.AND.EX P2, PT, R174, RZ, PT, P2 ;  /* 0x000000ffae00720c */ /* 0x000fe20003f44120 */
[----:B------:R-:W-:Y:S01]  /*3d1e0*/  STL [R1+0x85c], R174 ;  /* 0x00085cae01007387 */ /* 0x000fe20000100800 */
[-C--:B------:R-:W-:Y:S01]  /*3d1f0*/  FMUL R224, R189, R178.reuse ;  /* 0x000000b2bde07220 */ /* 0x080fe20000400000 */
[----:B------:R-:W-:Y:S02]  /*3d200*/  ISETP.GT.U32.AND.EX P3, PT, R175, RZ, PT, P3 ;  /* 0x000000ffaf00720c */ /* 0x000fe40003f64130 */
[----:B------:R1:W-:Y:S01]  /*3d210*/  STL [R1+0x678], R15 ;  /* 0x0006780f01007387 */ /* 0x0003e20000100800 */
[----:B0-----:R-:W-:Y:S01]  /*3d220*/  FMUL R172, R186, R178 ;  /* 0x000000b2baac7220 */ /* 0x001fe20000400000 */
[----:B------:R-:W-:-:S02]  /*3d230*/  IADD3 R242, P5, R21, 0x68, RZ ;  /* 0x0000006815f27810 */ /* 0x000fc40007fbe0ff */
[----:B------:R-:W-:Y:S02]  /*3d240*/  FSEL R224, R224, -INF , !P3 ;  /* 0xff800000e0e07808 */ /* 0x000fe40005800000 */
[----:B------:R-:W-:Y:S02]  /*3d250*/  FSEL R172, R172, -INF , !P4 ;  /* 0xff800000acac7808 */ /* 0x000fe40006000000 */
[----:B-1----:R-:W-:Y:S02]  /*3d260*/  FSEL R15, R173, -INF , !P2 ;  /* 0xff800000ad0f7808 */ /* 0x002fe40005000000 */
[----:B------:R-:W-:Y:S02]  /*3d270*/  ISETP.GT.U32.AND P3, PT, R245, R176, PT ;  /* 0x000000b0f500720c */ /* 0x000fe40003f64070 */
[----:B------:R-:W-:Y:S01]  /*3d280*/  IADD3 R243, P2, R21, 0x69, RZ ;  /* 0x0000006915f37810 */ /* 0x000fe20007f5e0ff */
[----:B------:R0:W-:Y:S01]  /*3d290*/  STL [R1+0x674], R15 ;  /* 0x0006740f01007387 */ /* 0x0001e20000100800 */
[----:B------:R-:W-:-:S02]  /*3d2a0*/  ISETP.GT.U32.AND P0, PT, R242, R20, PT ;  /* 0x00000014f200720c */ /* 0x000fc40003f04070 */
        /* <DEDUP_REMOVED lines=9> */
[----:B------:R-:W-:Y:S01]  /*3d340*/  ISETP.GT.U32.AND.EX P4, PT, R15, RZ, PT, P4 ;  /* 0x000000ff0f00720c */ /* 0x000fe20003f84140 */
[-C--:B------:R-:W-:Y:S01]  /*3d350*/  FMUL R174, R183, R178.reuse ;  /* 0x000000b2b7ae7220 */ /* 0x080fe20000400000 */
[----:B------:R-:W-:Y:S02]  /*3d360*/  FSEL R172, R172, -INF , !P3 ;  /* 0xff800000acac7808 */ /* 0x000fe40005800000 */
[----:B------:R-:W-:Y:S01]  /*3d370*/  ISETP.GT.U32.AND.EX P5, PT, R173, RZ, PT, P2 ;  /* 0x000000ffad00720c */ /* 0x000fe20003fa4120 */
[-C--:B0-----:R-:W-:Y:S01]  /*3d380*/  FMUL R15, R184, R178.reuse ;  /* 0x000000b2b80f7220 */ /* 0x081fe20000400000 */
[----:B------:R0:W-:Y:S04]  /*3d390*/  STL [R1+0x90c], R173 ;  /* 0x00090cad01007387 */ /* 0x0001e80000100800 */
[----:B------:R-:W-:Y:S01]  /*3d3a0*/  FSEL R15, R15, -INF , !P0 ;  /* 0xff8000000f0f7808 */ /* 0x000fe20004000000 */
[----:B------:R1:W-:Y:S01]  /*3d3b0*/  STL [R1+0x65c], R172 ;  /* 0x00065cac01007387 */ /* 0x0003e20000100800 */
[----:B------:R-:W-:Y:S01]  /*3d3c0*/  IADD3 R239, P0, R21, 0x70, RZ ;  /* 0x0000007015ef7810 */ /* 0x000fe20007f1e0ff */
[----:B0-----:R-:W-:-:S02]  /*3d3d0*/  FMUL R173, R182, R178 ;  /* 0x000000b2b6ad7220 */ /* 0x001fc40000400000 */
[----:B------:R0:W-:Y:S01]  /*3d3e0*/  STL [R1+0x658], R15 ;  /* 0x0006580f01007387 */ /* 0x0001e20000100800 */
[----:B-1----:R-:W-:-:S05]  /*3d3f0*/  FSEL R172, R174, -INF , !P5 ;  /* 0xff800000aeac7808 */ /* 0x002fca0006800000 */
[----:B------:R1:W-:Y:S01]  /*3d400*/  STL [R1+0x654], R172 ;  /* 0x000654ac01007387 */ /* 0x0003e20000100800 */
[----:B0-----:R-:W-:Y:S02]  /*3d410*/  FSEL R15, R173, -INF , !P4 ;  /* 0xff800000ad0f7808 */ /* 0x001fe40006000000 */
[----:B------:R-:W-:-:S03]  /*3d420*/  IADD3 R240, P4, R21, 0x71, RZ ;  /* 0x0000007115f07810 */ /* 0x000fc60007f9e0ff */
[----:B------:R0:W-:Y:S01]  /*3d430*/  STL [R1+0x650], R15 ;  /* 0x0006500f01007387 */ /* 0x0001e20000100800 */
[--C-:B-1----:R-:W-:Y:S01]  /*3d440*/  IMAD.X R172, RZ, RZ, R219.reuse, P0 ;  /* 0x000000ffffac7224 */ /* 0x102fe200000e06db */
[----:B------:R-:W-:Y:S02]  /*3d450*/  IADD3 R241, P0, R21, 0x78, RZ ;  /* 0x0000007815f17810 */ /* 0x000fe40007f1e0ff */
[-C--:B------:R-:W-:Y:S01]  /*3d460*/  ISETP.GT.U32.AND P3, PT, R239, R20.reuse, PT ;  /* 0x00000014ef00720c */ /* 0x080fe20003f64070 */
[--C-:B0-----:R-:W-:Y:S01]  /*3d470*/  IMAD.X R15, RZ, RZ, R219.reuse, P4 ;  /* 0x000000ffff0f7224 */ /* 0x101fe200020e06db */
[-C--:B------:R-:W-:Y:S01]  /*3d480*/  ISETP.GT.U32.AND P4, PT, R240, R20.reuse, PT ;  /* 0x00000014f000720c */ /* 0x080fe20003f84070 */
[----:B------:R-:W-:Y:S01]  /*3d490*/  IMAD.X R174, RZ, RZ, R219, P0 ;  /* 0x000000ffffae7224 */ /* 0x000fe200000e06db */
[----:B------:R-:W-:Y:S01]  /*3d4a0*/  ISETP.GT.U32.AND P0, PT, R241, R20, PT ;  /* 0x00000014f100720c */ /* 0x000fe20003f04070 */
[----:B------:R0:W-:Y:S01]  /*3d4b0*/  STL [R1+0x8e8], R172 ;  /* 0x0008e8ac01007387 */ /* 0x0001e20000100800 */
[----:B------:R-:W-:Y:S01]  /*3d4c0*/  ISETP.GT.U32.AND.EX P3, PT, R172, RZ, PT, P3 ;  /* 0x000000ffac00720c */ /* 0x000fe20003f64130 */
[-C--:B------:R-:W-:Y:S01]  /*3d4d0*/  FMUL R173, R181, R178.reuse ;  /* 0x000000b2b5ad7220 */ /* 0x080fe20000400000 */
[----:B------:R-:W-:Y:S01]  /*3d4e0*/  ISETP.GT.U32.AND.EX P4, PT, R15, RZ, PT, P4 ;  /* 0x000000ff0f00720c */ /* 0x000fe20003f84140 */
[----:B------:R1:W-:Y:S01]  /*3d4f0*/  STL [R1+0x8f4], R15 ;  /* 0x0008f40f01007387 */ /* 0x0003e20000100800 */
[----:B------:R-:W-:Y:S01]  /*3d500*/  ISETP.GT.U32.AND.EX P0, PT, R174, RZ, PT, P0 ;  /* 0x000000ffae00720c */ /* 0x000fe20003f04100 */
[-C--:B0-----:R-:W-:Y:S01]  /*3d510*/  FMUL R172, R180, R178.reuse ;  /* 0x000000b2b4ac7220 */ /* 0x081fe20000400000 */
[----:B-1----:R-:W-:Y:S01]  /*3d520*/  FMUL R15, R179, R178 ;  /* 0x000000b2b30f7220 */ /* 0x002fe20000400000 */
[----:B------:R-:W-:-:S03]  /*3d530*/  FSEL R173, R173, -INF , !P3 ;  /* 0xff800000adad7808 */ /* 0x000fc60005800000 */
[----:B------:R-:W-:Y:S02]  /*3d540*/  FSEL R172, R172, -INF , !P4 ;  /* 0xff800000acac7808 */ /* 0x000fe40006000000 */
[----:B------:R-:W-:Y:S02]  /*3d550*/  FSEL R15, R15, -INF , !P0 ;  /* 0xff8000000f0f7808 */ /* 0x000fe40004000000 */
[----:B------:R-:W-:Y:S01]  /*3d560*/  IADD3 R238, P0, R21, 0x79, RZ ;  /* 0x0000007915ee7810 */ /* 0x000fe20007f1e0ff */
[----:B------:R-:W-:Y:S04]  /*3d570*/  STL [R1+0x904], R174 ;  /* 0x000904ae01007387 */ /* 0x000fe80000100800 */
[----:B------:R-:W-:Y:S04]  /*3d580*/  STL [R1+0x64c], R173 ;  /* 0x00064cad01007387 */ /* 0x000fe80000100800 */
[----:B------:R0:W-:Y:S04]  /*3d590*/  STL [R1+0x648], R172 ;  /* 0x000648ac01007387 */ /* 0x0001e80000100800 */
[----:B------:R1:W-:Y:S01]  /*3d5a0*/  STL [R1+0x644], R15 ;  /* 0x0006440f01007387 */ /* 0x0003e20000100800 */
[----:B0-----:R-:W-:Y:S01]  /*3d5b0*/  IMAD.X R172, RZ, RZ, R219, P0 ;  /* 0x000000ffffac7224 */ /* 0x001fe200000e06db */
[----:B------:R-:W-:Y:S01]  /*3d5c0*/  ISETP.GT.U32.AND P0, PT, R238, R20, PT ;  /* 0x00000014ee00720c */ /* 0x000fe20003f04070 */
[----:B-1----:R-:W-:-:S03]  /*3d5d0*/  FMUL R15, R177, R178 ;  /* 0x000000b2b10f7220 */ /* 0x002fc60000400000 */
[----:B------:R-:W-:-:S04]  /*3d5e0*/  ISETP.GT.U32.AND.EX P0, PT, R172, RZ, PT, P0 ;  /* 0x000000ffac00720c */ /* 0x000fc80003f04100 */
[----:B------:R-:W-:Y:S01]  /*3d5f0*/  FSEL R15, R15, -INF , !P0 ;  /* 0xff8000000f0f7808 */ /* 0x000fe20004000000 */
[----:B------:R-:W-:Y:S04]  /*3d600*/  STL [R1+0x908], R172 ;  /* 0x000908ac01007387 */ /* 0x000fe80000100800 */
[----:B------:R0:W-:Y:S04]  /*3d610*/  STL [R1+0x638], R15 ;  /* 0x0006380f01007387 */ /* 0x0001e80000100800 */
[----:B---3--:R-:W-:Y:S04]  /*3d620*/  STL [R1+0x69c], R215 ;  /* 0x00069cd701007387 */ /* 0x008fe80000100800 */
[----:B----4-:R-:W-:Y:S04]  /*3d630*/  STL [R1+0x6a0], R214 ;  /* 0x0006a0d601007387 */ /* 0x010fe80000100800 */
[----:B--2---:R-:W-:Y:S04]  /*3d640*/  STL [R1+0x690], R213 ;  /* 0x000690d501007387 */ /* 0x004fe80000100800 */
[----:B------:R-:W-:Y:S01]  /*3d650*/  STL [R1+0x6ac], R212 ;  /* 0x0006acd401007387 */ /* 0x000fe20000100800 */
[----:B------:R-:W-:-:S03]  /*3d660*/  ISETP.GT.U32.AND P2, PT, R243, R176, PT ;  /* 0x000000b0f300720c */ /* 0x000fc60003f44070 */
[----:B------:R-:W-:Y:S01]  /*3d670*/  STL [R1+0x6a4], R211 ;  /* 0x0006a4d301007387 */ /* 0x000fe20000100800 */
[----:B------:R-:W-:-:S03]  /*3d680*/  ISETP.GT.U32.AND P3, PT, R239, R176, PT ;  /* 0x000000b0ef00720c */ /* 0x000fc60003f64070 */
[----:B------:R-:W-:Y:S01]  /*3d690*/  STL [R1+0x6a8], R210 ;  /* 0x0006a8d201007387 */ /* 0x000fe20000100800 */
[-C--:B------:R-:W-:Y:S02]  /*3d6a0*/  ISETP.GT.U32.AND P4, PT, R240, R176.reuse, PT ;  /* 0x000000b0f000720c */ /* 0x080fe40003f84070 */
[-C--:B------:R-:W-:Y:S01]  /*3d6b0*/  ISETP.GT.U32.AND P5, PT, R241, R176.reuse, PT ;  /* 0x000000b0f100720c */ /* 0x080fe20003fa4070 */
[----:B------:R-:W-:Y:S01]  /*3d6c0*/  STL [R1+0x6b0], R209 ;  /* 0x0006b0d101007387 */ /* 0x000fe20000100800 */
[----:B------:R-:W-:-:S03]  /*3d6d0*/  ISETP.GT.U32.AND P6, PT, R238, R176, PT ;  /* 0x000000b0ee00720c */ /* 0x000fc60003fc4070 */
[----:B0-----:R0:W2:Y:S04]  /*3d6e0*/  LDG.E.U8 R15, desc[UR60][R158.64] ;  /* 0x0000003c9e0f7981 */ /* 0x0010a8000c1e1100 */
[----:B------:R0:W-:Y:S01]  /*3d6f0*/  STL [R1+0x6b4], R208 ;  /* 0x0006b4d001007387 */ /* 0x0001e20000100800 */
[----:B------:R-:W-:Y:S01]  /*3d700*/  UMOV UR10, UR54 ;  /* 0x00000036000a7c82 */ /* 0x000fe20008000000 */
[----:B------:R-:W-:Y:S01]  /*3d710*/  UMOV UR11, UR55 ;  /* 0x00000037000b7c82 */ /* 0x000fe20008000000 */
[----:B0-----:R-:W-:-:S06]  /*3d720*/  WARPGROUP.ARRIVE ;  /* 0x00000000000079c5 */ /* 0x001fcc0000000000 */
[----:B------:R-:W-:Y:S01]  /*3d730*/  QGMMA.64x128x32.F32.E4M3.E4M3 R152, gdesc[UR8], RZ, !UPT, gsb0 ;  /* 0x01e00000089879f3 */ /* 0x000fe2000c0008ff */
[----:B------:R-:W-:Y:S01]  /*3d740*/  UIADD3.64 UR44, UR4, 0x200, URZ ;  /* 0x00000200042c7897 */ /* 0x000fe2000fffe03f */
[----:B------:R-:W-:Y:S01]  /*3d750*/  UMOV UR46, UR6 ;  /* 0x00000006002e7c82 */ /* 0x000fe20008000000 */
[----:B------:R-:W-:Y:S01]  /*3d760*/  UMOV UR47, UR7 ;  /* 0x00000007002f7c82 */ /* 0x000fe20008000000 */
[----:B------:R-:W-:Y:S02]  /*3d770*/  R2UR UR11, R35 ;  /* 0x00000000230b72ca */ /* 0x000fe400000e0000 */
[----:B------:R-:W-:Y:S01]  /*3d780*/  R2UR UR10, R34 ;  /* 0x00000000220a72ca */ /* 0x000fe200000e0000 */
[----:B------:R-:W3:Y:S01]  /*3d790*/  LDL.LU R35, [R1+0x23dc] ;  /* 0x0023dc0001237983 */ /* 0x000ee20000300800 */
[----:B------:R-:W-:Y:S01]  /*3d7a0*/  MOV R28, UR40 ;  /* 0x00000028001c7c02 */ /* 0x000fe20008000f00 */
[----:B------:R-:W-:Y:S01]  /*3d7b0*/  UIADD3.64 UR40, UR4, 0x202, URZ ;  /* 0x0000020204287897 */ /* 0x000fe2000fffe03f */
[----:B------:R-:W-:Y:S01]  /*3d7c0*/  MOV R31, UR43 ;  /* 0x0000002b001f7c02 */ /* 0x000fe20008000f00 */
[----:B------:R-:W3:Y:S01]  /*3d7d0*/  LDL.LU R34, [R1+0x23d8] ;  /* 0x0023d80001227983 */ /* 0x000ee20000300800 */
[----:B------:R-:W-:Y:S01]  /*3d7e0*/  MOV R30, UR42 ;  /* 0x0000002a001e7c02 */ /* 0x000fe20008000f00 */
[----:B------:R-:W-:-:S02]  /*3d7f0*/  WARPGROUP.DEPBAR.LE gsb0, 0x0 ;  /* 0x00008000000079c5 */ /* 0x000fc40000010000 */
[----:B------:R-:W-:-:S06]  /*3d800*/  WARPGROUP.ARRIVE ;  /* 0x00000000000079c5 */ /* 0x000fcc0000000000 */
[----:B------:R-:W-:Y:S01]  /*3d810*/  QGMMA.64x128x32.F32.E4M3.E4M3 R152, gdesc[UR44], R152, gsb0 ;  /* 0x01e000002c9879f3 */ /* 0x000fe20008000898 */
[----:B------:R-:W-:Y:S01]  /*3d820*/  UMOV UR42, UR10 ;  /* 0x0000000a002a7c82 */ /* 0x000fe20008000000 */
[----:B------:R-:W-:Y:S01]  /*3d830*/  UMOV UR43, UR11 ;  /* 0x0000000b002b7c82 */ /* 0x000fe20008000000 */
[----:B------:R-:W-:Y:S01]  /*3d840*/  UIADD3.64 UR44, UR4, 0x204, URZ ;  /* 0x00000204042c7897 */ /* 0x000fe2000fffe03f */
[----:B------:R-:W-:Y:S01]  /*3d850*/  UMOV UR46, UR14 ;  /* 0x0000000e002e7c82 */ /* 0x000fe20008000000 */
[----:B------:R-:W-:Y:S01]  /*3d860*/  UMOV UR47, UR15 ;  /* 0x0000000f002f7c82 */ /* 0x000fe20008000000 */
[----:B------:R-:W-:Y:S02]  /*3d870*/  WARPGROUP.DEPBAR.LE gsb0, 0x0 ;  /* 0x00008000000079c5 */ /* 0x000fe40000010000 */
[----:B------:R-:W-:-:S06]  /*3d880*/  WARPGROUP.ARRIVE ;  /* 0x00000000000079c5 */ /* 0x000fcc0000000000 */
[----:B------:R-:W-:Y:S01]  /*3d890*/  QGMMA.64x128x32.F32.E4M3.E4M3 R152, gdesc[UR40], R152, gsb0 ;  /* 0x01e00000289879f3 */ /* 0x000fe20008000898 */
[----:B------:R-:W-:Y:S02]  /*3d8a0*/  UIADD3.64 UR40, UR4, 0x5fe, URZ ;  /* 0x000005fe04287897 */ /* 0x000fe4000fffe03f */
[----:B------:R-:W-:Y:S01]  /*3d8b0*/  UIADD3.64 UR42, UR6, 0x3fe, URZ ;  /* 0x000003fe062a7897 */ /* 0x000fe2000fffe03f */
[----:B------:R-:W-:Y:S02]  /*3d8c0*/  WARPGROUP.DEPBAR.LE gsb0, 0x0 ;  /* 0x00008000000079c5 */ /* 0x000fe40000010000 */
[----:B------:R-:W-:-:S06]  /*3d8d0*/  WARPGROUP.ARRIVE ;  /* 0x00000000000079c5 */ /* 0x000fcc0000000000 */
[----:B------:R-:W-:Y:S03]  /*3d8e0*/  QGMMA.64x128x32.F32.E4M3.E4M3 R152, gdesc[UR44], R152, gsb0 ;  /* 0x01e000002c9879f3 */ /* 0x000fe60008000898 */
[----:B------:R-:W-:Y:S02]  /*3d8f0*/  WARPGROUP.DEPBAR.LE gsb0, 0x0 ;  /* 0x00008000000079c5 */ /* 0x000fe40000010000 */
[----:B------:R-:W-:-:S07]  /*3d900*/  WARPGROUP.ARRIVE ;  /* 0x00000000000079c5 */ /* 0x000fce0000000000 */
[----:B------:R-:W-:Y:S01]  /*3d910*/  QGMMA.64x128x32.F32.E4M3.E4M3 R152, gdesc[UR40], R152, gsb0 ;  /* 0x01e00000289879f3 */ /* 0x000fe20008000898 */
[----:B------:R-:W-:Y:S01]  /*3d920*/  UIADD3.64 UR40, UR4, 0x602, URZ ;  /* 0x0000060204287897 */ /* 0x000fe2000fffe03f */
[----:B------:R-:W-:Y:S01]  /*3d930*/  UMOV UR42, UR52 ;  /* 0x00000034002a7c82 */ /* 0x000fe20008000000 */
[----:B------:R-:W-:Y:S01]  /*3d940*/  UMOV UR43, UR53 ;  /* 0x00000035002b7c82 */ /* 0x000fe20008000000 */
[----:B------:R-:W-:Y:S02]  /*3d950*/  WARPGROUP.DEPBAR.LE gsb0, 0x0 ;  /* 0x00008000000079c5 */ /* 0x000fe40000010000 */
[----:B------:R-:W-:-:S06]  /*3d960*/  WARPGROUP.ARRIVE ;  /* 0x00000000000079c5 */ /* 0x000fcc0000000000 */
        /* <DEDUP_REMOVED lines=37> */
[----:B------:R-:W-:Y:S02]  /*3dbc0*/  R2UR UR9, R33 ;  /* 0x00000000210972ca */ /* 0x000fe400000e0000 */
[----:B------:R-:W4:Y:S01]  /*3dbd0*/  LDL.LU R33, [R1+0x23d4] ;  /* 0x0023d40001217983 */ /* 0x000f220000300800 */
[----:B------:R-:W-:-:S03]  /*3dbe0*/  R2UR UR8, R32 ;  /* 0x00000000200872ca */ /* 0x000fc600000e0000 */
[----:B------:R-:W4:Y:S04]  /*3dbf0*/  LDL.LU R32, [R1+0x23d0] ;  /* 0x0023d00001207983 */ /* 0x000f280000300800 */
[----:B------:R-:W2:Y:S01]  /*3dc00*/  LDL.LU R221, [R1+0x1004] ;  /* 0x0010040001dd7983 */ /* 0x000ea20000300800 */
[----:B------:R-:W-:Y:S01]  /*3dc10*/  UIADD3.64 UR44, UR4, 0xe00, URZ ;  /* 0x00000e00042c7897 */ /* 0x000fe2000fffe03f */
[----:B------:R-:W-:Y:S02]  /*3dc20*/  WARPGROUP.DEPBAR.LE gsb0, 0x0 ;  /* 0x00008000000079c5 */ /* 0x000fe40000010000 */
[----:B------:R-:W-:-:S06]  /*3dc30*/  WARPGROUP.ARRIVE ;  /* 0x00000000000079c5 */ /* 0x000fcc0000000000 */
[----:B------:R-:W-:Y:S01]  /*3dc40*/  QGMMA.64x128x32.F32.E4M3.E4M3 R152, gdesc[UR40], R152, gsb0 ;  /* 0x01e00000289879f3 */ /* 0x000fe20008000898 */
[----:B------:R-:W-:Y:S02]  /*3dc50*/  R2UR UR43, R31 ;  /* 0x000000001f2b72ca */ /* 0x000fe400000e0000 */
[----:B------:R-:W-:-:S11]  /*3dc60*/  R2UR UR42, R30 ;  /* 0x000000001e2a72ca */ /* 0x000fd600000e0000 */
[----:B------:R-:W-:Y:S02]  /*3dc70*/  UMOV UR47, UR43 ;  /* 0x0000002b002f7c82 */ /* 0x000fe40008000000 */
[----:B------:R-:W-:Y:S01]  /*3dc80*/  UMOV UR46, UR42 ;  /* 0x0000002a002e7c82 */ /* 0x000fe20008000000 */
[----:B------:R0:W-:Y:S01]  /*3dc90*/  STL [R1+0x698], R220 ;  /* 0x000698dc01007387 */ /* 0x0001e20000100800 */
[----:B------:R-:W-:Y:S01]  /*3dca0*/  UIADD3.64 UR56, UR4, 0xe02, URZ ;  /* 0x00000e0204387897 */ /* 0x000fe2000fffe03f */
[----:B------:R-:W-:Y:S02]  /*3dcb0*/  R2UR UR41, R29 ;  /* 0x000000001d2972ca */ /* 0x000fe400000e0000 */
[----:B------:R-:W4:Y:S01]  /*3dcc0*/  LDL.LU R31, [R1+0x23cc] ;  /* 0x0023cc00011f7983 */ /* 0x000f220000300800 */
[----:B------:R-:W-:-:S03]  /*3dcd0*/  R2UR UR40, R28 ;  /* 0x000000001c2872ca */ /* 0x000fc600000e0000 */
[----:B------:R-:W4:Y:S04]  /*3dce0*/  LDL.LU R30, [R1+0x23c8] ;  /* 0x0023c800011e7983 */ /* 0x000f280000300800 */
[----:B0-----:R-:W3:Y:S04]  /*3dcf0*/  LDG.E.U8 R220, desc[UR60][R222.64] ;  /* 0x0000003cdedc7981 */ /* 0x001ee8000c1e1100 */
[----:B------:R-:W4:Y:S04]  /*3dd00*/  LDL.LU R29, [R1+0x23c4] ;  /* 0x0023c400011d7983 */ /* 0x000f280000300800 */
[----:B------:R-:W4:Y:S01]  /*3dd10*/  LDL.LU R28, [R1+0x23c0] ;  /* 0x0023c000011c7983 */ /* 0x000f220000300800 */
[----:B------:R-:W-:-:S02]  /*3dd20*/  WARPGROUP.DEPBAR.LE gsb0, 0x0 ;  /* 0x00008000000079c5 */ /* 0x000fc40000010000 */
[----:B------:R-:W-:-:S06]  /*3dd30*/  WARPGROUP.ARRIVE ;  /* 0x00000000000079c5 */ /* 0x000fcc0000000000 */
[----:B------:R-:W-:Y:S01]  /*3dd40*/  QGMMA.64x128x32.F32.E4M3.E4M3 R152, gdesc[UR44], R152, gsb0 ;  /* 0x01e000002c9879f3 */ /* 0x000fe20008000898 */
[----:B------:R-:W-:Y:S02]  /*3dd50*/  R2UR UR47, R27 ;  /* 0x000000001b2f72ca */ /* 0x000fe400000e0000 */
[----:B------:R-:W-:Y:S01]  /*3dd60*/  R2UR UR46, R26 ;  /* 0x000000001a2e72ca */ /* 0x000fe200000e0000 */
[----:B------:R-:W4:Y:S01]  /*3dd70*/  LDL.LU R27, [R1+0x23bc] ;  /* 0x0023bc00011b7983 */ /* 0x000f220000300800 */
[----:B------:R-:W-:-:S09]  /*3dd80*/  R2UR UR44, R236 ;  /* 0x00000000ec2c72ca */ /* 0x000fd200000e0000 */
[----:B------:R-:W-:Y:S02]  /*3dd90*/  UMOV UR59, UR47 ;  /* 0x0000002f003b7c82 */ /* 0x000fe40008000000 */
[----:B------:R-:W-:Y:S01]  /*3dda0*/  UMOV UR58, UR46 ;  /* 0x0000002e003a7c82 */ /* 0x000fe20008000000 */
[----:B------:R-:W-:Y:S02]  /*3ddb0*/  WARPGROUP.DEPBAR.LE gsb0, 0x0 ;  /* 0x00008000000079c5 */ /* 0x000fe40000010000 */
[----:B------:R-:W-:Y:S01]  /*3ddc0*/  WARPGROUP.ARRIVE ;  /* 0x00000000000079c5 */ /* 0x000fe20000000000 */
[----:B------:R-:W4:Y:S05]  /*3ddd0*/  LDL.LU R26, [R1+0x23b8] ;  /* 0x0023b800011a7983 */ /* 0x000f2a0000300800 */
[----:B------:R-:W-:Y:S01]  /*3dde0*/  QGMMA.64x128x32.F32.E4M3.E4M3 R152, gdesc[UR56], R152, gsb0 ;  /* 0x01e00000389879f3 */ /* 0x000fe20008000898 */
[----:B--2---:R-:W-:-:S02]  /*3ddf0*/  R2UR UR57, R221 ;  /* 0x00000000dd3972ca */ /* 0x004fc400000e0000 */
[----:B------:R-:W-:Y:S01]  /*3de00*/  R2UR UR56, R24 ;  /* 0x00000000183872ca */ /* 0x000fe200000e0000 */
[----:B------:R-:W-:Y:S01]  /*3de10*/  UMOV UR58, UR50 ;  /* 0x00000032003a7c82 */ /* 0x000fe20008000000 */
[----:B------:R-:W-:Y:S01]  /*3de20*/  UMOV UR59, UR51 ;  /* 0x00000033003b7c82 */ /* 0x000fe20008000000 */
[----:B------:R-:W0:Y:S01]  /*3de30*/  S2R R236, SR_TID.X ;  /* 0x0000000000ec7919 */ /* 0x000e220000002100 */
[----:B------:R-:W-:Y:S02]  /*3de40*/  R2UR UR45, R25 ;  /* 0x00000000192d72ca */ /* 0x000fe400000e0000 */
[----:B------:R-:W2:Y:S04]  /*3de50*/  LDL.LU R25, [R1+0x23b4] ;  /* 0x0023b40001197983 */ /* 0x000ea80000300800 */
[----:B------:R-:W2:Y:S01]  /*3de60*/  LDL.LU R24, [R1+0x23b0] ;  /* 0x0023b00001187983 */ /* 0x000ea20000300800 */
[----:B------:R-:W-:-:S02]  /*3de70*/  WARPGROUP.DEPBAR.LE gsb0, 0x0 ;  /* 0x00008000000079c5 */ /* 0x000fc40000010000 */
[----:B------:R-:W-:-:S06]  /*3de80*/  WARPGROUP.ARRIVE ;  /* 0x00000000000079c5 */ /* 0x000fcc0000000000 */
[----:B------:R-:W-:Y:S01]  /*3de90*/  QGMMA.64x128x32.F32.E4M3.E4M3 R152, gdesc[UR56], R152, gsb0 ;  /* 0x01e00000389879f3 */ /* 0x000fe20008000898 */
[----:B---3--:R1:W-:Y:S01]  /*3dea0*/  STL [R1+0x694], R220 ;  /* 0x000694dc01007387 */ /* 0x0083e20000100800 */
[----:B0-----:R-:W-:Y:S01]  /*3deb0*/  LOP3.LUT R236, R236, 0x7f, RZ, 0xc0, !PT ;  /* 0x0000007fecec7812 */ /* 0x001fe200078ec0ff */
[----:B------:R-:W-:Y:S02]  /*3dec0*/  WARPGROUP.DEPBAR.LE gsb0, 0x0 ;  /* 0x00008000000079c5 */ /* 0x000fe40000010000 */
[----:B------:R-:W3:Y:S04]  /*3ded0*/  LDL.LU R221, [R1+0x830] ;  /* 0x0008300001dd7983 */ /* 0x000ee80000300800 */
[----:B-1----:R-:W3:Y:S04]  /*3dee0*/  LDL.LU R220, [R1+0x900] ;  /* 0x0009000001dc7983 */ /* 0x002ee80000300800 */
[----:B------:R-:W3:Y:S04]  /*3def0*/  LDL.LU R236, [R1+0x828] ;  /* 0x0008280001ec7983 */ /* 0x000ee80000300800 */
[----:B------:R-:W-:Y:S04]  /*3df00*/  STL [R1+0x2850], R179 ;  /* 0x002850b301007387 */ /* 0x000fe80000100800 */
[----:B------:R-:W-:Y:S04]  /*3df10*/  STL [R1+0x284c], R180 ;  /* 0x00284cb401007387 */ /* 0x000fe80000100800 */
[----:B------:R-:W-:Y:S04]  /*3df20*/  STL [R1+0x2848], R181 ;  /* 0x002848b501007387 */ /* 0x000fe80000100800 */
[----:B------:R0:W-:Y:S01]  /*3df30*/  STL [R1+0x2844], R182 ;  /* 0x002844b601007387 */ /* 0x0001e20000100800 */
[----:B------:R-:W-:Y:S06]  /*3df40*/  BAR.SYNC.DEFER_BLOCKING 0x0 ;  /* 0x0000000000007b1d */ /* 0x000fec0000010000 */
[----:B0-----:R-:W3:Y:S04]  /*3df50*/  LDL.LU R182, [R1+0x834] ;  /* 0x0008340001b67983 */ /* 0x001ee80000300800 */
[----:B------:R-:W3:Y:S04]  /*3df60*/  LDL.LU R181, [R1+0x620] ;  /* 0x0006200001b57983 */ /* 0x000ee80000300800 */
[----:B------:R-:W3:Y:S04]  /*3df70*/  LDL.LU R180, [R1+0x84c] ;  /* 0x00084c0001b47983 */ /* 0x000ee80000300800 */
[----:B------:R0:W-:Y:S04]  /*3df80*/  STL [R1+0x2840], R251 ;  /* 0x002840fb01007387 */ /* 0x0001e80000100800 */
[----:B0-----:R-:W3:Y:S04]  /*3df90*/  LDL.LU R251, [R1+0xa14] ;  /* 0x000a140001fb7983 */ /* 0x001ee80000300800 */
[----:B------:R-:W3:Y:S04]  /*3dfa0*/  LDL.LU R179, [R1+0x868] ;  /* 0x0008680001b37983 */ /* 0x000ee80000300800 */
[----:B------:R0:W-:Y:S04]  /*3dfb0*/  STL [R1+0x283c], R183 ;  /* 0x00283cb701007387 */ /* 0x0001e80000100800 */
[----:B0-----:R-:W3:Y:S04]  /*3dfc0*/  LDL.LU R183, [R1+0x630] ;  /* 0x0006300001b77983 */ /* 0x001ee80000300800 */
[----:B------:R0:W-:Y:S04]  /*3dfd0*/  STL [R1+0x2838], R185 ;  /* 0x002838b901007387 */ /* 0x0001e80000100800 */
[----:B0-----:R-:W3:Y:S04]  /*3dfe0*/  LDL.LU R185, [R1+0x838] ;  /* 0x0008380001b97983 */ /* 0x001ee80000300800 */
[----:B------:R0:W-:Y:S04]  /*3dff0*/  STL [R1+0x2834], R250 ;  /* 0x002834fa01007387 */ /* 0x0001e80000100800 */
[----:B0-----:R-:W3:Y:S04]  /*3e000*/  LDL.LU R250, [R1+0x624] ;  /* 0x0006240001fa7983 */ /* 0x001ee80000300800 */
[----:B------:R0:W-:Y:S04]  /*3e010*/  STL [R1+0x2830], R186 ;  /* 0x002830ba01007387 */ /* 0x0001e80000100800 */
[----:B0-----:R-:W3:Y:S04]  /*3e020*/  LDL.LU R186, [R1+0x700] ;  /* 0x0007000001ba7983 */ /* 0x001ee80000300800 */
[----:B------:R-:W-:Y:S04]  /*3e030*/  STL [R1+0x282c], R187 ;  /* 0x00282cbb01007387 */ /* 0x000fe80000100800 */
[----:B------:R-:W-:Y:S04]  /*3e040*/  STL [R1+0x2828], R248 ;  /* 0x002828f801007387 */ /* 0x000fe80000100800 */
[----:B------:R-:W-:Y:S04]  /*3e050*/  STL [R1+0x2824], R188 ;  /* 0x002824bc01007387 */ /* 0x000fe80000100800 */
[----:B------:R-:W-:Y:S04]  /*3e060*/  STL [R1+0x2820], R189 ;  /* 0x002820bd01007387 */ /* 0x000fe80000100800 */
[----:B------:R-:W-:Y:S04]  /*3e070*/  STL [R1+0x281c], R249 ;  /* 0x00281cf901007387 */ /* 0x000fe80000100800 */
[----:B------:R-:W-:Y:S04]  /*3e080*/  STL [R1+0x2818], R184 ;  /* 0x002818b801007387 */ /* 0x000fe80000100800 */
[----:B------:R0:W-:Y:S04]  /*3e090*/  STL [R1+0x2814], R190 ;  /* 0x002814be01007387 */ /* 0x0001e80000100800 */
[----:B0-----:R-:W3:Y:S04]  /*3e0a0*/  LDL.LU R190, [R1+0x62c] ;  /* 0x00062c0001be7983 */ /* 0x001ee80000300800 */
[----:B------:R-:W3:Y:S04]  /*3e0b0*/  LDL.LU R223, [R1+0x710] ;  /* 0x0007100001df7983 */ /* 0x000ee80000300800 */
[----:B------:R0:W-:Y:S04]  /*3e0c0*/  STL [R1+0x2810], R191 ;  /* 0x002810bf01007387 */ /* 0x0001e80000100800 */
[----:B0-----:R-:W3:Y:S04]  /*3e0d0*/  LDL.LU R191, [R1+0x850] ;  /* 0x0008500001bf7983 */ /* 0x001ee80000300800 */
[----:B------:R-:W3:Y:S04]  /*3e0e0*/  LDL.LU R184, [R1+0x60c] ;  /* 0x00060c0001b87983 */ /* 0x000ee80000300800 */
[----:B------:R-:W3:Y:S04]  /*3e0f0*/  LDL.LU R249, [R1+0x844] ;  /* 0x0008440001f97983 */ /* 0x000ee80000300800 */
[----:B------:R-:W3:Y:S04]  /*3e100*/  LDL.LU R187, [R1+0x870] ;  /* 0x0008700001bb7983 */ /* 0x000ee80000300800 */
[----:B------:R-:W3:Y:S04]  /*3e110*/  LDL.LU R248, [R1+0x61c] ;  /* 0x00061c0001f87983 */ /* 0x000ee80000300800 */
[----:B------:R-:W3:Y:S04]  /*3e120*/  LDL.LU R188, [R1+0x704] ;  /* 0x0007040001bc7983 */ /* 0x000ee80000300800 */
[----:B------:R-:W3:Y:S04]  /*3e130*/  LDL.LU R189, [R1+0x854] ;  /* 0x0008540001bd7983 */ /* 0x000ee80000300800 */
        /* <DEDUP_REMOVED lines=18> */
[----:B0-----:R-:W4:Y:S04]  /*3e260*/  LDL.LU R197, [R1+0x634] ;  /* 0x0006340001c57983 */ /* 0x001f280000300800 */
        /* <DEDUP_REMOVED lines=25> */
[----:B------:R0:W-:Y:S04]  /*3e400*/  STL.64 [R1+0x25e0], R150 ;  /* 0x0025e09601007387 */ /* 0x0001e80000100a00 */
[----:B------:R-:W-:Y:S04]  /*3e410*/  STL.64 [R1+0x25d8], R148 ;  /* 0x0025d89401007387 */ /* 0x000fe80000100a00 */
[----:B------:R-:W-:Y:S04]  /*3e420*/  STL.64 [R1+0x25d0], R146 ;  /* 0x0025d09201007387 */ /* 0x000fe80000100a00 */
[----:B------:R-:W-:Y:S01]  /*3e430*/  STL.64 [R1+0x25c8], R144 ;  /* 0x0025c89001007387 */ /* 0x000fe20000100a00 */
[----:B0-----:R-:W0:Y:S03]  /*3e440*/  LDC R151, c[0x0][0x238] ;  /* 0x00008e00ff977b82 */ /* 0x001e260000000800 */
        /* <DEDUP_REMOVED lines=45> */
[----:B------:R-:W-:Y:S01]  /*3e720*/  STL.64 [R1+0x2458], R52 ;  /* 0x0024583401007387 */ /* 0x000fe20000100a00 */
[----:B----4-:R-:W-:-:S03]  /*3e730*/  ISETP.NE.AND P0, PT, R197, RZ, PT ;  /* 0x000000ffc500720c */ /* 0x010fc60003f05270 */
        /* <DEDUP_REMOVED lines=13> */
[----:B--2---:R-:W-:Y:S04]  /*3e810*/  STL.64 [R1+0x23e8], R24 ;  /* 0x0023e81801007387 */ /* 0x004fe80000100a00 */
        /* <DEDUP_REMOVED lines=14> */
[----:B------:R-:W2:Y:S04]  /*3e900*/  LDL.LU R197, [R1+0xf2c] ;  /* 0x000f2c0001c57983 */ /* 0x000ea80000300800 */
[----:B--2---:R1:W-:Y:S04]  /*3e910*/  STS.U8 [R218+0x10000], R197 ;  /* 0x010000c5da007388 */ /* 0x0043e80000000000 */
[----:B-1----:R-:W2:Y:S04]  /*3e920*/  LDL.LU R197, [R1+0xf0c] ;  /* 0x000f0c0001c57983 */ /* 0x002ea80000300800 */
        /* <DEDUP_REMOVED lines=124> */
[----:B------:R-:W-:Y:S04]  /*3f0f0*/  STS.U8 [R218+0x1fc00], R217 ;  /* 0x01fc00d9da007388 */ /* 0x000fe80000000000 */
        /* <DEDUP_REMOVED lines=95> */
[----:B-1----:R-:W2:Y:S01]  /*3f6f0*/  LDL.LU R197, [R1+0x8d4] ;  /* 0x0008d40001c57983 */ /* 0x002ea20000300800 */
[----:B---3--:R-:W-:-:S02]  /*3f700*/  IMAD.MOV.U32 R136, RZ, RZ, R196 ;  /* 0x000000ffff887224 */ /* 0x008fc400078e00c4 */
[----:B------:R-:W-:Y:S02]  /*3f710*/  IMAD.MOV.U32 R196, RZ, RZ, R244 ;  /* 0x000000ffffc47224 */ /* 0x000fe400078e00f4 */
[----:B------:R-:W-:Y:S02]  /*3f720*/  IMAD.MOV.U32 R244, RZ, RZ, R195 ;  /* 0x000000fffff47224 */ /* 0x000fe400078e00c3 */
[----:B------:R-:W-:Y:S02]  /*3f730*/  IMAD.MOV.U32 R195, RZ, RZ, R194 ;  /* 0x000000ffffc37224 */ /* 0x000fe400078e00c2 */
[----:B------:R-:W-:Y:S02]  /*3f740*/  IMAD.MOV.U32 R194, RZ, RZ, R247 ;  /* 0x000000ffffc27224 */ /* 0x000fe400078e00f7 */
[----:B------:R-:W-:Y:S01]  /*3f750*/  IMAD.MOV.U32 R247, RZ, RZ, R193 ;  /* 0x000000fffff77224 */ /* 0x000fe200078e00c1 */
[----:B--2---:R1:W-:Y:S04]  /*3f760*/  STS.U8 [R14+0x1c080], R197 ;  /* 0x01c080c50e007388 */ /* 0x0043e80000000000 */
[----:B-1----:R-:W2:Y:S01]  /*3f770*/  LDL.LU R197, [R1+0x8b4] ;  /* 0x0008b40001c57983 */ /* 0x002ea20000300800 */
[----:B------:R-:W-:-:S02]  /*3f780*/  IMAD.MOV.U32 R193, RZ, RZ, R192 ;  /* 0x000000ffffc17224 */ /* 0x000fc400078e00c0 */
[----:B------:R-:W-:Y:S02]  /*3f790*/  IMAD.MOV.U32 R192, RZ, RZ, R246 ;  /* 0x000000ffffc07224 */ /* 0x000fe400078e00f6 */
[----:B------:R-:W-:Y:S02]  /*3f7a0*/  IMAD.MOV.U32 R246, RZ, RZ, R191 ;  /* 0x000000fffff67224 */ /* 0x000fe400078e00bf */
[----:B------:R-:W-:Y:S02]  /*3f7b0*/  IMAD.MOV.U32 R191, RZ, RZ, R190 ;  /* 0x000000ffffbf7224 */ /* 0x000fe400078e00be */
[----:B------:R-:W-:Y:S02]  /*3f7c0*/  IMAD.MOV.U32 R190, RZ, RZ, R186 ;  /* 0x000000ffffbe7224 */ /* 0x000fe400078e00ba */
[----:B------:R-:W-:Y:S02]  /*3f7d0*/  IMAD.MOV.U32 R186, RZ, RZ, R250 ;  /* 0x000000ffffba7224 */ /* 0x000fe400078e00fa */
[----:B------:R-:W-:-:S02]  /*3f7e0*/  IMAD.MOV.U32 R250, RZ, RZ, R185 ;  /* 0x000000fffffa7224 */ /* 0x000fc400078e00b9 */
[----:B------:R-:W-:Y:S02]  /*3f7f0*/  IMAD.MOV.U32 R185, RZ, RZ, R183 ;  /* 0x000000ffffb97224 */ /* 0x000fe400078e00b7 */
[----:B------:R-:W-:Y:S02]  /*3f800*/  IMAD.MOV.U32 R183, RZ, RZ, R251 ;  /* 0x000000ffffb77224 */ /* 0x000fe400078e00fb */
[----:B------:R-:W-:Y:S02]  /*3f810*/  IMAD.MOV.U32 R251, RZ, RZ, R182 ;  /* 0x000000fffffb7224 */ /* 0x000fe400078e00b6 */
[----:B------:R-:W-:Y:S02]  /*3f820*/  IMAD.MOV.U32 R182, RZ, RZ, R236 ;  /* 0x000000ffffb67224 */ /* 0x000fe400078e00ec */
[----:B------:R-:W-:Y:S02]  /*3f830*/  IMAD.MOV.U32 R236, RZ, RZ, R220 ;  /* 0x000000ffffec7224 */ /* 0x000fe400078e00dc */
[----:B------:R-:W3:Y:S04]  /*3f840*/  LDL.LU R220, [R1+0x83c] ;  /* 0x00083c0001dc7983 */ /* 0x000ee80000300800 */
        /* <DEDUP_REMOVED lines=33> */
[----:B------:R-:W4:Y:S04]  /*3fa60*/  LDL.LU R138, [R1+0x760] ;  /* 0x00076000018a7983 */ /* 0x000f280000300800 */
[----:B------:R-:W3:Y:S04]  /*3fa70*/  LDL.LU R139, [R1+0x738] ;  /* 0x00073800018b7983 */ /* 0x000ee80000300800 */
[----:B--2---:R1:W-:Y:S04]  /*3fa80*/  STS.U8 [R13+0x10900], R197 ;  /* 0x010900c50d007388 */ /* 0x0043e80000000000 */
[----:B-1----:R-:W2:Y:S04]  /*3fa90*/  LDL.LU R197, [R1+0xec0] ;  /* 0x000ec00001c57983 */ /* 0x002ea80000300800 */
[----:B------:R-:W3:Y:S04]  /*3faa0*/  LDL.LU R140, [R1+0x734] ;  /* 0x00073400018c7983 */ /* 0x000ee80000300800 */
[----:B--2---:R1:W-:Y:S04]  /*3fab0*/  STS.U8 [R13+0x10d00], R197 ;  /* 0x010d00c50d007388 */ /* 0x0043e80000000000 */
[----:B-1----:R-:W2:Y:S04]  /*3fac0*/  LDL.LU R197, [R1+0xea0] ;  /* 0x000ea00001c57983 */ /* 0x002ea80000300800 */
        /* <DEDUP_REMOVED lines=17> */
[----:B------:R-:W3:Y:S04]  /*3fbe0*/  LDL.LU R38, [R1+0x768] ;  /* 0x0007680001267983 */ /* 0x000ee80000300800 */
[----:B--2---:R1:W-:Y:S04]  /*3fbf0*/  STS.U8 [R13+0x13100], R197 ;  /* 0x013100c50d007388 */ /* 0x0043e80000000000 */
[----:B-1----:R-:W2:Y:S04]  /*3fc00*/  LDL.LU R197, [R1+0xd80] ;  /* 0x000d800001c57983 */ /* 0x002ea80000300800 */
[----:B------:R-:W3:Y:S04]  /*3fc10*/  LDL.LU R39, [R1+0x744] ;  /* 0x0007440001277983 */ /* 0x000ee80000300800 */
[----:B--2---:R1:W-:Y:S02]  /*3fc20*/  STS.U8 [R13+0x13500], R197 ;  /* 0x013500c50d007388 */ /* 0x0043e40000000000 */
[----:B-1----:R-:W-:-:S02]  /*3fc30*/  IMAD.MOV.U32 R197, RZ, RZ, R196 ;  /* 0x000000ffffc57224 */ /* 0x002fc400078e00c4 */
        /* <DEDUP_REMOVED lines=17> */
[----:B------:R-:W2:Y:S04]  /*3fd50*/  LDL.LU R221, [R1+0x67c] ;  /* 0x00067c0001dd7983 */ /* 0x000ea80000300800 */
[----:B------:R-:W3:Y:S04]  /*3fd60*/  LDL.LU R213, [R1+0x740] ;  /* 0x0007400001d57983 */ /* 0x000ee80000300800 */
[----:B------:R-:W3:Y:S04]  /*3fd70*/  LDL.LU R212, [R1+0x720] ;  /* 0x0007200001d47983 */ /* 0x000ee80000300800 */
[----:B------:R-:W4:Y:S04]  /*3fd80*/  LDL.LU R245, [R1+0xd60] ;  /* 0x000d600001f57983 */ /* 0x000f280000300800 */
[----:B----4-:R1:W-:Y:S04]  /*3fd90*/  STS.U8 [R13+0x13900], R245 ;  /* 0x013900f50d007388 */ /* 0x0103e80000000000 */
[----:B-1----:R-:W0:Y:S02]  /*3fda0*/  LDL.LU R245, [R1+0x600] ;  /* 0x0006000001f57983 */ /* 0x002e240000300800 */
[----:B0-----:R-:W-:-:S02]  /*3fdb0*/  FMUL R217, R245, R151 ;  /* 0x00000097f5d97220 */ /* 0x001fc40000400000 */
[----:B------:R-:W4:Y:S04]  /*3fdc0*/  LDL.LU R245, [R1+0xd48] ;  /* 0x000d480001f57983 */ /* 0x000f280000300800 */
[----:B----4-:R0:W-:Y:S04]  /*3fdd0*/  STS.U8 [R13+0x13d00], R245 ;  /* 0x013d00f50d007388 */ /* 0x0101e80000000000 */
[----:B0-----:R-:W4:Y:S04]  /*3fde0*/  LDL.LU R245, [R1+0xd28] ;  /* 0x000d280001f57983 */ /* 0x001f280000300800 */
        /* <DEDUP_REMOVED lines=11> */
[----:B0-----:R-:W4:Y:S01]  /*3fea0*/  LDL.LU R245, [R1+0xc70] ;  /* 0x000c700001f57983 */ /* 0x001f220000300800 */
[----:B--2---:R-:W-:Y:S01]  /*3feb0*/  FMUL R221, R221, R151 ;  /* 0x00000097dddd7220 */ /* 0x004fe20000400000 */
[----:B------:R-:W-:-:S04]  /*3fec0*/  ISETP.GT.U32.AND.EX P0, PT, R136, RZ, PT, P0 ;  /* 0x000000ff8800720c */ /* 0x000fc80003f04100 */
[----:B------:R-:W-:Y:S02]  /*3fed0*/  FSEL R221, R221, -INF , !P0 ;  /* 0xff800000dddd7808 */ /* 0x000fe40004000000 */
[----:B------:R-:W-:-:S04]  /*3fee0*/  ISETP.GT.U32.AND P0, PT, R21, R20, PT ;  /* 0x000000141500720c */ /* 0x000fc80003f04070 */
[----:B------:R-:W-:-:S04]  /*3fef0*/  ISETP.GT.U32.AND.EX P0, PT, R219, RZ, PT, P0 ;  /* 0x000000ffdb00720c */ /* 0x000fc80003f04100 */
[----:B------:R-:W-:-:S04]  /*3ff00*/  FSEL R217, R217, -INF , !P0 ;  /* 0xff800000d9d97808 */ /* 0x000fc80004000000 */
[----:B------:R-:W-:Y:S01]  /*3ff10*/  FMNMX R14, R217, R138, !PT ;  /* 0x0000008ad90e7209 */ /* 0x000fe20007800000 */
[----:B----4-:R0:W-:Y:S04]  /*3ff20*/  STS.U8 [R13+0x15900], R245 ;  /* 0x015900f50d007388 */ /* 0x0101e80000000000 */
[----:B0-----:R-:W2:Y:S01]  /*3ff30*/  LDL R245, [R1+0x76c] ;  /* 0x00076c0001f57983 */ /* 0x001ea20000100800 */
[----:B---3--:R-:W-:-:S04]  /*3ff40*/  FMNMX R14, R139, R14, !PT ;  /* 0x0000000e8b0e7209 */ /* 0x008fc80007800000 */
[----:B------:R-:W-:-:S04]  /*3ff50*/  FMNMX R14, R140, R14, !PT ;  /* 0x0000000e8c0e7209 */ /* 0x000fc80007800000 */
[----:B------:R-:W-:-:S04]  /*3ff60*/  FMNMX R14, R141, R14, !PT ;  /* 0x0000000e8d0e7209 */ /* 0x000fc80007800000 */
[----:B------:R-:W-:-:S04]  /*3ff70*/  FMNMX R14, R235, R14, !PT ;  /* 0x0000000eeb0e7209 */ /* 0x000fc80007800000 */
[----:B------:R-:W-:-:S04]  /*3ff80*/  FMNMX R14, R228, R14, !PT ;  /* 0x0000000ee40e7209 */ /* 0x000fc80007800000 */
[----:B------:R-:W-:-:S04]  /*3ff90*/  FMNMX R14, R233, R14, !PT ;  /* 0x0000000ee90e7209 */ /* 0x000fc80007800000 */
[----:B--2---:R-:W-:Y:S02]  /*3ffa0*/  FMNMX R14, R245, R14, !PT ;  /* 0x0000000ef50e7209 */ /* 0x004fe40007800000 */
[----:B------:R-:W2:Y:S04]  /*3ffb0*/  LDL.LU R245, [R1+0xc54] ;  /* 0x000c540001f57983 */ /* 0x000ea80000300800 */
[----:B--2---:R0:W-:Y:S04]  /*3ffc0*/  STS.U8 [R13+0x15d00], R245 ;  /* 0x015d00f50d007388 */ /* 0x0041e80000000000 */
[----:B0-----:R-:W2:Y:S04]  /*3ffd0*/  LDL.LU R245, [R1+0xc34] ;  /* 0x000c340001f57983 */ /* 0x001ea80000300800 */
[----:B--2---:R0:W-:Y:S04]  /*3ffe0*/  STS.U8 [R13+0x16100], R245 ;  /* 0x016100f50d007388 */ /* 0x0041e80000000000 */
[----:B0-----:R-:W2:Y:S04]  /*3fff0*/  LDL.LU R245, [R1+0xc18] ;  /* 0x000c180001f57983 */ /* 0x001ea80000300800 */
[----:B--2---:R0:W-:Y:S04]  /*40000*/  STS.U8 [R13+0x16500], R245 ;  /* 0x016500f50d007388 */ /* 0x0041e80000000000 */
[----:B0-----:R-:W2:Y:S01]  /*40010*/  LDL.LU R245, [R1+0xbf4] ;  /* 0x000bf40001f57983 */ /* 0x001ea20000300800 */
[----:B------:R-:W-:-:S02]  /*40020*/  IMAD.MOV.U32 R147, RZ, RZ, R195 ;  /* 0x000000ffff937224 */ /* 0x000fc400078e00c3 */
[----:B------:R-:W-:Y:S02]  /*40030*/  IMAD.MOV.U32 R150, RZ, RZ, R197 ;  /* 0x000000ffff967224 */ /* 0x000fe400078e00c5 */
[----:B------:R-:W-:Y:S01]  /*40040*/  IMAD.MOV.U32 R148, RZ, RZ, R244 ;  /* 0x000000ffff947224 */ /* 0x000fe200078e00f4 */
[----:B--2---:R0:W-:Y:S04]  /*40050*/  STS.U8 [R13+0x16900], R245 ;  /* 0x016900f50d007388 */ /* 0x0041e80000000000 */
[----:B0-----:R-:W2:Y:S01]  /*40060*/  LDL.LU R245, [R1+0xbd4] ;  /* 0x000bd40001f57983 */ /* 0x001ea20000300800 */
[----:B------:R-:W-:Y:S02]  /*40070*/  IMAD.MOV.U32 R195, RZ, RZ, R192 ;  /* 0x000000ffffc37224 */ /* 0x000fe400078e00c0 */
[----:B------:R-:W-:-:S02]  /*40080*/  IMAD.MOV.U32 R244, RZ, RZ, R193 ;  /* 0x000000fffff47224 */ /* 0x000fc400078e00c1 */
[----:B------:R-:W-:Y:S02]  /*40090*/  IMAD.MOV.U32 R197, RZ, RZ, R190 ;  /* 0x000000ffffc57224 */ /* 0x000fe400078e00be */
[----:B------:R-:W-:Y:S02]  /*400a0*/  IMAD.MOV.U32 R192, RZ, RZ, R250 ;  /* 0x000000ffffc07224 */ /* 0x000fe400078e00fa */
[----:B------:R-:W-:Y:S02]  /*400b0*/  IMAD.MOV.U32 R149, RZ, RZ, R196 ;  /* 0x000000ffff957224 */ /* 0x000fe400078e00c4 */
[----:B------:R-:W-:Y:S02]  /*400c0*/  IMAD.MOV.U32 R190, RZ, RZ, R186 ;  /* 0x000000ffffbe7224 */ /* 0x000fe400078e00ba */
[----:B------:R-:W-:Y:S02]  /*400d0*/  IMAD.MOV.U32 R193, RZ, RZ, R183 ;  /* 0x000000ffffc17224 */ /* 0x000fe400078e00b7 */
[----:B------:R-:W-:Y:S01]  /*400e0*/  IMAD.MOV.U32 R250, RZ, RZ, R251 ;  /* 0x000000fffffa7224 */ /* 0x000fe200078e00fb */
[----:B------:R-:W3:Y:S01]  /*400f0*/  LDL.LU R183, [R1+0x614] ;  /* 0x0006140001b77983 */ /* 0x000ee20000300800 */
[----:B------:R-:W-:-:S02]  /*40100*/  IMAD.MOV.U32 R196, RZ, RZ, R247 ;  /* 0x000000ffffc47224 */ /* 0x000fc400078e00f7 */
[----:B------:R-:W-:Y:S02]  /*40110*/  IMAD.MOV.U32 R186, RZ, RZ, R185 ;  /* 0x000000ffffba7224 */ /* 0x000fe400078e00b9 */
[----:B------:R-:W-:Y:S02]  /*40120*/  IMAD.MOV.U32 R251, RZ, RZ, R220 ;  /* 0x000000fffffb7224 */ /* 0x000fe400078e00dc */
[----:B------:R-:W-:Y:S01]  /*40130*/  IMAD.MOV.U32 R247, RZ, RZ, R246 ;  /* 0x000000fffff77224 */ /* 0x000fe200078e00f6 */
[----:B------:R-:W4:Y:S01]  /*40140*/  LDL.LU R220, [R1+0x85c] ;  /* 0x00085c0001dc7983 */ /* 0x000f220000300800 */
[----:B------:R-:W-:Y:S02]  /*40150*/  IMAD.MOV.U32 R185, RZ, RZ, R182 ;  /* 0x000000ffffb97224 */ /* 0x000fe400078e00b6 */
[----:B------:R-:W-:Y:S01]  /*40160*/  IMAD.MOV.U32 R146, RZ, RZ, R194 ;  /* 0x000000ffff927224 */ /* 0x000fe200078e00c2 */
[----:B------:R-:W4:Y:S01]  /*40170*/  LDL.LU R246, [R1+0x82c] ;  /* 0x00082c0001f67983 */ /* 0x000f220000300800 */
[----:B------:R-:W-:-:S02]  /*40180*/  IMAD.MOV.U32 R182, RZ, RZ, R236 ;  /* 0x000000ffffb67224 */ /* 0x000fc400078e00ec */
[----:B------:R-:W-:Y:S01]  /*40190*/  IMAD.MOV.U32 R194, RZ, RZ, R191 ;  /* 0x000000ffffc27224 */ /* 0x000fe200078e00bf */
[----:B------:R-:W4:Y:S04]  /*401a0*/  LDL.LU R236, [R1+0x628] ;  /* 0x0006280001ec7983 */ /* 0x000f280000300800 */
[----:B------:R-:W4:Y:S04]  /*401b0*/  LDL.LU R191, [R1+0x87c] ;  /* 0x00087c0001bf7983 */ /* 0x000f280000300800 */
[----:B--2---:R0:W-:Y:S04]  /*401c0*/  STS.U8 [R13+0x16d00], R245 ;  /* 0x016d00f50d007388 */ /* 0x0041e80000000000 */
[----:B0-----:R-:W2:Y:S04]  /*401d0*/  LDL.LU R245, [R1+0x618] ;  /* 0x0006180001f57983 */ /* 0x001ea80000300800 */
[----:B------:R-:W4:Y:S04]  /*401e0*/  LDL.LU R142, [R1+0x750] ;  /* 0x00075000018e7983 */ /* 0x000f280000300800 */
[----:B------:R-:W4:Y:S04]  /*401f0*/  LDL.LU R143, [R1+0x74c] ;  /* 0x00074c00018f7983 */ /* 0x000f280000300800 */
[----:B------:R-:W4:Y:S04]  /*40200*/  LDL.LU R144, [R1+0x730] ;  /* 0x0007300001907983 */ /* 0x000f280000300800 */
[----:B------:R-:W4:Y:S04]  /*40210*/  LDL.LU R145, [R1+0x72c] ;  /* 0x00072c0001917983 */ /* 0x000f280000300800 */
[----:B------:R-:W3:Y:S04]  /*40220*/  LDL.LU R209, [R1+0x71c] ;  /* 0x00071c0001d17983 */ /* 0x000ee80000300800 */
        /* <DEDUP_REMOVED lines=30> */
[----:B--2---:R-:W-:-:S03]  /*40410*/  FMUL R218, R245, R151 ;  /* 0x00000097f5da7220 */ /* 0x004fc60000400000 */
[----:B------:R-:W2:Y:S04]  /*40420*/  LDL.LU R245, [R1+0xc08] ;  /* 0x000c080001f57983 */ /* 0x000ea80000300800 */
[----:B------:R-:W3:Y:S04]  /*40430*/  LDL.LU R198, [R1+0xbe4] ;  /* 0x000be40001c67983 */ /* 0x000ee80000300800 */
[----:B---3--:R0:W-:Y:S04]  /*40440*/  STS.U8 [R13+0x17500], R198 ;  /* 0x017500c60d007388 */ /* 0x0081e80000000000 */
[----:B0-----:R-:W3:Y:S04]  /*40450*/  LDL.LU R198, [R1+0xbc4] ;  /* 0x000bc40001c67983 */ /* 0x001ee80000300800 */
[----:B---3--:R0:W-:Y:S04]  /*40460*/  STS.U8 [R13+0x17900], R198 ;  /* 0x017900c60d007388 */ /* 0x0081e80000000000 */
[----:B0-----:R-:W3:Y:S04]  /*40470*/  LDL.LU R198, [R1+0xba4] ;  /* 0x000ba40001c67983 */ /* 0x001ee80000300800 */
[----:B--2---:R-:W-:Y:S04]  /*40480*/  STS.U8 [R13+0x17100], R245 ;  /* 0x017100f50d007388 */ /* 0x004fe80000000000 */
[----:B---3--:R0:W-:Y:S04]  /*40490*/  STS.U8 [R13+0x17d00], R198 ;  /* 0x017d00c60d007388 */ /* 0x0081e80000000000 */
[----:B0-----:R-:W2:Y:S01]  /*404a0*/  LDL.LU R198, [R1+0xb84] ;  /* 0x000b840001c67983 */ /* 0x001ea20000300800 */
[----:B------:R-:W-:-:S02]  /*404b0*/  IMAD.MOV.U32 R245, RZ, RZ, R197 ;  /* 0x000000fffff57224 */ /* 0x000fc400078e00c5 */
[----:B------:R-:W-:Y:S01]  /*404c0*/  IMAD.MOV.U32 R197, RZ, RZ, R185 ;  /* 0x000000ffffc57224 */ /* 0x000fe200078e00b9 */
[----:B------:R-:W3:Y:S03]  /*404d0*/  LDL.LU R134, [R1+0x6dc] ;  /* 0x0006dc0001867983 */ /* 0x000ee60000300800 */
[----:B------:R-:W-:Y:S02]  /*404e0*/  IMAD.MOV.U32 R199, RZ, RZ, R197 ;  /* 0x000000ffffc77224 */ /* 0x000fe400078e00c5 */
[----:B------:R-:W-:Y:S02]  /*404f0*/  IMAD.MOV.U32 R197, RZ, RZ, R222 ;  /* 0x000000ffffc57224 */ /* 0x000fe400078e00de */
[----:B------:R-:W4:Y:S04]  /*40500*/  LDL.LU R222, [R1+0x6e8] ;  /* 0x0006e80001de7983 */ /* 0x000f280000300800 */
[----:B------:R-:W3:Y:S04]  /*40510*/  LDL.LU R135, [R1+0x6ec] ;  /* 0x0006ec0001877983 */ /* 0x000ee80000300800 */
[----:B--2---:R0:W-:Y:S02]  /*40520*/  STS.U8 [R13+0x18100], R198 ;  /* 0x018100c60d007388 */ /* 0x0041e40000000000 */
[----:B0-----:R-:W-:-:S02]  /*40530*/  IMAD.MOV.U32 R198, RZ, RZ, R245 ;  /* 0x000000ffffc67224 */ /* 0x001fc400078e00f5 */
[----:B------:R-:W-:Y:S02]  /*40540*/  IMAD.MOV.U32 R245, RZ, RZ, R244 ;  /* 0x000000fffff57224 */ /* 0x000fe400078e00f4 */
[----:B------:R-:W-:Y:S02]  /*40550*/  IMAD.MOV.U32 R244, RZ, RZ, R223 ;  /* 0x000000fffff47224 */ /* 0x000fe400078e00df */
[----:B------:R-:W2:Y:S04]  /*40560*/  LDL.LU R223, [R1+0x6f8] ;  /* 0x0006f80001df7983 */ /* 0x000ea80000300800 */
[----:B------:R-:W3:Y:S01]  /*40570*/  LDL.LU R137, [R1+0x6fc] ;  /* 0x0006fc0001897983 */ /* 0x000ee20000300800 */
[----:B----4-:R-:W-:Y:S01]  /*40580*/  FMUL R222, R222, R151 ;  /* 0x00000097dede7220 */ /* 0x010fe20000400000 */
[----:B------:R-:W-:-:S04]  /*40590*/  ISETP.GT.U32.AND.EX P3, PT, R147, RZ, PT, P3 ;  /* 0x000000ff9300720c */ /* 0x000fc80003f64130 */
[----:B------:R-:W-:Y:S01]  /*405a0*/  FSEL R5, R222, -INF , !P3 ;  /* 0xff800000de057808 */ /* 0x000fe20005800000 */
[----:B---3--:R-:W-:Y:S02]  /*405b0*/  FMUL R222, R137, R151 ;  /* 0x0000009789de7220 */ /* 0x008fe40000400000 */
[----:B------:R-:W3:Y:S04]  /*405c0*/  LDL.LU R137, [R1+0xb90] ;  /* 0x000b900001897983 */ /* 0x000ee80000300800 */
[----:B---3--:R0:W-:Y:S04]  /*405d0*/  STS.U8 [R13+0x18500], R137 ;  /* 0x018500890d007388 */ /* 0x0081e80000000000 */
[----:B0-----:R-:W3:Y:S04]  /*405e0*/  LDL.LU R137, [R1+0xb6c] ;  /* 0x000b6c0001897983 */ /* 0x001ee80000300800 */
        /* <DEDUP_REMOVED lines=22> */
[----:B------:R-:W4:Y:S01]  /*40750*/  LDL R24, [R1+0xff0] ;  /* 0x000ff00001187983 */ /* 0x000f220000100800 */
[----:B------:R-:W-:-:S04]  /*40760*/  FMNMX R14, R38, R14, !PT ;  /* 0x0000000e260e7209 */ /* 0x000fc80007800000 */
        /* <DEDUP_REMOVED lines=20> */
[----:B------:R-:W-:Y:S01]  /*408b0*/  FMNMX R14, R19, R14, !PT ;  /* 0x0000000e130e7209 */ /* 0x000fe20007800000 */
[----:B---3--:R0:W-:Y:S04]  /*408c0*/  STS.U8 [R13+0x1b500], R137 ;  /* 0x01b500890d007388 */ /* 0x0081e80000000000 */
[----:B0-----:R-:W3:Y:S01]  /*408d0*/  LDL.LU R137, [R1+0x9e0] ;  /* 0x0009e00001897983 */ /* 0x001ee20000300800 */
[----:B------:R-:W-:Y:S01]  /*408e0*/  FMNMX R14, R115, R14, !PT ;  /* 0x0000000e730e7209 */ /* 0x000fe20007800000 */
[----:B------:R-:W-:Y:S02]  /*408f0*/  IMAD.MOV.U32 R185, RZ, RZ, R183 ;  /* 0x000000ffffb97224 */ /* 0x000fe400078e00b7 */
[----:B------:R-:W-:Y:S02]  /*40900*/  IMAD.MOV.U32 R183, RZ, RZ, R220 ;  /* 0x000000ffffb77224 */ /* 0x000fe400078e00dc */
[----:B------:R-:W0:Y:S01]  /*40910*/  SHFL.BFLY PT, R220, R14, 0x2, 0x1f ;  /* 0x0c401f000edc7f89 */ /* 0x000e2200000e0000 */
[----:B------:R-:W-:-:S02]  /*40920*/  ISETP.GT.U32.AND.EX P2, PT, R146, RZ, PT, P2 ;  /* 0x000000ff9200720c */ /* 0x000fc40003f44120 */
[----:B------:R-:W-:Y:S02]  /*40930*/  ISETP.GT.U32.AND.EX P4, PT, R148, RZ, PT, P4 ;  /* 0x000000ff9400720c */ /* 0x000fe40003f84140 */
[----:B0-----:R-:W-:Y:S01]  /*40940*/  FMNMX R14, R14, R220, !PT ;  /* 0x000000dc0e0e7209 */ /* 0x001fe20007800000 */
[----:B------:R-:W-:-:S05]  /*40950*/  FMUL R220, R134, R151 ;  /* 0x0000009786dc7220 */ /* 0x000fca0000400000 */
[----:B------:R-:W-:Y:S01]  /*40960*/  FSEL R7, R220, -INF , !P2 ;  /* 0xff800000dc077808 */ /* 0x000fe20005000000 */
[----:B------:R-:W-:-:S05]  /*40970*/  FMUL R220, R135, R151 ;  /* 0x0000009787dc7220 */ /* 0x000fca0000400000 */
[----:B------:R-:W-:Y:S02]  /*40980*/  FSEL R4, R220, -INF , !P4 ;  /* 0xff800000dc047808 */ /* 0x000fe40006000000 */
[----:B------:R-:W0:Y:S02]  /*40990*/  SHFL.BFLY PT, R220, R14, 0x1, 0x1f ;  /* 0x0c201f000edc7f89 */ /* 0x000e2400000e0000 */
[----:B0-----:R-:W-:-:S04]  /*409a0*/  FMNMX R14, R14, R220, !PT ;  /* 0x000000dc0e0e7209 */ /* 0x001fc80007800000 */
[----:B----4-:R-:W-:-:S05]  /*409b0*/  FMNMX R14, R14, R24, !PT ;  /* 0x000000180e0e7209 */ /* 0x010fca0007800000 */
[--C-:B------:R-:W-:Y:S01]  /*409c0*/  FADD R220, R217, -R14.reuse ;  /* 0x8000000ed9dc7221 */ /* 0x100fe20000000000 */
[----:B------:R-:W-:-:S03]  /*409d0*/  FADD R217, R138, -R14 ;  /* 0x8000000e8ad97221 */ /* 0x000fc60000000000 */
[----:B------:R-:W-:-:S04]  /*409e0*/  FMUL R220, R220, 1.4426950216293334961 ;  /* 0x3fb8aa3bdcdc7820 */ /* 0x000fc80000400000 */
[----:B------:R0:W-:Y:S02]  /*409f0*/  MUFU.EX2 R36, R220 ;  /* 0x000000dc00247308 */ /* 0x0001e40000000800 */
[----:B0-----:R-:W-:Y:S01]  /*40a00*/  FMUL R220, R217, 1.4426950216293334961 ;  /* 0x3fb8aa3bd9dc7820 */ /* 0x001fe20000400000 */
[----:B------:R-:W-:-:S05]  /*40a10*/  FADD R217, R139, -R14 ;  /* 0x8000000e8bd97221 */ /* 0x000fca0000000000 */
[----:B------:R0:W-:Y:S02]  /*40a20*/  MUFU.EX2 R37, R220 ;  /* 0x000000dc00257308 */ /* 0x0001e40000000800 */
[----:B0-----:R-:W-:Y:S01]  /*40a30*/  FMUL R220, R217, 1.4426950216293334961 ;  /* 0x3fb8aa3bd9dc7820 */ /* 0x001fe20000400000 */
[----:B------:R-:W-:-:S05]  /*40a40*/  FADD R217, R140, -R14 ;  /* 0x8000000e8cd97221 */ /* 0x000fca0000000000 */
[----:B------:R0:W-:Y:S02]  /*40a50*/  MUFU.EX2 R31, R220 ;  /* 0x000000dc001f7308 */ /* 0x0001e40000000800 */
[----:B0-----:R-:W-:Y:S01]  /*40a60*/  FMUL R220, R217, 1.4426950216293334961 ;  /* 0x3fb8aa3bd9dc7820 */ /* 0x001fe20000400000 */
[----:B------:R-:W-:Y:S01]  /*40a70*/  FADD R217, R141, -R14 ;  /* 0x8000000e8dd97221 */ /* 0x000fe20000000000 */
[----:B------:R-:W-:Y:S02]  /*40a80*/  FSEL R218, R218, -INF , !P0 ;  /* 0xff800000dada7808 */ /* 0x000fe40004000000 */
        /* <DEDUP_REMOVED lines=8> */
[----:B0-----:R-:W3:Y:S04]  /*40b10*/  LDL.LU R137, [R1+0x9c0] ;  /* 0x0009c00001897983 */ /* 0x001ee80000300800 */
[----:B------:R-:W4:Y:S04]  /*40b20*/  LDL.LU R139, [R1+0x9ac] ;  /* 0x0009ac00018b7983 */ /* 0x000f280000300800 */
[----:B------:R-:W4:Y:S04]  /*40b30*/  LDL.LU R140, [R1+0x98c] ;  /* 0x00098c00018c7983 */ /* 0x000f280000300800 */
[----:B------:R-:W4:Y:S04]  /*40b40*/  LDL.LU R141, [R1+0x974] ;  /* 0x00097400018d7983 */ /* 0x000f280000300800 */
[----:B------:R0:W-:Y:S04]  /*40b50*/  STL [R1+0x28cc], R20 ;  /* 0x0028cc1401007387 */ /* 0x0001e80000100800 */
[----:B0-----:R-:W3:Y:S01]  /*40b60*/  LDL.LU R20, [R1+0xff4] ;  /* 0x000ff40001147983 */ /* 0x001ee20000300800 */
        /* <DEDUP_REMOVED lines=19> */
[----:B--2---:R-:W-:-:S03]  /*40ca0*/  FMUL R223, R223, R151 ;  /* 0x00000097dfdf7220 */ /* 0x004fc60000400000 */
[----:B------:R-:W-:Y:S02]  /*40cb0*/  FMNMX R15, R7, R15, !PT ;  /* 0x0000000f070f7209 */ /* 0x000fe40007800000 */
[----:B------:R-:W-:Y:S02]  /*40cc0*/  ISETP.GT.U32.AND.EX P5, PT, R149, RZ, PT, P5 ;  /* 0x000000ff9500720c */ /* 0x000fe40003fa4150 */
[----:B------:R-:W-:Y:S02]  /*40cd0*/  FMNMX R15, R5, R15, !PT ;  /* 0x0000000f050f7209 */ /* 0x000fe40007800000 */
[----:B------:R-:W-:Y:S02]  /*40ce0*/  ISETP.GT.U32.AND.EX P6, PT, R150, RZ, PT, P6 ;  /* 0x000000ff9600720c */ /* 0x000fe40003fc4160 */
[----:B------:R-:W-:Y:S02]  /*40cf0*/  FSEL R223, R223, -INF , !P5 ;  /* 0xff800000dfdf7808 */ /* 0x000fe40006800000 */
[----:B------:R-:W-:-:S02]  /*40d00*/  FMNMX R15, R4, R15, !PT ;  /* 0x0000000f040f7209 */ /* 0x000fc40007800000 */
[----:B------:R-:W-:Y:S02]  /*40d10*/  FSEL R222, R222, -INF , !P6 ;  /* 0xff800000dede7808 */ /* 0x000fe40007000000 */
[----:B------:R-:W-:-:S04]  /*40d20*/  FMNMX R15, R223, R15, !PT ;  /* 0x0000000fdf0f7209 */ /* 0x000fc80007800000 */
[----:B------:R-:W-:-:S05]  /*40d30*/  FMNMX R15, R222, R15, !PT ;  /* 0x0000000fde0f7209 */ /* 0x000fca0007800000 */
[----:B------:R-:W0:Y:S04]  /*40d40*/  SHFL.BFLY PT, R6, R15, 0x2, 0x1f ;  /* 0x0c401f000f067f89 */ /* 0x000e2800000e0000 */
[----:B------:R-:W-:Y:S04]  /*40d50*/  STL [R1+0x28c8], R21 ;  /* 0x0028c81501007387 */ /* 0x000fe80000100800 */
[----:B------:R-:W-:Y:S04]  /*40d60*/  STL [R1+0x28c4], R152 ;  /* 0x0028c49801007387 */ /* 0x000fe80000100800 */
[----:B------:R-:W-:Y:S01]  /*40d70*/  STL [R1+0x28c0], R219 ;  /* 0x0028c0db01007387 */ /* 0x000fe20000100800 */
[----:B0-----:R-:W-:-:S05]  /*40d80*/  FMNMX R15, R15, R6, !PT ;  /* 0x000000060f0f7209 */ /* 0x001fca0007800000 */
[----:B------:R-:W0:Y:S04]  /*40d90*/  SHFL.BFLY PT, R6, R15, 0x1, 0x1f ;  /* 0x0c201f000f067f89 */ /* 0x000e2800000e0000 */
[----:B------:R-:W-:Y:S04]  /*40da0*/  STL [R1+0x28bc], R153 ;  /* 0x0028bc9901007387 */ /* 0x000fe80000100800 */
[----:B------:R-:W-:Y:S04]  /*40db0*/  STL [R1+0x28b8], R154 ;  /* 0x0028b89a01007387 */ /* 0x000fe80000100800 */
[----:B------:R-:W-:Y:S04]  /*40dc0*/  STL [R1+0x28b4], R155 ;  /* 0x0028b49b01007387 */ /* 0x000fe80000100800 */
[----:B------:R-:W-:Y:S04]  /*40dd0*/  STL [R1+0x28b0], R156 ;  /* 0x0028b09c01007387 */ /* 0x000fe80000100800 */
[----:B------:R-:W-:Y:S04]  /*40de0*/  STL [R1+0x28ac], R157 ;  /* 0x0028ac9d01007387 */ /* 0x000fe80000100800 */
[----:B------:R-:W-:Y:S04]  /*40df0*/  STL [R1+0x28a8], R158 ;  /* 0x0028a89e01007387 */ /* 0x000fe80000100800 */
[----:B------:R-:W-:Y:S04]  /*40e00*/  STL [R1+0x28a4], R159 ;  /* 0x0028a49f01007387 */ /* 0x000fe80000100800 */
[----:B------:R-:W-:Y:S01]  /*40e10*/  STL [R1+0x28a0], R160 ;  /* 0x0028a0a001007387 */ /* 0x000fe20000100800 */
[----:B------:R-:W-:-:S03]  /*40e20*/  FMUL R217, R217, 1.4426950216293334961 ;  /* 0x3fb8aa3bd9d97820 */ /* 0x000fc60000400000 */
[----:B------:R-:W-:Y:S04]  /*40e30*/  STL [R1+0x289c], R161 ;  /* 0x00289ca101007387 */ /* 0x000fe80000100800 */
[----:B------:R-:W-:Y:S01]  /*40e40*/  STL [R1+0x2898], R162 ;  /* 0x002898a201007387 */ /* 0x000fe20000100800 */
[----:B------:R-:W-:-:S03]  /*40e50*/  FADD R235, R235, -R14 ;  /* 0x8000000eebeb7221 */ /* 0x000fc60000000000 */
[----:B------:R-:W-:Y:S04]  /*40e60*/  STL [R1+0x2894], R163 ;  /* 0x002894a301007387 */ /* 0x000fe80000100800 */
[----:B------:R-:W-:Y:S01]  /*40e70*/  STL [R1+0x2890], R164 ;  /* 0x002890a401007387 */ /* 0x000fe20000100800 */
[----:B------:R0:W-:Y:S03]  /*40e80*/  MUFU.EX2 R26, R217 ;  /* 0x000000d9001a7308 */ /* 0x0001e60000000800 */
[----:B------:R-:W-:Y:S04]  /*40e90*/  STL [R1+0x288c], R165 ;  /* 0x00288ca501007387 */ /* 0x000fe80000100800 */
[----:B------:R-:W-:Y:S01]  /*40ea0*/  STL [R1+0x2888], R166 ;  /* 0x002888a601007387 */ /* 0x000fe20000100800 */
[----:B0-----:R-:W-:-:S03]  /*40eb0*/  FMNMX R217, R15, R6, !PT ;  /* 0x000000060fd97209 */ /* 0x001fc60007800000 */
[----:B------:R-:W-:Y:S01]  /*40ec0*/  STL [R1+0x2884], R167 ;  /* 0x002884a701007387 */ /* 0x000fe20000100800 */
[----:B------:R-:W-:-:S03]  /*40ed0*/  FMUL R15, R235, 1.4426950216293334961 ;  /* 0x3fb8aa3beb0f7820 */ /* 0x000fc60000400000 */
[----:B------:R-:W-:Y:S04]  /*40ee0*/  STL.64 [R1+0x2980], R150 ;  /* 0x0029809601007387 */ /* 0x000fe80000100a00 */
[----:B------:R-:W-:Y:S04]  /*40ef0*/  STL.64 [R1+0x2978], R148 ;  /* 0x0029789401007387 */ /* 0x000fe80000100a00 */
[----:B------:R-:W-:Y:S01]  /*40f00*/  STL.64 [R1+0x2970], R146 ;  /* 0x0029709201007387 */ /* 0x000fe20000100a00 */
[----:B------:R0:W-:Y:S03]  /*40f10*/  MUFU.EX2 R33, R220 ;  /* 0x000000dc00217308 */ /* 0x0001e60000000800 */
[----:B------:R-:W-:Y:S04]  /*40f20*/  STL [R1+0x296c], R136 ;  /* 0x00296c8801007387 */ /* 0x000fe80000100800 */
[----:B------:R-:W-:Y:S01]  /*40f30*/  STL [R1+0x2968], R115 ;  /* 0x0029687301007387 */ /* 0x000fe20000100800 */
[----:B------:R3:W-:Y:S01]  /*40f40*/  MUFU.EX2 R28, R15 ;  /* 0x0000000f001c7308 */ /* 0x0007e20000000800 */
[----:B0-----:R-:W-:-:S02]  /*40f50*/  FADD R220, R228, -R14 ;  /* 0x8000000ee4dc7221 */ /* 0x001fc40000000000 */
[----:B------:R-:W-:Y:S04]  /*40f60*/  STL [R1+0x2880], R168 ;  /* 0x002880a801007387 */ /* 0x000fe80000100800 */
[----:B------:R-:W-:Y:S04]  /*40f70*/  STL [R1+0x287c], R169 ;  /* 0x00287ca901007387 */ /* 0x000fe80000100800 */
[----:B------:R-:W-:Y:S01]  /*40f80*/  STL [R1+0x2878], R170 ;  /* 0x002878aa01007387 */ /* 0x000fe20000100800 */
[----:B------:R-:W-:-:S03]  /*40f90*/  FMUL R220, R220, 1.4426950216293334961 ;  /* 0x3fb8aa3bdcdc7820 */ /* 0x000fc60000400000 */
[----:B------:R-:W-:Y:S04]  /*40fa0*/  STL [R1+0x2874], R171 ;  /* 0x002874ab01007387 */ /* 0x000fe80000100800 */
[----:B------:R-:W-:Y:S04]  /*40fb0*/  STL [R1+0x2870], R172 ;  /* 0x002870ac01007387 */ /* 0x000fe80000100800 */
[----:B------:R-:W-:Y:S04]  /*40fc0*/  STL [R1+0x286c], R173 ;  /* 0x00286cad01007387 */ /* 0x000fe80000100800 */
[----:B------:R-:W-:Y:S01]  /*40fd0*/  STL [R1+0x2868], R174 ;  /* 0x002868ae01007387 */ /* 0x000fe20000100800 */
[----:B------:R0:W-:Y:S03]  /*40fe0*/  MUFU.EX2 R25, R220 ;  /* 0x000000dc00197308 */ /* 0x0001e60000000800 */
[----:B------:R-:W-:Y:S04]  /*40ff0*/  STL [R1+0x2864], R175 ;  /* 0x002864af01007387 */ /* 0x000fe80000100800 */
[----:B------:R-:W-:Y:S04]  /*41000*/  STL [R1+0x2860], R176 ;  /* 0x002860b001007387 */ /* 0x000fe80000100800 */
[----:B------:R-:W-:Y:S04]  /*41010*/  STL [R1+0x285c], R177 ;  /* 0x00285cb101007387 */ /* 0x000fe80000100800 */
[----:B------:R-:W-:Y:S04]  /*41020*/  STL [R1+0x2858], R178 ;  /* 0x002858b201007387 */ /* 0x000fe80000100800 */
[----:B------:R-:W-:Y:S01]  /*41030*/  STL [R1+0x2854], R252 ;  /* 0x002854fc01007387 */ /* 0x000fe20000100800 */
[----:B---3--:R-:W-:-:S05]  /*41040*/  FMNMX R15, R217, R20, !PT ;  /* 0x00000014d90f7209 */ /* 0x008fca0007800000 */
[--C-:B------:R-:W-:Y:S02]  /*41050*/  FADD R217, R142, -R15.reuse ;  /* 0x8000000f8ed97221 */ /* 0x100fe40000000000 */
[----:B------:R-:W2:Y:S02]  /*41060*/  LDL.LU R142, [R1+0x964] ;  /* 0x00096400018e7983 */ /* 0x000ea40000300800 */
[----:B0-----:R-:W-:Y:S01]  /*41070*/  FMUL R220, R217, 1.4426950216293334961 ;  /* 0x3fb8aa3bd9dc7820 */ /* 0x001fe20000400000 */
[--C-:B------:R-:W-:Y:S02]  /*41080*/  FADD R217, R143, -R15.reuse ;  /* 0x8000000f8fd97221 */ /* 0x100fe40000000000 */
[----:B------:R-:W3:Y:S01]  /*41090*/  LDL.LU R143, [R1+0x948] ;  /* 0x00094800018f7983 */ /* 0x000ee20000300800 */
[----:B------:R-:W-:Y:S01]  /*410a0*/  FADD R218, R218, -R15 ;  /* 0x8000000fdada7221 */ /* 0x000fe20000000000 */
[----:B------:R-:W-:-:S03]  /*410b0*/  FMUL R217, R217, 1.4426950216293334961 ;  /* 0x3fb8aa3bd9d97820 */ /* 0x000fc60000400000 */
[----:B------:R-:W-:Y:S01]  /*410c0*/  FMUL R218, R218, 1.4426950216293334961 ;  /* 0x3fb8aa3bdada7820 */ /* 0x000fe20000400000 */
[----:B------:R0:W-:Y:S02]  /*410d0*/  MUFU.EX2 R34, R217 ;  /* 0x000000d900227308 */ /* 0x0001e40000000800 */
[----:B0-----:R-:W-:-:S06]  /*410e0*/  FADD R217, R144, -R15 ;  /* 0x8000000f90d97221 */ /* 0x001fcc0000000000 */
[----:B------:R0:W-:Y:S02]  /*410f0*/  MUFU.EX2 R32, R218 ;  /* 0x000000da00207308 */ /* 0x0001e40000000800 */
[----:B0-----:R-:W-:Y:S01]  /*41100*/  FMUL R218, R217, 1.4426950216293334961 ;  /* 0x3fb8aa3bd9da7820 */ /* 0x001fe20000400000 */
[--C-:B------:R-:W-:Y:S01]  /*41110*/  FADD R217, R145, -R15.reuse ;  /* 0x8000000f91d97221 */ /* 0x100fe20000000000 */
[----:B---3--:R0:W-:Y:S04]  /*41120*/  STS.U8 [R13+0x1d100], R143 ;  /* 0x01d1008f0d007388 */ /* 0x0081e80000000000 */
[----:B0-----:R-:W3:Y:S04]  /*41130*/  LDL.LU R143, [R1+0x930] ;  /* 0x00093000018f7983 */ /* 0x001ee80000300800 */
[----:B------:R-:W3:Y:S04]  /*41140*/  LDL.LU R144, [R1+0x914] ;  /* 0x0009140001907983 */ /* 0x000ee80000300800 */
        /* <DEDUP_REMOVED lines=11> */
[----:B------:R-:W-:-:S04]  /*41200*/  FADD R225, R225, -R15 ;  /* 0x8000000fe1e17221 */ /* 0x000fc80000000000 */
[----:B------:R-:W-:-:S04]  /*41210*/  FMUL R225, R225, 1.4426950216293334961 ;  /* 0x3fb8aa3be1e17820 */ /* 0x000fc80000400000 */
[----:B------:R-:W0:Y:S01]  /*41220*/  MUFU.EX2 R21, R225 ;  /* 0x000000e100157308 */ /* 0x000e220000000800 */
[----:B----4-:R1:W-:Y:S04]  /*41230*/  STS.U8 [R13+0x1f100], R145 ;  /* 0x01f100910d007388 */ /* 0x0103e80000000000 */
[----:B-1----:R-:W4:Y:S04]  /*41240*/  LDL.LU R145, [R1+0x7e4] ;  /* 0x0007e40001917983 */ /* 0x002f280000300800 */
[----:B0-----:R-:W-:Y:S04]  /*41250*/  STL [R1+0x760], R21 ;  /* 0x0007601501007387 */ /* 0x001fe80000100800 */
[----:B----4-:R0:W-:Y:S04]  /*41260*/  STS.U8 [R13+0x1f500], R145 ;  /* 0x01f500910d007388 */ /* 0x0101e80000000000 */
[----:B0-----:R-:W4:Y:S01]  /*41270*/  LDL.LU R145, [R1+0x7d8] ;  /* 0x0007d80001917983 */ /* 0x001f220000300800 */
[----:B------:R-:W-:-:S04]  /*41280*/  FMUL R217, R217, 1.4426950216293334961 ;  /* 0x3fb8aa3bd9d97820 */ /* 0x000fc80000400000 */
[----:B------:R0:W-:Y:S02]  /*41290*/  MUFU.EX2 R27, R217 ;  /* 0x000000d9001b7308 */ /* 0x0001e40000000800 */
[----:B0-----:R-:W-:-:S04]  /*412a0*/  FADD R217, R233, -R14 ;  /* 0x8000000ee9d97221 */ /* 0x001fc80000000000 */
[----:B------:R-:W-:Y:S01]  /*412b0*/  FMUL R217, R217, 1.4426950216293334961 ;  /* 0x3fb8aa3bd9d97820 */ /* 0x000fe20000400000 */
[----:B----4-:R0:W-:Y:S04]  /*412c0*/  STS.U8 [R13+0x1f900], R145 ;  /* 0x01f900910d007388 */ /* 0x0101e80000000000 */
[----:B0-----:R-:W4:Y:S01]  /*412d0*/  LDL.LU R145, [R1+0x690] ;  /* 0x0006900001917983 */ /* 0x001f220000300800 */
[----:B------:R-:W0:Y:S03]  /*412e0*/  MUFU.EX2 R6, R217 ;  /* 0x000000d900067308 */ /* 0x000e260000000800 */
[----:B0-----:R-:W-:Y:S04]  /*412f0*/  STL [R1+0x6fc], R6 ;  /* 0x0006fc0601007387 */ /* 0x001fe80000100800 */
[----:B----4-:R0:W-:Y:S04]  /*41300*/  STS.U8 [R13+0x1fd00], R145 ;  /* 0x01fd00910d007388 */ /* 0x0101e80000000000 */
[----:B0-----:R-:W4:Y:S04]  /*41310*/  LDL.LU R145, [R1+0xfe0] ;  /* 0x000fe00001917983 */ /* 0x001f280000300800 */
[----:B------:R-:W-:Y:S04]  /*41320*/  STS.U8 [R13+0x1bd00], R137 ;  /* 0x01bd00890d007388 */ /* 0x000fe80000000000 */
[----:B------:R-:W-:Y:S04]  /*41330*/  STS.U8 [R13+0x1c100], R139 ;  /* 0x01c1008b0d007388 */ /* 0x000fe80000000000 */
[----:B------:R-:W-:Y:S04]  /*41340*/  STS.U8 [R13+0x1c500], R140 ;  /* 0x01c5008c0d007388 */ /* 0x000fe80000000000 */
[----:B------:R-:W-:Y:S04]  /*41350*/  STS.U8 [R13+0x1c900], R141 ;  /* 0x01c9008d0d007388 */ /* 0x000fe80000000000 */
[----:B--2---:R-:W-:Y:S04]  /*41360*/  STS.U8 [R13+0x1cd00], R142 ;  /* 0x01cd008e0d007388 */ /* 0x004fe80000000000 */
[----:B---3--:R-:W-:Y:S04]  /*41370*/  STS.U8 [R13+0x1d500], R143 ;  /* 0x01d5008f0d007388 */ /* 0x008fe80000000000 */
[----:B------:R-:W-:Y:S04]  /*41380*/  STS.U8 [R13+0x1d900], R144 ;  /* 0x01d900900d007388 */ /* 0x000fe80000000000 */
[----:B----4-:R0:W-:Y:S04]  /*41390*/  STS.U8 [R12+0x10180], R145 ;  /* 0x010180910c007388 */ /* 0x0101e80000000000 */
[----:B0-----:R-:W2:Y:S04]  /*413a0*/  LDL.LU R145, [R1+0xfcc] ;  /* 0x000fcc0001917983 */ /* 0x001ea80000300800 */
[----:B--2---:R0:W-:Y:S04]  /*413b0*/  STS.U8 [R12+0x10580], R145 ;  /* 0x010580910c007388 */ /* 0x0041e80000000000 */
        /* <DEDUP_REMOVED lines=608> */
[----:B0-----:R-:W2:Y:S01]  /*439c0*/  LDL.LU R145, [R1+0x9c8] ;  /* 0x0009c80001917983 */ /* 0x001ea20000300800 */
[----:B------:R-:W-:-:S04]  /*439d0*/  FADD R232, R232, -R15 ;  /* 0x8000000fe8e87221 */ /* 0x000fc80000000000 */
[----:B------:R-:W-:Y:S01]  /*439e0*/  FMUL R232, R232, 1.4426950216293334961 ;  /* 0x3fb8aa3be8e87820 */ /* 0x000fe20000400000 */
[----:B--2---:R0:W-:Y:S04]  /*439f0*/  STS.U8 [R8+0x1cb80], R145 ;  /* 0x01cb809108007388 */ /* 0x0041e80000000000 */
[----:B0-----:R-:W2:Y:S01]  /*43a00*/  LDL.LU R145, [R1+0x9a4] ;  /* 0x0009a40001917983 */ /* 0x001ea20000300800 */
[----:B------:R-:W0:Y:S02]  /*43a10*/  MUFU.EX2 R35, R232 ;  /* 0x000000e800237308 */ /* 0x000e240000000800 */
[----:B0-----:R-:W-:Y:S01]  /*43a20*/  F2FP.SATFINITE.E4M3.F32.PACK_AB_MERGE_C R13, R21, R35, RZ ;  /* 0x00000023150d723e */ /* 0x001fe200048070ff */
[----:B--2---:R0:W-:Y:S04]  /*43a30*/  STS.U8 [R8+0x1cf80], R145 ;  /* 0x01cf809108007388 */ /* 0x0041e80000000000 */
[----:B0-----:R-:W2:Y:S04]  /*43a40*/  LDL.LU R145, [R1+0x97c] ;  /* 0x00097c0001917983 */ /* 0x001ea80000300800 */
[----:B------:R-:W3:Y:S04]  /*43a50*/  LDL.LU R21, [R1+0x95c] ;  /* 0x00095c0001157983 */ /* 0x000ee80000300800 */
[----:B------:R-:W4:Y:S04]  /*43a60*/  LDL.LU.64 R40, [R1+0x400] ;  /* 0x0004000001287983 */ /* 0x000f280000300a00 */
        /* <DEDUP_REMOVED lines=51> */
[----:B--2---:R0:W-:Y:S04]  /*43da0*/  STS.U8 [R8+0x1d380], R145 ;  /* 0x01d3809108007388 */ /* 0x0041e80000000000 */
[----:B0-----:R-:W2:Y:S04]  /*43db0*/  LDL.LU.64 R144, [R1+0x5a0] ;  /* 0x0005a00001907983 */ /* 0x001ea80000300a00 */
[----:B------:R-:W2:Y:S04]  /*43dc0*/  LDL.LU.64 R146, [R1+0x5a8] ;  /* 0x0005a80001927983 */ /* 0x000ea80000300a00 */
        /* <DEDUP_REMOVED lines=10> */
[----:B---3--:R0:W-:Y:S04]  /*43e70*/  STS.U8 [R8+0x1d780], R21 ;  /* 0x01d7801508007388 */ /* 0x0081e80000000000 */
[----:B0-----:R-:W3:Y:S04]  /*43e80*/  LDL.LU R21, [R1+0x93c] ;  /* 0x00093c0001157983 */ /* 0x001ee80000300800 */
[----:B---3--:R0:W-:Y:S04]  /*43e90*/  STS.U8 [R8+0x1db80], R21 ;  /* 0x01db801508007388 */ /* 0x0081e80000000000 */
[----:B0-----:R-:W3:Y:S04]  /*43ea0*/  LDL.LU R21, [R1+0x91c] ;  /* 0x00091c0001157983 */ /* 0x001ee80000300800 */
[----:B---3--:R0:W-:Y:S04]  /*43eb0*/  STS.U8 [R8+0x1df80], R21 ;  /* 0x01df801508007388 */ /* 0x0081e80000000000 */
[----:B0-----:R-:W3:Y:S02]  /*43ec0*/  LDL.LU R21, [R1+0xff0] ;  /* 0x000ff00001157983 */ /* 0x001ee40000300800 */
[----:B---3--:R-:W-:-:S02]  /*43ed0*/  FADD R11, -R14, R21 ;  /* 0x000000150e0b7221 */ /* 0x008fc40000000100 */
        /* <DEDUP_REMOVED lines=9> */
[----:B---3--:R0:W-:Y:S02]  /*43f70*/  STS.U8 [R8+0x1f380], R21 ;  /* 0x01f3801508007388 */ /* 0x0081e40000000000 */
[----:B0-----:R-:W0:Y:S02]  /*43f80*/  S2R R21, SR_TID.X ;  /* 0x0000000000157919 */ /* 0x001e240000002100 */
[----:B0-----:R-:W-:-:S02]  /*43f90*/  LOP3.LUT P2, RZ, R21, 0x2, RZ, 0xc0, !PT ;  /* 0x0000000215ff7812 */ /* 0x001fc4000784c0ff */
[----:B------:R-:W3:Y:S01]  /*43fa0*/  LDL.LU R21, [R1+0x7f0] ;  /* 0x0007f00001157983 */ /* 0x000ee20000300800 */
[----:B------:R-:W-:Y:S01]  /*43fb0*/  FADD R234, R234, -R15 ;  /* 0x8000000feaea7221 */ /* 0x000fe20000000000 */
[----:B------:R-:W0:Y:S03]  /*43fc0*/  MUFU.EX2 R24, R220 ;  /* 0x000000dc00187308 */ /* 0x000e260000000800 */
[----:B------:R-:W-:-:S05]  /*43fd0*/  FMUL R234, R234, 1.4426950216293334961 ;  /* 0x3fb8aa3beaea7820 */ /* 0x000fca0000400000 */
[----:B------:R-:W1:Y:S08]  /*43fe0*/  MUFU.EX2 R29, R218 ;  /* 0x000000da001d7308 */ /* 0x000e700000000800 */
[----:B------:R-:W4:Y:S01]  /*43ff0*/  MUFU.EX2 R30, R234 ;  /* 0x000000ea001e7308 */ /* 0x000f220000000800 */
[----:B------:R-:W-:Y:S01]  /*44000*/  F2FP.SATFINITE.E4M3.F32.PACK_AB_MERGE_C R13, R6, R25, R13 ;  /* 0x00000019060d723e */ /* 0x000fe2000480700d */
[----:B------:R-:W-:Y:S01]  /*44010*/  FMUL R11, R11, 1.4426950216293334961 ;  /* 0x3fb8aa3b0b0b7820 */ /* 0x000fe20000400000 */
[----:B0-----:R-:W-:-:S02]  /*44020*/  F2FP.SATFINITE.E4M3.F32.PACK_AB_MERGE_C R220, R34, R24, RZ ;  /* 0x0000001822dc723e */ /* 0x001fc400048070ff */
[----:B-1----:R-:W-:Y:S02]  /*44030*/  F2FP.SATFINITE.E4M3.F32.PACK_AB_MERGE_C R218, R29, R32, RZ ;  /* 0x000000201dda723e */ /* 0x002fe400048070ff */
[----:B----4-:R-:W-:Y:S02]  /*44040*/  F2FP.SATFINITE.E4M3.F32.PACK_AB_MERGE_C R217, R30, R27, RZ ;  /* 0x0000001b1ed9723e */ /* 0x010fe400048070ff */
[----:B------:R-:W-:Y:S02]  /*44050*/  F2FP.SATFINITE.E4M3.F32.PACK_AB_MERGE_C R220, R37, R36, R220 ;  /* 0x0000002425dc723e */ /* 0x000fe400048070dc */
[----:B------:R-:W-:Y:S02]  /*44060*/  F2FP.SATFINITE.E4M3.F32.PACK_AB_MERGE_C R218, R33, R31, R218 ;  /* 0x0000001f21da723e */ /* 0x000fe400048070da */
[----:B------:R-:W-:Y:S02]  /*44070*/  F2FP.SATFINITE.E4M3.F32.PACK_AB_MERGE_C R217, R28, R26, R217 ;  /* 0x0000001a1cd9723e */ /* 0x000fe400048070d9 */
[----:B------:R-:W-:-:S02]  /*44080*/  SEL R225, R220, R218, !P1 ;  /* 0x000000dadce17207 */ /* 0x000fc40004800000 */
[----:B------:R-:W-:Y:S02]  /*44090*/  SEL R233, R218, R220, !P1 ;  /* 0x000000dcdae97207 */ /* 0x000fe40004800000 */
[----:B------:R-:W-:Y:S02]  /*440a0*/  SEL R218, R217, R13, !P1 ;  /* 0x0000000dd9da7207 */ /* 0x000fe40004800000 */
[----:B------:R-:W-:Y:S02]  /*440b0*/  SEL R235, R13, R217, !P1 ;  /* 0x000000d90deb7207 */ /* 0x000fe40004800000 */
[----:B------:R0:W1:Y:S02]  /*440c0*/  MUFU.EX2 R13, R11 ;  /* 0x0000000b000d7308 */ /* 0x0000640000000800 */
[----:B0-----:R-:W-:Y:S01]  /*440d0*/  FADD R11, -R15, R20 ;  /* 0x000000140f0b7221 */ /* 0x001fe20000000100 */
[----:B---3--:R0:W-:Y:S04]  /*440e0*/  STS.U8 [R8+0x1f780], R21 ;  /* 0x01f7801508007388 */ /* 0x0081e80000000000 */
[----:B0-----:R-:W3:Y:S04]  /*440f0*/  LDL.LU R21, [R1+0x6ac] ;  /* 0x0006ac0001157983 */ /* 0x001ee80000300800 */
[----:B------:R-:W4:Y:S01]  /*44100*/  LDL.LU R20, [R1+0xfe4] ;  /* 0x000fe40001147983 */ /* 0x000f220000300800 */
[----:B------:R-:W-:-:S03]  /*44110*/  LOP3.LUT R6, R237, 0x1, RZ, 0x3c, !PT ;  /* 0x00000001ed067812 */ /* 0x000fc600078e3cff */
[----:B------:R-:W-:Y:S04]  /*44120*/  SHFL.IDX PT, R9, R225, R237, 0x1f ;  /* 0x00001fede1097589 */ /* 0x000fe800000e0000 */
[----:B------:R0:W-:Y:S04]  /*44130*/  SHFL.IDX PT, R10, R218, R237, 0x1f ;  /* 0x00001fedda0a7589 */ /* 0x0001e800000e0000 */
[----:B------:R-:W2:Y:S04]  /*44140*/  SHFL.IDX PT, R233, R233, R6, 0x1f ;  /* 0x00001f06e9e97589 */ /* 0x000ea800000e0000 */
[----:B------:R-:W2:Y:S01]  /*44150*/  SHFL.IDX PT, R235, R235, R6, 0x1f ;  /* 0x00001f06ebeb7589 */ /* 0x000ea200000e0000 */
[----:B------:R-:W-:-:S04]  /*44160*/  FMUL R11, R11, 1.4426950216293334961 ;  /* 0x3fb8aa3b0b0b7820 */ /* 0x000fc80000400000 */
[----:B------:R-:W2:Y:S01]  /*44170*/  MUFU.EX2 R12, R11 ;  /* 0x0000000b000c7308 */ /* 0x000ea20000000800 */
[----:B------:R-:W-:Y:S02]  /*44180*/  IMAD.MOV.U32 R217, RZ, RZ, 0x5410 ;  /* 0x00005410ffd97424 */ /* 0x000fe400078e00ff */
[----:B0-----:R-:W-:-:S03]  /*44190*/  IMAD.MOV.U32 R218, RZ, RZ, 0x7632 ;  /* 0x00007632ffda7424 */ /* 0x001fc600078e00ff */
[----:B------:R-:W-:Y:S02]  /*441a0*/  SEL R217, R217, 0x1054, !P2 ;  /* 0x00001054d9d97807 */ /* 0x000fe40005000000 */
[----:B------:R-:W-:Y:S01]  /*441b0*/  SEL R218, R218, 0x3276, !P2 ;  /* 0x00003276dada7807 */ /* 0x000fe20005000000 */
[-C--:B-1----:R-:W-:Y:S01]  /*441c0*/  FMUL R40, R40, R13.reuse ;  /* 0x0000000d28287220 */ /* 0x082fe20000400000 */
[-C--:B------:R-:W-:Y:S01]  /*441d0*/  FMUL R41, R41, R13.reuse ;  /* 0x0000000d29297220 */ /* 0x080fe20000400000 */
        /* <DEDUP_REMOVED lines=22> */
[----:B----4-:R0:W-:Y:S04]  /*44340*/  STS.U8 [R8+0x1ff80], R20 ;  /* 0x01ff801408007388 */ /* 0x0101e80000000000 */
[----:B0-----:R-:W4:Y:S04]  /*44350*/  LDL.LU R20, [R1+0x76c] ;  /* 0x00076c0001147983 */ /* 0x001f280000300800 */
[----:B---3--:R0:W-:Y:S01]  /*44360*/  STS.U8 [R8+0x1fb80], R21 ;  /* 0x01fb801508007388 */ /* 0x0081e20000000000 */
[----:B------:R1:W-:Y:S06]  /*44370*/  MEMBAR.ALL.CTA ;  /* 0x0000000000007992 */ /* 0x0003ec0000008000 */
[----:B-1----:R-:W1:Y:S01]  /*44380*/  FENCE.VIEW.ASYNC.S ;  /* 0x00000000000073c6 */ /* 0x002e620000000000 */
        /* <DEDUP_REMOVED lines=28> */
[-C--:B--2---:R-:W-:Y:S01]  /*44550*/  FMUL R144, R144, R13.reuse ;  /* 0x0000000d90907220 */ /* 0x084fe20000400000 */
        /* <DEDUP_REMOVED lines=10> */
[----:B------:R-:W-:Y:S01]  /*44600*/  FMUL R165, R165, R13 ;  /* 0x0000000da5a57220 */ /* 0x000fe20000400000 */
        /* <DEDUP_REMOVED lines=64> */
[----:B------:R-:W-:-:S02]  /*44a10*/  PRMT R232, R9, R217, R233 ;  /* 0x000000d909e87216 */ /* 0x000fc400000000e9 */
[C---:B------:R-:W-:Y:S02]  /*44a20*/  PRMT R234, R10.reuse, R217, R235 ;  /* 0x000000d90aea7216 */ /* 0x040fe400000000eb */
[-C--:B------:R-:W-:Y:S02]  /*44a30*/  PRMT R233, R9, R218.reuse, R233 ;  /* 0x000000da09e97216 */ /* 0x080fe400000000e9 */
[----:B------:R-:W-:Y:S01]  /*44a40*/  PRMT R235, R10, R218, R235 ;  /* 0x000000da0aeb7216 */ /* 0x000fe200000000eb */
[----:B-1----:R-:W-:Y:S06]  /*44a50*/  BAR.SYNC.DEFER_BLOCKING 0x0 ;  /* 0x0000000000007b1d */ /* 0x002fec0000010000 */
[----:B------:R-:W-:-:S06]  /*44a60*/  WARPGROUP.ARRIVE ;  /* 0x00000000000079c5 */ /* 0x000fcc0000000000 */
[----:B------:R-:W-:Y:S01]  /*44a70*/  QGMMA.64x256x32.F32.E4M3.E4M3 R40, R232, gdesc[UR52], R40, gsb0 ;  /* 0x03e00034e8287df3 */ /* 0x000fe20008000828 */
[--C-:B------:R-:W-:Y:S01]  /*44a80*/  FADD R231, R231, -R14.reuse ;  /* 0x8000000ee7e77221 */ /* 0x100fe20000000000 */
[--C-:B------:R-:W-:Y:S01]  /*44a90*/  FADD R229, R229, -R15.reuse ;  /* 0x8000000fe5e57221 */ /* 0x100fe20000000000 */
[----:B------:R-:W-:Y:S02]  /*44aa0*/  FADD R221, R221, -R15 ;  /* 0x8000000fdddd7221 */ /* 0x000fe40000000000 */
[----:B------:R-:W-:Y:S01]  /*44ab0*/  FMUL R231, R231, 1.4426950216293334961 ;  /* 0x3fb8aa3be7e77820 */ /* 0x000fe20000400000 */
[----:B------:R-:W-:Y:S01]  /*44ac0*/  FMUL R229, R229, 1.4426950216293334961 ;  /* 0x3fb8aa3be5e57820 */ /* 0x000fe20000400000 */
[----:B------:R-:W-:Y:S02]  /*44ad0*/  FMUL R221, R221, 1.4426950216293334961 ;  /* 0x3fb8aa3bdddd7820 */ /* 0x000fe40000400000 */
[----:B0-----:R-:W-:Y:S08]  /*44ae0*/  MUFU.EX2 R21, R231 ;  /* 0x000000e700157308 */ /* 0x001ff00000000800 */
[----:B------:R-:W-:Y:S08]  /*44af0*/  MUFU.EX2 R173, R229 ;  /* 0x000000e500ad7308 */ /* 0x000ff00000000800 */
[----:B------:R-:W-:Y:S01]  /*44b00*/  MUFU.EX2 R172, R221 ;  /* 0x000000dd00ac7308 */ /* 0x000fe20000000800 */
[----:B----4-:R-:W-:-:S04]  /*44b10*/  FADD R8, R20, -R14 ;  /* 0x8000000e14087221 */ /* 0x010fc80000000000 */
[----:B------:R-:W-:Y:S01]  /*44b20*/  FMUL R9, R8, 1.4426950216293334961 ;  /* 0x3fb8aa3b08097820 */ /* 0x000fe20000400000 */
[----:B------:R-:W-:-:S03]  /*44b30*/  FADD R8, R38, -R14 ;  /* 0x8000000e26087221 */ /* 0x000fc60000000000 */
[----:B------:R0:W1:Y:S02]  /*44b40*/  MUFU.EX2 R171, R9 ;  /* 0x0000000900ab7308 */ /* 0x0000640000000800 */
[----:B0-----:R-:W-:Y:S01]  /*44b50*/  FMUL R9, R8, 1.4426950216293334961 ;  /* 0x3fb8aa3b08097820 */ /* 0x001fe20000400000 */
[----:B------:R-:W-:-:S05]  /*44b60*/  FADD R8, R39, -R14 ;  /* 0x8000000e27087221 */ /* 0x000fca0000000000 */
[----:B------:R0:W2:Y:S02]  /*44b70*/  MUFU.EX2 R170, R9 ;  /* 0x0000000900aa7308 */ /* 0x0000a40000000800 */
[----:B0-----:R-:W-:Y:S01]  /*44b80*/  FMUL R9, R8, 1.4426950216293334961 ;  /* 0x3fb8aa3b08097820 */ /* 0x001fe20000400000 */
[----:B------:R-:W-:-:S05]  /*44b90*/  FADD R8, R213, -R14 ;  /* 0x8000000ed5087221 */ /* 0x000fca0000000000 */
[----:B------:R0:W3:Y:S02]  /*44ba0*/  MUFU.EX2 R169, R9 ;  /* 0x0000000900a97308 */ /* 0x0000e40000000800 */
[----:B0-----:R-:W-:Y:S01]  /*44bb0*/  FMUL R9, R8, 1.4426950216293334961 ;  /* 0x3fb8aa3b08097820 */ /* 0x001fe20000400000 */
[----:B------:R-:W-:-:S05]  /*44bc0*/  FADD R8, R212, -R14 ;  /* 0x8000000ed4087221 */ /* 0x000fca0000000000 */
[----:B------:R0:W4:Y:S02]  /*44bd0*/  MUFU.EX2 R168, R9 ;  /* 0x0000000900a87308 */ /* 0x0001240000000800 */
[----:B0-----:R-:W-:Y:S01]  /*44be0*/  FMUL R9, R8, 1.4426950216293334961 ;  /* 0x3fb8aa3b08097820 */ /* 0x001fe20000400000 */
[----:B------:R-:W-:-:S04]  /*44bf0*/  FADD R8, R209, -R14 ;  /* 0x8000000ed1087221 */ /* 0x000fc80000000000 */
[----:B------:R-:W-:-:S04]  /*44c00*/  FMUL R8, R8, 1.4426950216293334961 ;  /* 0x3fb8aa3b08087820 */ /* 0x000fc80000400000 */
[----:B------:R0:W-:Y:S08]  /*44c10*/  MUFU.EX2 R38, R8 ;  /* 0x0000000800267308 */ /* 0x0001f00000000800 */
[----:B------:R1:W4:Y:S01]  /*44c20*/  MUFU.EX2 R39, R9 ;  /* 0x0000000900277308 */ /* 0x0003220000000800 */
[----:B0-----:R-:W-:-:S04]  /*44c30*/  FADD R8, R208, -R15 ;  /* 0x8000000fd0087221 */ /* 0x001fc80000000000 */
[----:B-1----:R-:W-:Y:S01]  /*44c40*/  FMUL R9, R8, 1.4426950216293334961 ;  /* 0x3fb8aa3b08097820 */ /* 0x002fe20000400000 */
[----:B------:R-:W-:-:S03]  /*44c50*/  FADD R8, R205, -R15 ;  /* 0x8000000fcd087221 */ /* 0x000fc60000000000 */
[----:B------:R0:W1:Y:S02]  /*44c60*/  MUFU.EX2 R176, R9 ;  /* 0x0000000900b07308 */ /* 0x0000640000000800 */
[----:B0-----:R-:W-:Y:S01]  /*44c70*/  FMUL R9, R8, 1.4426950216293334961 ;  /* 0x3fb8aa3b08097820 */ /* 0x001fe20000400000 */
[----:B------:R-:W-:-:S05]  /*44c80*/  FADD R8, R204, -R15 ;  /* 0x8000000fcc087221 */ /* 0x000fca0000000000 */
        /* <DEDUP_REMOVED lines=8> */
[----:B------:R-:W-:-:S04]  /*44d10*/  FADD R8, R214, -R15 ;  /* 0x8000000fd6087221 */ /* 0x000fc80000000000 */
[----:B------:R-:W-:-:S04]  /*44d20*/  FMUL R8, R8, 1.4426950216293334961 ;  /* 0x3fb8aa3b08087820 */ /* 0x000fc80000400000 */
[----:B------:R0:W-:Y:S08]  /*44d30*/  MUFU.EX2 R174, R8 ;  /* 0x0000000800ae7308 */ /* 0x0001f00000000800 */
[----:B------:R-:W1:Y:S01]  /*44d40*/  MUFU.EX2 R9, R9 ;  /* 0x0000000900097308 */ /* 0x000e620000000800 */
[----:B0-----:R-:W-:-:S04]  /*44d50*/  FADD R8, R230, -R14 ;  /* 0x8000000ee6087221 */ /* 0x001fc80000000000 */
[----:B------:R-:W-:Y:S01]  /*44d60*/  FMUL R8, R8, 1.4426950216293334961 ;  /* 0x3fb8aa3b08087820 */ /* 0x000fe20000400000 */
[----:B------:R-:W-:Y:S04]  /*44d70*/  STL [R1+0x6e0], R171 ;  /* 0x0006e0ab01007387 */ /* 0x000fe80000100800 */
[----:B--2---:R-:W-:Y:S01]  /*44d80*/  STL [R1+0x6e4], R170 ;  /* 0x0006e4aa01007387 */ /* 0x004fe20000100800 */
[----:B------:R0:W2:Y:S03]  /*44d90*/  MUFU.EX2 R20, R8 ;  /* 0x0000000800147308 */ /* 0x0000a60000000800 */
[----:B---3--:R-:W-:Y:S04]  /*44da0*/  STL [R1+0x6e8], R169 ;  /* 0x0006e8a901007387 */ /* 0x008fe80000100800 */
[----:B----4-:R-:W-:Y:S04]  /*44db0*/  STL [R1+0x6ec], R168 ;  /* 0x0006eca801007387 */ /* 0x010fe80000100800 */
[----:B------:R-:W-:Y:S04]  /*44dc0*/  STL [R1+0x6f0], R39 ;  /* 0x0006f02701007387 */ /* 0x000fe80000100800 */
[----:B------:R-:W-:Y:S04]  /*44dd0*/  STL [R1+0x6f4], R38 ;  /* 0x0006f42601007387 */ /* 0x000fe80000100800 */
[----:B------:R-:W-:Y:S04]  /*44de0*/  STL [R1+0x6f8], R21 ;  /* 0x0006f81501007387 */ /* 0x000fe80000100800 */
[----:B-1----:R-:W-:Y:S04]  /*44df0*/  STL [R1+0x6bc], R176 ;  /* 0x0006bcb001007387 */ /* 0x002fe80000100800 */
[----:B------:R1:W-:Y:S04]  /*44e00*/  STL [R1+0x6c0], R11 ;  /* 0x0006c00b01007387 */ /* 0x0003e80000100800 */
[----:B------:R-:W-:Y:S04]  /*44e10*/  STL [R1+0x6c8], R175 ;  /* 0x0006c8af01007387 */ /* 0x000fe80000100800 */
[----:B------:R3:W-:Y:S04]  /*44e20*/  STL [R1+0x6cc], R10 ;  /* 0x0006cc0a01007387 */ /* 0x0007e80000100800 */
[----:B------:R4:W-:Y:S01]  /*44e30*/  STL [R1+0x6d0], R9 ;  /* 0x0006d00901007387 */ /* 0x0009e20000100800 */
[----:B0-----:R-:W-:-:S02]  /*44e40*/  F2FP.SATFINITE.E4M3.F32.PACK_AB_MERGE_C R8, R172, R173, RZ ;  /* 0x000000adac08723e */ /* 0x001fc400048070ff */
[----:B-1----:R-:W-:Y:S02]  /*44e50*/  F2FP.SATFINITE.E4M3.F32.PACK_AB_MERGE_C R11, R11, R176, RZ ;  /* 0x000000b00b0b723e */ /* 0x002fe400048070ff */
[----:B---3--:R-:W-:Y:S02]  /*44e60*/  F2FP.SATFINITE.E4M3.F32.PACK_AB_MERGE_C R10, R10, R175, RZ ;  /* 0x000000af0a0a723e */ /* 0x008fe400048070ff */
[----:B----4-:R-:W-:Y:S02]  /*44e70*/  F2FP.SATFINITE.E4M3.F32.PACK_AB_MERGE_C R9, R174, R9, RZ ;  /* 0x00000009ae09723e */ /* 0x010fe400048070ff */
[----:B------:R-:W-:Y:S02]  /*44e80*/  F2FP.SATFINITE.E4M3.F32.PACK_AB_MERGE_C R11, R170, R171, R11 ;  /* 0x000000abaa0b723e */ /* 0x000fe4000480700b */
[----:B--2---:R-:W-:Y:S02]  /*44e90*/  F2FP.SATFINITE.E4M3.F32.PACK_AB_MERGE_C R8, R20, R21, R8 ;  /* 0x000000151408723e */ /* 0x004fe40004807008 */
[----:B------:R-:W-:-:S02]  /*44ea0*/  F2FP.SATFINITE.E4M3.F32.PACK_AB_MERGE_C R10, R168, R169, R10 ;  /* 0x000000a9a80a723e */ /* 0x000fc4000480700a */
[----:B------:R-:W-:Y:S02]  /*44eb0*/  F2FP.SATFINITE.E4M3.F32.PACK_AB_MERGE_C R9, R38, R39, R9 ;  /* 0x000000272609723e */ /* 0x000fe40004807009 */
[----:B------:R-:W-:Y:S02]  /*44ec0*/  SEL R220, R11, R10, !P1 ;  /* 0x0000000a0bdc7207 */ /* 0x000fe40004800000 */
[----:B------:R-:W-:Y:S02]  /*44ed0*/  SEL R229, R10, R11, !P1 ;  /* 0x0000000b0ae57207 */ /* 0x000fe40004800000 */
[----:B------:R-:W-:Y:S02]  /*44ee0*/  SEL R231, R8, R9, !P1 ;  /* 0x0000000908e77207 */ /* 0x000fe40004800000 */
[----:B------:R-:W-:Y:S02]  /*44ef0*/  SEL R10, R9, R8, !P1 ;  /* 0x00000008090a7207 */ /* 0x000fe40004800000 */
[----:B------:R-:W-:Y:S04]  /*44f00*/  SHFL.IDX PT, R8, R220, R237, 0x1f ;  /* 0x00001feddc087589 */ /* 0x000fe800000e0000 */
[----:B------:R-:W0:Y:S04]  /*44f10*/  SHFL.IDX PT, R229, R229, R6, 0x1f ;  /* 0x00001f06e5e57589 */ /* 0x000e2800000e0000 */
[----:B------:R-:W-:Y:S04]  /*44f20*/  SHFL.IDX PT, R9, R10, R237, 0x1f ;  /* 0x00001fed0a097589 */ /* 0x000fe800000e0000 */
[----:B------:R-:W1:Y:S01]  /*44f30*/  SHFL.IDX PT, R231, R231, R6, 0x1f ;  /* 0x00001f06e7e77589 */ /* 0x000e6200000e0000 */
[----:B------:R-:W-:-:S02]  /*44f40*/  WARPGROUP.DEPBAR.LE gsb0, 0x0 ;  /* 0x00008000000079c5 */ /* 0x000fc40000010000 */
[CCC-:B0-----:R-:W-:Y:S02]  /*44f50*/  PRMT R228, R8.reuse, R217.reuse, R229.reuse ;  /* 0x000000d908e47216 */ /* 0x1c1fe400000000e5 */
[-C--:B------:R-:W-:Y:S02]  /*44f60*/  PRMT R229, R8, R218.reuse, R229 ;  /* 0x000000da08e57216 */ /* 0x080fe400000000e5 */
[C-C-:B-1----:R-:W-:Y:S02]  /*44f70*/  PRMT R230, R9.reuse, R217, R231.reuse ;  /* 0x000000d909e67216 */ /* 0x142fe400000000e7 */
[----:B------:R-:W-:-:S04]  /*44f80*/  PRMT R231, R9, R218, R231 ;  /* 0x000000da09e77216 */ /* 0x000fc800000000e7 */
[----:B------:R-:W-:-:S06]  /*44f90*/  WARPGROUP.ARRIVE ;  /* 0x00000000000079c5 */ /* 0x000fcc0000000000 */
[----:B------:R-:W-:Y:S01]  /*44fa0*/  QGMMA.64x256x32.F32.E4M3.E4M3 R40, R228, gdesc[UR4], R40, gsb0 ;  /* 0x03e00004e4287df3 */ /* 0x000fe20008000828 */
[----:B------:R-:W-:Y:S04]  /*44fb0*/  STL [R1+0x6d4], R174 ;  /* 0x0006d4ae01007387 */ /* 0x000fe80000100800 */
[----:B------:R-:W-:Y:S04]  /*44fc0*/  STL [R1+0x6d8], R173 ;  /* 0x0006d8ad01007387 */ /* 0x000fe80000100800 */
[----:B------:R-:W-:Y:S04]  /*44fd0*/  STL [R1+0x6dc], R172 ;  /* 0x0006dcac01007387 */ /* 0x000fe80000100800 */
[----:B------:R-:W-:Y:S01]  /*44fe0*/  STL [R1+0x6c4], R20 ;  /* 0x0006c41401007387 */ /* 0x000fe20000100800 */
[----:B------:R-:W-:-:S03]  /*44ff0*/  WARPGROUP.DEPBAR.LE gsb0, 0x0 ;  /* 0x00008000000079c5 */ /* 0x000fc60000010000 */
        /* <DEDUP_REMOVED lines=55> */
[----:B------:R0:W-:Y:S04]  /*45370*/  STL.64 [R1+0x5b8], R150 ;  /* 0x0005b89601007387 */ /* 0x0001e80000100a00 */
        /* <DEDUP_REMOVED lines=8> */
[----:B0-----:R-:W2:Y:S04]  /*45400*/  LDL.LU.64 R150, [R1+0x2980] ;  /* 0x0029800001967983 */ /* 0x001ea80000300a00 */
[----:B------:R-:W3:Y:S04]  /*45410*/  LDL.LU.64 R148, [R1+0x2978] ;  /* 0x0029780001947983 */ /* 0x000ee80000300a00 */
[----:B------:R-:W4:Y:S04]  /*45420*/  LDL.LU.64 R146, [R1+0x2970] ;  /* 0x0029700001927983 */ /* 0x000f280000300a00 */
[----:B------:R-:W4:Y:S04]  /*45430*/  LDL.LU R136, [R1+0x296c] ;  /* 0x00296c0001887983 */ /* 0x000f280000300800 */
[----:B------:R-:W4:Y:S01]  /*45440*/  LDL.LU R115, [R1+0x2968] ;  /* 0x0029680001737983 */ /* 0x000f220000300800 */
[----:B------:R-:W-:-:S04]  /*45450*/  FADD R8, R241, -R14 ;  /* 0x8000000ef1087221 */ /* 0x000fc80000000000 */
[----:B------:R-:W-:Y:S01]  /*45460*/  FMUL R9, R8, 1.4426950216293334961 ;  /* 0x3fb8aa3b08097820 */ /* 0x000fe20000400000 */
        /* <DEDUP_REMOVED lines=31> */
[----:B------:R0:W1:Y:S01]  /*45660*/  MUFU.EX2 R10, R9 ;  /* 0x00000009000a7308 */ /* 0x0000620000000800 */
[--C-:B------:R-:W-:Y:S01]  /*45670*/  FADD R226, R226, -R15.reuse ;  /* 0x8000000fe2e27221 */ /* 0x100fe20000000000 */
[----:B0-----:R-:W-:Y:S01]  /*45680*/  FMUL R9, R8, 1.4426950216293334961 ;  /* 0x3fb8aa3b08097820 */ /* 0x001fe20000400000 */
[----:B------:R-:W-:-:S04]  /*45690*/  FADD R8, R242, -R15 ;  /* 0x8000000ff2087221 */ /* 0x000fc80000000000 */
[----:B------:R-:W-:Y:S01]  /*456a0*/  FMUL R8, R8, 1.4426950216293334961 ;  /* 0x3fb8aa3b08087820 */ /* 0x000fe20000400000 */
[----:B------:R-:W-:-:S03]  /*456b0*/  FADD R224, R224, -R15 ;  /* 0x8000000fe0e07221 */ /* 0x000fc60000000000 */
[----:B------:R0:W-:Y:S01]  /*456c0*/  MUFU.EX2 R46, R8 ;  /* 0x00000008002e7308 */ /* 0x0001e20000000800 */
[----:B------:R-:W-:Y:S01]  /*456d0*/  FMUL R226, R226, 1.4426950216293334961 ;  /* 0x3fb8aa3be2e27820 */ /* 0x000fe20000400000 */
[----:B------:R-:W-:-:S06]  /*456e0*/  FMUL R224, R224, 1.4426950216293334961 ;  /* 0x3fb8aa3be0e07820 */ /* 0x000fcc0000400000 */
[----:B------:R-:W1:Y:S01]  /*456f0*/  MUFU.EX2 R9, R9 ;  /* 0x0000000900097308 */ /* 0x000e620000000800 */
[----:B0-----:R-:W-:-:S07]  /*45700*/  FADD R8, R227, -R14 ;  /* 0x8000000ee3087221 */ /* 0x001fce0000000000 */
[----:B------:R-:W0:Y:S01]  /*45710*/  MUFU.EX2 R45, R226 ;  /* 0x000000e2002d7308 */ /* 0x000e220000000800 */
[----:B------:R-:W-:-:S07]  /*45720*/  FMUL R8, R8, 1.4426950216293334961 ;  /* 0x3fb8aa3b08087820 */ /* 0x000fce0000400000 */
[----:B------:R-:W0:Y:S08]  /*45730*/  MUFU.EX2 R44, R224 ;  /* 0x000000e0002c7308 */ /* 0x000e300000000800 */
[----:B------:R-:W0:Y:S01]  /*45740*/  MUFU.EX2 R20, R8 ;  /* 0x0000000800147308 */ /* 0x000e220000000800 */
[----:B-1----:R-:W-:Y:S04]  /*45750*/  STL [R1+0x6a0], R43 ;  /* 0x0006a02b01007387 */ /* 0x002fe80000100800 */
        /* <DEDUP_REMOVED lines=10> */
[----:B------:R-:W-:Y:S04]  /*45800*/  STL [R1+0x690], R9 ;  /* 0x0006900901007387 */ /* 0x000fe80000100800 */
[----:B------:R-:W-:Y:S04]  /*45810*/  STL [R1+0x694], R46 ;  /* 0x0006942e01007387 */ /* 0x000fe80000100800 */
[----:B0-----:R-:W-:Y:S04]  /*45820*/  STL [R1+0x698], R45 ;  /* 0x0006982d01007387 */ /* 0x001fe80000100800 */
[----:B------:R-:W-:Y:S01]  /*45830*/  STL [R1+0x69c], R44 ;  /* 0x00069c2c01007387 */ /* 0x000fe20000100800 */
[----:B------:R-:W-:-:S02]  /*45840*/  IMAD.MOV.U32 R145, RZ, RZ, R199 ;  /* 0x000000ffff917224 */ /* 0x000fc400078e00c7 */
[----:B------:R-:W-:Y:S01]  /*45850*/  IMAD.MOV.U32 R144, RZ, RZ, R183 ;  /* 0x000000ffff907224 */ /* 0x000fe200078e00b7 */
[----:B------:R-:W-:Y:S01]  /*45860*/  STL [R1+0x684], R20 ;  /* 0x0006841401007387 */ /* 0x000fe20000100800 */
        /* <DEDUP_REMOVED lines=26> */
[----:B------:R-:W-:Y:S01]  /*45a10*/  IMAD.MOV.U32 R116, RZ, RZ, R192 ;  /* 0x000000ffff747224 */ /* 0x000fe200078e00c0 */
[----:B-1----:R-:W-:Y:S01]  /*45a20*/  F2FP.SATFINITE.E4M3.F32.PACK_AB_MERGE_C R11, R11, R48, RZ ;  /* 0x000000300b0b723e */ /* 0x002fe200048070ff */
[----:B--2---:R-:W-:Y:S04]  /*45a30*/  STL.64 [R1+0x2960], R150 ;  /* 0x0029609601007387 */ /* 0x004fe80000100a00 */
[----:B---3--:R-:W-:Y:S04]  /*45a40*/  STL.64 [R1+0x2958], R148 ;  /* 0x0029589401007387 */ /* 0x008fe80000100a00 */
[----:B----4-:R-:W-:Y:S04]  /*45a50*/  STL.64 [R1+0x2950], R146 ;  /* 0x0029509201007387 */ /* 0x010fe80000100a00 */
        /* <DEDUP_REMOVED lines=15> */
[----:B------:R0:W-:Y:S04]  /*45b50*/  STL [R1+0x28d0], R115 ;  /* 0x0028d07301007387 */ /* 0x0001e80000100800 */
        /* <DEDUP_REMOVED lines=63> */
[----:B------:R-:W2:Y:S01]  /*45f50*/  LDL.LU.64 R174, [R1+0x5f8] ;  /* 0x0005f80001ae7983 */ /* 0x000ea20000300a00 */
[----:B------:R-:W-:-:S02]  /*45f60*/  F2FP.SATFINITE.E4M3.F32.PACK_AB_MERGE_C R10, R10, R47, RZ ;  /* 0x0000002f0a0a723e */ /* 0x000fc400048070ff */
[----:B------:R-:W-:Y:S02]  /*45f70*/  F2FP.SATFINITE.E4M3.F32.PACK_AB_MERGE_C R9, R46, R9, RZ ;  /* 0x000000092e09723e */ /* 0x000fe400048070ff */
[----:B------:R-:W-:Y:S02]  /*45f80*/  F2FP.SATFINITE.E4M3.F32.PACK_AB_MERGE_C R8, R44, R45, RZ ;  /* 0x0000002d2c08723e */ /* 0x000fe400048070ff */
[----:B------:R-:W-:Y:S02]  /*45f90*/  F2FP.SATFINITE.E4M3.F32.PACK_AB_MERGE_C R11, R42, R43, R11 ;  /* 0x0000002b2a0b723e */ /* 0x000fe4000480700b */
[----:B------:R-:W-:Y:S02]  /*45fa0*/  F2FP.SATFINITE.E4M3.F32.PACK_AB_MERGE_C R10, R40, R41, R10 ;  /* 0x00000029280a723e */ /* 0x000fe4000480700a */
[----:B------:R-:W-:Y:S02]  /*45fb0*/  F2FP.SATFINITE.E4M3.F32.PACK_AB_MERGE_C R9, R38, R39, R9 ;  /* 0x000000272609723e */ /* 0x000fe40004807009 */
[----:B------:R-:W-:-:S02]  /*45fc0*/  F2FP.SATFINITE.E4M3.F32.PACK_AB_MERGE_C R8, R20, R21, R8 ;  /* 0x000000151408723e */ /* 0x000fc40004807008 */
        /* <DEDUP_REMOVED lines=8> */
[----:B0-----:R-:W-:-:S02]  /*46050*/  PRMT R224, R8, R217, R225 ;  /* 0x000000d908e07216 */ /* 0x001fc400000000e1 */
[-C--:B------:R-:W-:Y:S02]  /*46060*/  PRMT R225, R8, R218.reuse, R225 ;  /* 0x000000da08e17216 */ /* 0x080fe400000000e1 */
[C-C-:B-1----:R-:W-:Y:S02]  /*46070*/  PRMT R226, R9.reuse, R217, R227.reuse ;  /* 0x000000d909e27216 */ /* 0x142fe400000000e3 */
[----:B------:R-:W-:-:S04]  /*46080*/  PRMT R227, R9, R218, R227 ;  /* 0x000000da09e37216 */ /* 0x000fc800000000e3 */
[----:B--2---:R-:W-:-:S06]  /*46090*/  WARPGROUP.ARRIVE ;  /* 0x00000000000079c5 */ /* 0x004fcc0000000000 */
[----:B------:R-:W-:Y:S03]  /*460a0*/  QGMMA.64x256x32.F32.E4M3.E4M3 R48, R224, gdesc[UR8], R48, gsb0 ;  /* 0x03e00008e0307df3 */ /* 0x000fe60008000830 */
[----:B------:R-:W-:Y:S02]  /*460b0*/  WARPGROUP.DEPBAR.LE gsb0, 0x0 ;  /* 0x00008000000079c5 */ /* 0x000fe40000010000 */
        /* <DEDUP_REMOVED lines=52> */
[----:B0-----:R-:W4:Y:S04]  /*46400*/  LDL.LU.64 R150, [R1+0x2960] ;  /* 0x0029600001967983 */ /* 0x001f280000300a00 */
        /* <DEDUP_REMOVED lines=16> */
[----:B------:R-:W4:Y:S01]  /*46510*/  LDL.LU.64 R116, [R1+0x28d8] ;  /* 0x0028d80001747983 */ /* 0x000f220000300a00 */
[----:B------:R-:W-:-:S03]  /*46520*/  IMAD.MOV.U32 R180, RZ, RZ, R49 ;  /* 0x000000ffffb47224 */ /* 0x000fc600078e0031 */
[----:B------:R-:W4:Y:S01]  /*46530*/  LDL.LU R115, [R1+0x28d0] ;  /* 0x0028d00001737983 */ /* 0x000f220000300800 */
        /* <DEDUP_REMOVED lines=42> */
[----:B------:R-:W-:Y:S02]  /*467e0*/  IMAD.MOV.U32 R179, RZ, RZ, R48 ;  /* 0x000000ffffb37224 */ /* 0x000fe400078e0030 */
[----:B------:R-:W-:Y:S01]  /*467f0*/  IMAD.MOV.U32 R47, RZ, RZ, R71 ;  /* 0x000000ffff2f7224 */ /* 0x000fe200078e0047 */
[----:B------:R-:W4:Y:S01]  /*46800*/  LDL.LU R70, [R1+0x4b8] ;  /* 0x0004b80001467983 */ /* 0x000f220000300800 */
[----:B------:R-:W-:-:S03]  /*46810*/  IMAD.MOV.U32 R48, RZ, RZ, R72 ;  /* 0x000000ffff307224 */ /* 0x000fc600078e0048 */
        /* <DEDUP_REMOVED lines=55> */
[----:B-1----:R-:W4:Y:S04]  /*46b90*/  LDL.LU R152, [R1+0x28c4] ;  /* 0x0028c40001987983 */ /* 0x002f280000300800 */
[----:B------:R-:W4:Y:S04]  /*46ba0*/  LDL.LU R244, [R1+0x590] ;  /* 0x0005900001f47983 */ /* 0x000f280000300800 */
[----:B------:R-:W4:Y:S04]  /*46bb0*/  LDL.LU R219, [R1+0x28c0] ;  /* 0x0028c00001db7983 */ /* 0x000f280000300800 */
[----:B------:R-:W4:Y:S04]  /*46bc0*/  LDL.LU R196, [R1+0x594] ;  /* 0x0005940001c47983 */ /* 0x000f280000300800 */
[----:B------:R-:W4:Y:S04]  /*46bd0*/  LDL.LU R153, [R1+0x28bc] ;  /* 0x0028bc0001997983 */ /* 0x000f280000300800 */
[----:B------:R-:W4:Y:S04]  /*46be0*/  LDL.LU R197, [R1+0x598] ;  /* 0x0005980001c57983 */ /* 0x000f280000300800 */
[----:B--2---:R-:W2:Y:S04]  /*46bf0*/  LDL.LU R154, [R1+0x28b8] ;  /* 0x0028b800019a7983 */ /* 0x004ea80000300800 */
[----:B------:R-:W2:Y:S04]  /*46c00*/  LDL.LU R245, [R1+0x59c] ;  /* 0x00059c0001f57983 */ /* 0x000ea80000300800 */
[----:B------:R-:W2:Y:S04]  /*46c10*/  LDL.LU R155, [R1+0x28b4] ;  /* 0x0028b400019b7983 */ /* 0x000ea80000300800 */
[----:B------:R-:W2:Y:S04]  /*46c20*/  LDL.LU R198, [R1+0x5a0] ;  /* 0x0005a00001c67983 */ /* 0x000ea80000300800 */
[----:B---3--:R-:W3:Y:S04]  /*46c30*/  LDL.LU R156, [R1+0x28b0] ;  /* 0x0028b000019c7983 */ /* 0x008ee80000300800 */
[----:B------:R-:W3:Y:S04]  /*46c40*/  LDL.LU R199, [R1+0x5a4] ;  /* 0x0005a40001c77983 */ /* 0x000ee80000300800 */
[----:B------:R-:W3:Y:S04]  /*46c50*/  LDL.LU R157, [R1+0x28ac] ;  /* 0x0028ac00019d7983 */ /* 0x000ee80000300800 */
[----:B------:R-:W3:Y:S04]  /*46c60*/  LDL.LU R242, [R1+0x5a8] ;  /* 0x0005a80001f27983 */ /* 0x000ee80000300800 */
[----:B----4-:R-:W4:Y:S04]  /*46c70*/  LDL.LU R158, [R1+0x28a8] ;  /* 0x0028a800019e7983 */ /* 0x010f280000300800 */
        /* <DEDUP_REMOVED lines=41> */
[--C-:B------:R-:W-:Y:S01]  /*46f10*/  FADD R8, R16, -R14.reuse ;  /* 0x8000000e10087221 */ /* 0x100fe20000000000 */
[--C-:B------:R-:W-:Y:S01]  /*46f20*/  FADD R223, R223, -R15.reuse ;  /* 0x8000000fdfdf7221 */ /* 0x100fe20000000000 */
[----:B------:R-:W-:Y:S01]  /*46f30*/  FADD R222, R222, -R15 ;  /* 0x8000000fdede7221 */ /* 0x000fe20000000000 */
[----:B------:R-:W4:Y:S01]  /*46f40*/  LDL.LU R252, [R1+0x2854] ;  /* 0x0028540001fc7983 */ /* 0x000f220000300800 */
[----:B------:R-:W-:Y:S01]  /*46f50*/  FMUL R9, R8, 1.4426950216293334961 ;  /* 0x3fb8aa3b08097820 */ /* 0x000fe20000400000 */
[----:B------:R-:W-:-:S03]  /*46f60*/  FADD R8, R17, -R14 ;  /* 0x8000000e11087221 */ /* 0x000fc60000000000 */
        /* <DEDUP_REMOVED lines=24> */
[----:B------:R0:W1:Y:S02]  /*470f0*/  MUFU.EX2 R3, R9 ;  /* 0x0000000900037308 */ /* 0x0000640000000800 */
[----:B0-----:R-:W-:Y:S01]  /*47100*/  FMUL R9, R8, 1.4426950216293334961 ;  /* 0x3fb8aa3b08097820 */ /* 0x001fe20000400000 */
[----:B------:R-:W-:-:S05]  /*47110*/  FADD R8, R7, -R15 ;  /* 0x8000000f07087221 */ /* 0x000fca0000000000 */
[----:B------:R0:W-:Y:S02]  /*47120*/  MUFU.EX2 R23, R9 ;  /* 0x0000000900177308 */ /* 0x0001e40000000800 */
[----:B0-----:R-:W-:Y:S01]  /*47130*/  FMUL R9, R8, 1.4426950216293334961 ;  /* 0x3fb8aa3b08097820 */ /* 0x001fe20000400000 */
[----:B------:R-:W-:-:S05]  /*47140*/  FADD R8, R5, -R15 ;  /* 0x8000000f05087221 */ /* 0x000fca0000000000 */
[----:B------:R0:W2:Y:S02]  /*47150*/  MUFU.EX2 R19, R9 ;  /* 0x0000000900137308 */ /* 0x0000a40000000800 */
[----:B0-----:R-:W-:Y:S01]  /*47160*/  FMUL R9, R8, 1.4426950216293334961 ;  /* 0x3fb8aa3b08097820 */ /* 0x001fe20000400000 */
[----:B------:R-:W-:-:S04]  /*47170*/  FADD R8, R4, -R15 ;  /* 0x8000000f04087221 */ /* 0x000fc80000000000 */
[----:B------:R-:W-:-:S04]  /*47180*/  FMUL R8, R8, 1.4426950216293334961 ;  /* 0x3fb8aa3b08087820 */ /* 0x000fc80000400000 */
[----:B------:R0:W-:Y:S01]  /*47190*/  MUFU.EX2 R7, R8 ;  /* 0x0000000800077308 */ /* 0x0001e20000000800 */
[----:B------:R-:W-:Y:S01]  /*471a0*/  FMUL R223, R223, 1.4426950216293334961 ;  /* 0x3fb8aa3bdfdf7820 */ /* 0x000fe20000400000 */
[----:B------:R-:W-:Y:S01]  /*471b0*/  FMUL R222, R222, 1.4426950216293334961 ;  /* 0x3fb8aa3bdede7820 */ /* 0x000fe20000400000 */
[----:B0-----:R-:W-:Y:S01]  /*471c0*/  FADD R8, R115, -R14 ;  /* 0x8000000e73087221 */ /* 0x001fe20000000000 */
[----:B------:R-:W-:Y:S02]  /*471d0*/  IMAD.MOV.U32 R115, RZ, RZ, R116 ;  /* 0x000000ffff737224 */ /* 0x000fe400078e0074 */
[----:B------:R-:W-:Y:S02]  /*471e0*/  IMAD.MOV.U32 R116, RZ, RZ, R117 ;  /* 0x000000ffff747224 */ /* 0x000fe400078e0075 */
[----:B------:R-:W-:Y:S02]  /*471f0*/  IMAD.MOV.U32 R117, RZ, RZ, R119 ;  /* 0x000000ffff757224 */ /* 0x000fe400078e0077 */
[----:B------:R-:W-:-:S02]  /*47200*/  IMAD.MOV.U32 R119, RZ, RZ, R120 ;  /* 0x000000ffff777224 */ /* 0x000fc400078e0078 */
[----:B------:R-:W-:Y:S02]  /*47210*/  IMAD.MOV.U32 R120, RZ, RZ, R121 ;  /* 0x000000ffff787224 */ /* 0x000fe400078e0079 */
[----:B------:R-:W-:Y:S01]  /*47220*/  IMAD.MOV.U32 R121, RZ, RZ, R236 ;  /* 0x000000ffff797224 */ /* 0x000fe200078e00ec */
[----:B------:R-:W0:Y:S08]  /*47230*/  MUFU.EX2 R17, R9 ;  /* 0x0000000900117308 */ /* 0x000e300000000800 */
[----:B------:R-:W-:Y:S08]  /*47240*/  MUFU.EX2 R5, R223 ;  /* 0x000000df00057308 */ /* 0x000ff00000000800 */
[----:B------:R-:W3:Y:S01]  /*47250*/  MUFU.EX2 R236, R222 ;  /* 0x000000de00ec7308 */ /* 0x000ee20000000800 */
[----:B------:R-:W-:-:S07]  /*47260*/  FMUL R8, R8, 1.4426950216293334961 ;  /* 0x3fb8aa3b08087820 */ /* 0x000fce0000400000 */
[----:B------:R3:W3:Y:S01]  /*47270*/  MUFU.EX2 R4, R8 ;  /* 0x0000000800047308 */ /* 0x0006e20000000800 */
[----:B-1----:R-:W-:Y:S02]  /*47280*/  F2FP.SATFINITE.E4M3.F32.PACK_AB_MERGE_C R11, R3, R0, RZ ;  /* 0x00000000030b723e */ /* 0x002fe400048070ff */
[----:B--2---:R-:W-:Y:S02]  /*47290*/  F2FP.SATFINITE.E4M3.F32.PACK_AB_MERGE_C R10, R19, R23, RZ ;  /* 0x00000017130a723e */ /* 0x004fe400048070ff */
[----:B------:R-:W-:Y:S02]  /*472a0*/  F2FP.SATFINITE.E4M3.F32.PACK_AB_MERGE_C R11, R2, R220, R11 ;  /* 0x000000dc020b723e */ /* 0x000fe4000480700b */
[----:B------:R-:W-:Y:S02]  /*472b0*/  F2FP.SATFINITE.E4M3.F32.PACK_AB_MERGE_C R10, R22, R216, R10 ;  /* 0x000000d8160a723e */ /* 0x000fe4000480700a */
[----:B0-----:R-:W-:Y:S02]  /*472c0*/  F2FP.SATFINITE.E4M3.F32.PACK_AB_MERGE_C R9, R7, R17, RZ ;  /* 0x000000110709723e */ /* 0x001fe400048070ff */
[----:B---3--:R-:W-:-:S02]  /*472d0*/  F2FP.SATFINITE.E4M3.F32.PACK_AB_MERGE_C R8, R236, R5, RZ ;  /* 0x00000005ec08723e */ /* 0x008fc400048070ff */
[----:B------:R-:W-:Y:S02]  /*472e0*/  F2FP.SATFINITE.E4M3.F32.PACK_AB_MERGE_C R9, R16, R18, R9 ;  /* 0x000000121009723e */ /* 0x000fe40004807009 */
[----:B------:R-:W-:Y:S01]  /*472f0*/  F2FP.SATFINITE.E4M3.F32.PACK_AB_MERGE_C R8, R4, R6, R8 ;  /* 0x000000060408723e */ /* 0x000fe20004807008 */
[----:B------:R0:W-:Y:S01]  /*47300*/  STL [R1+0x660], R220 ;  /* 0x000660dc01007387 */ /* 0x0001e20000100800 */
[----:B------:R-:W-:Y:S02]  /*47310*/  SEL R221, R10, R11, !P1 ;  /* 0x0000000b0add7207 */ /* 0x000fe40004800000 */
[----:B------:R-:W-:Y:S02]  /*47320*/  SEL R223, R8, R9, !P1 ;  /* 0x0000000908df7207 */ /* 0x000fe40004800000 */
[----:B------:R-:W-:Y:S02]  /*47330*/  SEL R9, R9, R8, !P1 ;  /* 0x0000000809097207 */ /* 0x000fe40004800000 */
[----:B------:R-:W-:Y:S01]  /*47340*/  LOP3.LUT R222, R237, 0x1, RZ, 0x3c, !PT ;  /* 0x00000001edde7812 */ /* 0x000fe200078e3cff */
[----:B------:R-:W-:Y:S04]  /*47350*/  STL.64 [R1+0x2780], R150 ;  /* 0x0027809601007387 */ /* 0x000fe80000100a00 */
[----:B------:R-:W-:Y:S01]  /*47360*/  STL.64 [R1+0x2778], R148 ;  /* 0x0027789401007387 */ /* 0x000fe20000100a00 */
[----:B0-----:R-:W-:-:S03]  /*47370*/  SEL R220, R11, R10, !P1 ;  /* 0x0000000a0bdc7207 */ /* 0x001fc60004800000 */
[----:B------:R-:W-:Y:S04]  /*47380*/  STL.64 [R1+0x2770], R146 ;  /* 0x0027709201007387 */ /* 0x000fe80000100a00 */
[----:B------:R-:W-:Y:S04]  /*47390*/  SHFL.IDX PT, R221, R221, R222, 0x1f ;  /* 0x00001fdedddd7589 */ /* 0x000fe800000e0000 */
[----:B------:R-:W0:Y:S04]  /*473a0*/  SHFL.IDX PT, R8, R220, R237, 0x1f ;  /* 0x00001feddc087589 */ /* 0x000e2800000e0000 */
[----:B------:R-:W-:Y:S04]  /*473b0*/  SHFL.IDX PT, R223, R223, R222, 0x1f ;  /* 0x00001fdedfdf7589 */ /* 0x000fe800000e0000 */
[----:B------:R-:W-:Y:S04]  /*473c0*/  STL.64 [R1+0x2768], R144 ;  /* 0x0027689001007387 */ /* 0x000fe80000100a00 */
[----:B------:R-:W1:Y:S04]  /*473d0*/  SHFL.IDX PT, R9, R9, R237, 0x1f ;  /* 0x00001fed09097589 */ /* 0x000e6800000e0000 */
        /* <DEDUP_REMOVED lines=15> */
[----:B------:R3:W-:Y:S04]  /*474d0*/  STL.64 [R1+0x26e8], R36 ;  /* 0x0026e82401007387 */ /* 0x0007e80000100a00 */
[----:B------:R1:W-:Y:S04]  /*474e0*/  STL.64 [R1+0x26e0], R34 ;  /* 0x0026e02201007387 */ /* 0x0003e80000100a00 */
[----:B------:R4:W-:Y:S04]  /*474f0*/  STL.64 [R1+0x26d8], R32 ;  /* 0x0026d82001007387 */ /* 0x0009e80000100a00 */
[----:B------:R4:W-:Y:S04]  /*47500*/  STL.64 [R1+0x26d0], R30 ;  /* 0x0026d01e01007387 */ /* 0x0009e80000100a00 */
[----:B------:R4:W-:Y:S04]  /*47510*/  STL.64 [R1+0x26c8], R28 ;  /* 0x0026c81c01007387 */ /* 0x0009e80000100a00 */
[----:B------:R4:W-:Y:S04]  /*47520*/  STL.64 [R1+0x26c0], R26 ;  /* 0x0026c01a01007387 */ /* 0x0009e80000100a00 */
[----:B------:R4:W-:Y:S01]  /*47530*/  STL.64 [R1+0x26b8], R24 ;  /* 0x0026b81801007387 */ /* 0x0009e20000100a00 */
[----:B--2---:R-:W-:Y:S01]  /*47540*/  IMAD.MOV.U32 R115, RZ, RZ, R184 ;  /* 0x000000ffff737224 */ /* 0x004fe200078e00b8 */
[----:B0-----:R-:W-:Y:S01]  /*47550*/  PRMT R220, R8, R217, R221 ;  /* 0x000000d908dc7216 */ /* 0x001fe200000000dd */
[----:B------:R-:W-:-:S02]  /*47560*/  IMAD.MOV.U32 R118, RZ, RZ, R246 ;  /* 0x000000ffff767224 */ /* 0x000fc400078e00f6 */
[----:B------:R-:W-:Y:S02]  /*47570*/  IMAD.MOV.U32 R116, RZ, RZ, R190 ;  /* 0x000000ffff747224 */ /* 0x000fe400078e00be */
[----:B------:R-:W-:Y:S02]  /*47580*/  IMAD.MOV.U32 R117, RZ, RZ, R191 ;  /* 0x000000ffff757224 */ /* 0x000fe400078e00bf */
[----:B---3--:R-:W-:Y:S02]  /*47590*/  IMAD.MOV.U32 R36, RZ, RZ, R189 ;  /* 0x000000ffff247224 */ /* 0x008fe400078e00bd */
[----:B-1----:R-:W-:Y:S02]  /*475a0*/  IMAD.MOV.U32 R34, RZ, RZ, R248 ;  /* 0x000000ffff227224 */ /* 0x002fe400078e00f8 */
[----:B----4-:R-:W-:Y:S02]  /*475b0*/  IMAD.MOV.U32 R32, RZ, RZ, R186 ;  /* 0x000000ffff207224 */ /* 0x010fe400078e00ba */
        /* <DEDUP_REMOVED lines=31> */
[----:B------:R-:W-:Y:S01]  /*477b0*/  PRMT R222, R9, R217, R223 ;  /* 0x000000d909de7216 */ /* 0x000fe200000000df */
        /* <DEDUP_REMOVED lines=13> */
[----:B------:R-:W-:-:S02]  /*47890*/  PRMT R221, R8, R218, R221 ;  /* 0x000000da08dd7216 */ /* 0x000fc400000000dd */
[----:B------:R-:W-:Y:S01]  /*478a0*/  PRMT R223, R9, R218, R223 ;  /* 0x000000da09df7216 */ /* 0x000fe200000000df */
[----:B------:R-:W2:Y:S04]  /*478b0*/  LDL.LU R179, [R1+0x2850] ;  /* 0x0028500001b37983 */ /* 0x000ea80000300800 */
[----:B------:R-:W3:Y:S04]  /*478c0*/  LDL.LU R180, [R1+0x284c] ;  /* 0x00284c0001b47983 */ /* 0x000ee80000300800 */
[----:B------:R-:W4:Y:S01]  /*478d0*/  LDL.LU R181, [R1+0x2848] ;  /* 0x0028480001b57983 */ /* 0x000f220000300800 */
[----:B------:R-:W-:-:S03]  /*478e0*/  WARPGROUP.ARRIVE ;  /* 0x00000000000079c5 */ /* 0x000fc60000000000 */
[----:B------:R-:W4:Y:S04]  /*478f0*/  LDL.LU R182, [R1+0x2844] ;  /* 0x0028440001b67983 */ /* 0x000f280000300800 */
[----:B------:R-:W4:Y:S04]  /*47900*/  LDL.LU R251, [R1+0x2840] ;  /* 0x0028400001fb7983 */ /* 0x000f280000300800 */
[----:B------:R-:W4:Y:S04]  /*47910*/  LDL.LU R183, [R1+0x283c] ;  /* 0x00283c0001b77983 */ /* 0x000f280000300800 */
[----:B------:R-:W4:Y:S04]  /*47920*/  LDL.LU R185, [R1+0x2838] ;  /* 0x0028380001b97983 */ /* 0x000f280000300800 */
[----:B------:R-:W4:Y:S01]  /*47930*/  LDL.LU R250, [R1+0x2834] ;  /* 0x0028340001fa7983 */ /* 0x000f220000300800 */
[----:B------:R-:W-:Y:S03]  /*47940*/  QGMMA.64x256x32.F32.E4M3.E4M3 R24, R220, gdesc[UR12], R24, gsb0 ;  /* 0x03e0000cdc187df3 */ /* 0x000fe60008000818 */
        /* <DEDUP_REMOVED lines=108> */
[----:B0-----:R-:W2:Y:S04]  /*48010*/  LDL.LU.64 R150, [R1+0x2780] ;  /* 0x0027800001967983 */ /* 0x001ea80000300a00 */
[----:B------:R-:W3:Y:S04]  /*48020*/  LDL.LU.64 R148, [R1+0x2778] ;  /* 0x0027780001947983 */ /* 0x000ee80000300a00 */
        /* <DEDUP_REMOVED lines=16> */
[----:B------:R-:W4:Y:S04]  /*48130*/  LDL.LU R115, [R1+0x26f0] ;  /* 0x0026f00001737983 */ /* 0x000f280000300800 */
[----:B------:R-:W4:Y:S04]  /*48140*/  LDL.LU.64 R36, [R1+0x26e8] ;  /* 0x0026e80001247983 */ /* 0x000f280000300a00 */
[----:B------:R-:W4:Y:S04]  /*48150*/  LDL.LU.64 R34, [R1+0x26e0] ;  /* 0x0026e00001227983 */ /* 0x000f280000300a00 */
[----:B------:R-:W4:Y:S04]  /*48160*/  LDL.LU.64 R32, [R1+0x26d8] ;  /* 0x0026d80001207983 */ /* 0x000f280000300a00 */
[----:B------:R-:W4:Y:S04]  /*48170*/  LDL.LU.64 R30, [R1+0x26d0] ;  /* 0x0026d000011e7983 */ /* 0x000f280000300a00 */
[----:B------:R-:W4:Y:S04]  /*48180*/  LDL.LU.64 R28, [R1+0x26c8] ;  /* 0x0026c800011c7983 */ /* 0x000f280000300a00 */
[----:B------:R-:W4:Y:S04]  /*48190*/  LDL.LU.64 R26, [R1+0x26c0] ;  /* 0x0026c000011a7983 */ /* 0x000f280000300a00 */
[----:B------:R-:W4:Y:S04]  /*481a0*/  LDL.LU.64 R24, [R1+0x26b8] ;  /* 0x0026b80001187983 */ /* 0x000f280000300a00 */
        /* <DEDUP_REMOVED lines=29> */
[----:B------:R-:W3:Y:S04]  /*48380*/  LDL.LU.64 R30, [R1+0x218] ;  /* 0x00021800011e7983 */ /* 0x000ee80000300a00 */
        /* <DEDUP_REMOVED lines=59> */
[----:B------:R-:W3:Y:S01]  /*48740*/  LDL.LU.64 R150, [R1+0x3f8] ;  /* 0x0003f80001967983 */ /* 0x000ee20000300a00 */
[-C--:B--2---:R-:W-:Y:S01]  /*48750*/  FMUL R24, R24, R13.reuse ;  /* 0x0000000d18187220 */ /* 0x084fe20000400000 */
[-C--:B------:R-:W-:Y:S01]  /*48760*/  FMUL R25, R25, R13.reuse ;  /* 0x0000000d19197220 */ /* 0x080fe20000400000 */
[-C--:B----4-:R-:W-:Y:S01]  /*48770*/  FMUL R28, R28, R13.reuse ;  /* 0x0000000d1c1c7220 */ /* 0x090fe20000400000 */
[-C--:B------:R-:W-:Y:S01]  /*48780*/  FMUL R29, R29, R13.reuse ;  /* 0x0000000d1d1d7220 */ /* 0x080fe20000400000 */
[-C--:B---3--:R-:W-:Y:S01]  /*48790*/  FMUL R32, R32, R13.reuse ;  /* 0x0000000d20207220 */ /* 0x088fe20000400000 */
        /* <DEDUP_REMOVED lines=122> */
[----:B------:R-:W-:-:S06]  /*48f40*/  FMUL R151, R151, R12 ;  /* 0x0000000c97977220 */ /* 0x000fcc0000400000 */
[----:B------:R-:W-:-:S06]  /*48f50*/  WARPGROUP.ARRIVE ;  /* 0x00000000000079c5 */ /* 0x000fcc0000000000 */
[----:B------:R-:W-:Y:S03]  /*48f60*/  QGMMA.64x256x32.F32.E4M3.E4M3 R24, R232, gdesc[UR20], R24, gsb0 ;  /* 0x03e00014e8187df3 */ /* 0x000fe60008000818 */
[----:B------:R-:W-:Y:S02]  /*48f70*/  WARPGROUP.DEPBAR.LE gsb0, 0x0 ;  /* 0x00008000000079c5 */ /* 0x000fe40000010000 */
[----:B------:R-:W-:-:S15]  /*48f80*/  WARPGROUP.ARRIVE ;  /* 0x00000000000079c5 */ /* 0x000fde0000000000 */
[----:B------:R-:W-:-:S08]  /*48f90*/  NOP ;  /* 0x0000000000007918 */ /* 0x000fd00000000000 */
        /* <DEDUP_REMOVED lines=78> */
[----:B------:R-:W4:Y:S04]  /*49480*/  LDL.LU.64 R142, [R1+0x2690] ;  /* 0x00269000018e7983 */ /* 0x000f280000300a00 */
[----:B------:R-:W3:Y:S04]  /*49490*/  LDL.LU.64 R140, [R1+0x2688] ;  /* 0x00268800018c7983 */ /* 0x000ee80000300a00 */
[----:B------:R-:W4:Y:S04]  /*494a0*/  LDL.LU.64 R138, [R1+0x2680] ;  /* 0x00268000018a7983 */ /* 0x000f280000300a00 */
[----:B------:R-:W4:Y:S04]  /*494b0*/  LDL.LU.64 R136, [R1+0x2678] ;  /* 0x0026780001887983 */ /* 0x000f280000300a00 */
[----:B------:R-:W3:Y:S04]  /*494c0*/  LDL.LU.64 R134, [R1+0x2670] ;  /* 0x0026700001867983 */ /* 0x000ee80000300a00 */
[----:B------:R-:W4:Y:S04]  /*494d0*/  LDL.LU.64 R132, [R1+0x2668] ;  /* 0x0026680001847983 */ /* 0x000f280000300a00 */
[----:B------:R-:W3:Y:S04]  /*494e0*/  LDL.LU.64 R130, [R1+0x2660] ;  /* 0x0026600001827983 */ /* 0x000ee80000300a00 */
[----:B------:R-:W4:Y:S04]  /*494f0*/  LDL.LU.64 R128, [R1+0x2658] ;  /* 0x0026580001807983 */ /* 0x000f280000300a00 */
[----:B------:R-:W2:Y:S04]  /*49500*/  LDL.LU.64 R126, [R1+0x2650] ;  /* 0x00265000017e7983 */ /* 0x000ea80000300a00 */
[----:B------:R-:W3:Y:S04]  /*49510*/  LDL.LU.64 R124, [R1+0x2648] ;  /* 0x00264800017c7983 */ /* 0x000ee80000300a00 */
[----:B------:R-:W4:Y:S04]  /*49520*/  LDL.LU.64 R122, [R1+0x2640] ;  /* 0x00264000017a7983 */ /* 0x000f280000300a00 */
[----:B------:R-:W4:Y:S04]  /*49530*/  LDL.LU.64 R120, [R1+0x2638] ;  /* 0x0026380001787983 */ /* 0x000f280000300a00 */
[----:B------:R-:W2:Y:S04]  /*49540*/  LDL.LU.64 R118, [R1+0x2630] ;  /* 0x0026300001767983 */ /* 0x000ea80000300a00 */
[----:B------:R-:W3:Y:S04]  /*49550*/  LDL.LU.64 R116, [R1+0x2628] ;  /* 0x0026280001747983 */ /* 0x000ee80000300a00 */
[----:B------:R-:W4:Y:S04]  /*49560*/  LDL.LU R115, [R1+0x2620] ;  /* 0x0026200001737983 */ /* 0x000f280000300800 */
[----:B------:R-:W2:Y:S04]  /*49570*/  LDL.LU.64 R36, [R1+0x2618] ;  /* 0x0026180001247983 */ /* 0x000ea80000300a00 */
[----:B------:R-:W2:Y:S04]  /*49580*/  LDL.LU.64 R34, [R1+0x2610] ;  /* 0x0026100001227983 */ /* 0x000ea80000300a00 */
[----:B------:R-:W2:Y:S04]  /*49590*/  LDL.LU.64 R32, [R1+0x2608] ;  /* 0x0026080001207983 */ /* 0x000ea80000300a00 */
[----:B------:R-:W2:Y:S01]  /*495a0*/  LDL.LU.64 R30, [R1+0x2600] ;  /* 0x00260000011e7983 */ /* 0x000ea20000300a00 */
[----:B------:R-:W-:-:S03]  /*495b0*/  LOP3.LUT R8, R20, 0x48, RZ, 0xfc, !PT ;  /* 0x0000004814087812 */ /* 0x000fc600078efcff */
[----:B------:R-:W2:Y:S04]  /*495c0*/  LDL.LU.64 R28, [R1+0x25f8] ;  /* 0x0025f800011c7983 */ /* 0x000ea80000300a00 */
[----:B------:R-:W2:Y:S04]  /*495d0*/  LDL.LU.64 R26, [R1+0x25f0] ;  /* 0x0025f000011a7983 */ /* 0x000ea80000300a00 */
[----:B------:R-:W2:Y:S01]  /*495e0*/  LDL.LU.64 R24, [R1+0x25e8] ;  /* 0x0025e80001187983 */ /* 0x000ea20000300a00 */
[----:B----4-:R-:W-:Y:S02]  /*495f0*/  IMAD.MOV.U32 R114, RZ, RZ, R115 ;  /* 0x000000ffff727224 */ /* 0x010fe400078e0073 */
[----:B---3--:R-:W-:-:S02]  /*49600*/  IMAD.MOV.U32 R115, RZ, RZ, R116 ;  /* 0x000000ffff737224 */ /* 0x008fc400078e0074 */
[----:B------:R-:W-:Y:S02]  /*49610*/  IMAD.MOV.U32 R116, RZ, RZ, R117 ;  /* 0x000000ffff747224 */ /* 0x000fe400078e0075 */
[----:B--2---:R-:W-:Y:S02]  /*49620*/  IMAD.MOV.U32 R117, RZ, RZ, R118 ;  /* 0x000000ffff757224 */ /* 0x004fe400078e0076 */
[----:B------:R-:W-:Y:S02]  /*49630*/  IMAD.MOV.U32 R118, RZ, RZ, R119 ;  /* 0x000000ffff767224 */ /* 0x000fe400078e0077 */
[----:B------:R-:W-:Y:S02]  /*49640*/  IMAD.MOV.U32 R119, RZ, RZ, R125 ;  /* 0x000000ffff777224 */ /* 0x000fe400078e007d */
[----:B------:R-:W-:Y:S01]  /*49650*/  IMAD.MOV.U32 R125, RZ, RZ, R126 ;  /* 0x000000ffff7d7224 */ /* 0x000fe200078e007e */
[----:B------:R-:W-:Y:S01]  /*49660*/  ISETP.GT.U32.AND P4, PT, R114, R8, PT ;  /* 0x000000087200720c */ /* 0x000fe20003f84070 */
[----:B------:R-:W2:Y:S04]  /*49670*/  LDL.LU R126, [R1+0x840] ;  /* 0x00084000017e7983 */ /* 0x000ea80000300800 */
[----:B------:R-:W3:Y:S01]  /*49680*/  LDL.LU R114, [R1+0x9a0] ;  /* 0x0009a00001727983 */ /* 0x000ee20000300800 */
[----:B------:R-:W-:-:S02]  /*49690*/  LOP3.LUT R9, R20, 0x40, RZ, 0xfc, !PT ;  /* 0x0000004014097812 */ /* 0x000fc400078efcff */
[----:B---3--:R-:W-:Y:S01]  /*496a0*/  ISETP.GT.U32.AND.EX P4, PT, R114, RZ, PT, P4 ;  /* 0x000000ff7200720c */ /* 0x008fe20003f84140 */
[----:B------:R-:W-:Y:S02]  /*496b0*/  IMAD.MOV.U32 R114, RZ, RZ, R115 ;  /* 0x000000ffff727224 */ /* 0x000fe400078e0073 */
[----:B------:R-:W-:Y:S02]  /*496c0*/  IMAD.MOV.U32 R115, RZ, RZ, R116 ;  /* 0x000000ffff737224 */ /* 0x000fe400078e0074 */
[----:B------:R-:W-:Y:S02]  /*496d0*/  IMAD.MOV.U32 R116, RZ, RZ, R117 ;  /* 0x000000ffff747224 */ /* 0x000fe400078e0075 */
[----:B------:R-:W-:Y:S02]  /*496e0*/  IMAD.MOV.U32 R117, RZ, RZ, R118 ;  /* 0x000000ffff757224 */ /* 0x000fe400078e0076 */
[----:B------:R-:W-:Y:S02]  /*496f0*/  IMAD.MOV.U32 R118, RZ, RZ, R125 ;  /* 0x000000ffff767224 */ /* 0x000fe400078e007d */
[----:B--2---:R-:W-:Y:S01]  /*49700*/  IMAD.MOV.U32 R125, RZ, RZ, R126 ;  /* 0x000000ffff7d7224 */ /* 0x004fe200078e007e */
[-C--:B------:R-:W-:Y:S01]  /*49710*/  ISETP.GT.U32.AND P3, PT, R114, R9.reuse, PT ;  /* 0x000000097200720c */ /* 0x080fe20003f64070 */
[----:B------:R-:W2:Y:S04]  /*49720*/  LDL.LU R126, [R1+0x874] ;  /* 0x00087400017e7983 */ /* 0x000ea80000300800 */
[----:B------:R-:W3:Y:S01]  /*49730*/  LDL.LU R114, [R1+0x990] ;  /* 0x0009900001727983 */ /* 0x000ee20000300800 */
[----:B------:R-:W-:Y:S01]  /*49740*/  ISETP.GT.U32.AND P6, PT, R21, R9, PT ;  /* 0x000000091500720c */ /* 0x000fe20003fc4070 */
[----:B------:R-:W-:-:S03]  /*49750*/  FMUL R234, R152, R151 ;  /* 0x0000009798ea7220 */ /* 0x000fc60000400000 */
[----:B------:R-:W-:-:S04]  /*49760*/  ISETP.GT.U32.AND.EX P6, PT, R219, RZ, PT, P6 ;  /* 0x000000ffdb00720c */ /* 0x000fc80003fc4160 */
[----:B------:R-:W-:Y:S02]  /*49770*/  FSEL R234, R234, -INF , !P6 ;  /* 0xff800000eaea7808 */ /* 0x000fe40007000000 */
[----:B------:R-:W-:Y:S01]  /*49780*/  ISETP.GE.U32.AND P6, PT, R21, R9, PT ;  /* 0x000000091500720c */ /* 0x000fe20003fc6070 */
[----:B------:R-:W-:-:S03]  /*49790*/  FMUL R233, R153, R151 ;  /* 0x0000009799e97220 */ /* 0x000fc60000400000 */
[----:B------:R-:W-:-:S04]  /*497a0*/  ISETP.GE.U32.AND.EX P6, PT, R219, RZ, PT, P6 ;  /* 0x000000ffdb00720c */ /* 0x000fc80003fc6160 */
[----:B------:R-:W-:Y:S02]  /*497b0*/  FSEL R233, R233, -INF , !P6 ;  /* 0xff800000e9e97808 */ /* 0x000fe40007000000 */
[----:B------:R-:W-:Y:S01]  /*497c0*/  ISETP.GT.U32.AND P6, PT, R21, R8, PT ;  /* 0x000000081500720c */ /* 0x000fe20003fc4070 */
[----:B------:R-:W-:-:S03]  /*497d0*/  FMUL R228, R154, R151 ;  /* 0x000000979ae47220 */ /* 0x000fc60000400000 */
[----:B------:R-:W-:-:S04]  /*497e0*/  ISETP.GT.U32.AND.EX P6, PT, R219, RZ, PT, P6 ;  /* 0x000000ffdb00720c */ /* 0x000fc80003fc4160 */
[----:B------:R-:W-:Y:S02]  /*497f0*/  FSEL R228, R228, -INF , !P6 ;  /* 0xff800000e4e47808 */ /* 0x000fe40007000000 */
[----:B------:R-:W-:Y:S01]  /*49800*/  ISETP.GE.U32.AND P6, PT, R21, R8, PT ;  /* 0x000000081500720c */ /* 0x000fe20003fc6070 */
[-C--:B------:R-:W-:Y:S01]  /*49810*/  FMUL R226, R155, R151.reuse ;  /* 0x000000979be27220 */ /* 0x080fe20000400000 */
[----:B------:R-:W-:Y:S02]  /*49820*/  FMUL R227, R156, R151 ;  /* 0x000000979ce37220 */ /* 0x000fe40000400000 */
[----:B------:R-:W-:-:S04]  /*49830*/  ISETP.GE.U32.AND.EX P6, PT, R219, RZ, PT, P6 ;  /* 0x000000ffdb00720c */ /* 0x000fc80003fc6160 */
[----:B------:R-:W-:Y:S02]  /*49840*/  FSEL R226, R226, -INF , !P6 ;  /* 0xff800000e2e27808 */ /* 0x000fe40007000000 */
[----:B---3--:R-:W-:Y:S01]  /*49850*/  ISETP.GT.U32.AND.EX P3, PT, R114, RZ, PT, P3 ;  /* 0x000000ff7200720c */ /* 0x008fe20003f64130 */
[----:B------:R-:W-:Y:S02]  /*49860*/  IMAD.MOV.U32 R114, RZ, RZ, R115 ;  /* 0x000000ffff727224 */ /* 0x000fe400078e0073 */
[----:B------:R-:W-:Y:S02]  /*49870*/  IMAD.MOV.U32 R115, RZ, RZ, R116 ;  /* 0x000000ffff737224 */ /* 0x000fe400078e0074 */
[----:B------:R-:W-:Y:S02]  /*49880*/  IMAD.MOV.U32 R116, RZ, RZ, R117 ;  /* 0x000000ffff747224 */ /* 0x000fe400078e0075 */
[----:B------:R-:W-:Y:S02]  /*49890*/  IMAD.MOV.U32 R117, RZ, RZ, R118 ;  /* 0x000000ffff757224 */ /* 0x000fe400078e0076 */
[----:B------:R-:W-:Y:S01]  /*498a0*/  IMAD.MOV.U32 R118, RZ, RZ, R125 ;  /* 0x000000ffff767224 */ /* 0x000fe200078e007d */
[----:B------:R-:W-:-:S02]  /*498b0*/  ISETP.GT.U32.AND P5, PT, R114, R9, PT ;  /* 0x000000097200720c */ /* 0x000fc40003fa4070 */
[----:B------:R-:W-:Y:S01]  /*498c0*/  ISETP.GT.U32.AND P2, PT, R114, R8, PT ;  /* 0x000000087200720c */ /* 0x000fe20003f44070 */
[----:B--2---:R-:W-:Y:S02]  /*498d0*/  IMAD.MOV.U32 R125, RZ, RZ, R126 ;  /* 0x000000ffff7d7224 */ /* 0x004fe400078e007e */
[----:B------:R-:W-:Y:S02]  /*498e0*/  IMAD.MOV.U32 R114, RZ, RZ, R115 ;  /* 0x000000ffff727224 */ /* 0x000fe400078e0073 */
[----:B------:R-:W-:Y:S02]  /*498f0*/  IMAD.MOV.U32 R126, RZ, RZ, R129 ;  /* 0x000000ffff7e7224 */ /* 0x000fe400078e0081 */
[----:B------:R-:W-:Y:S02]  /*49900*/  IMAD.MOV.U32 R115, RZ, RZ, R116 ;  /* 0x000000ffff737224 */ /* 0x000fe400078e0074 */
[----:B------:R-:W-:Y:S02]  /*49910*/  IMAD.MOV.U32 R116, RZ, RZ, R117 ;  /* 0x000000ffff747224 */ /* 0x000fe400078e0075 */
[----:B------:R-:W-:-:S02]  /*49920*/  IMAD.MOV.U32 R117, RZ, RZ, R118 ;  /* 0x000000ffff757224 */ /* 0x000fc400078e0076 */
[----:B------:R-:W-:Y:S01]  /*49930*/  IMAD.MOV.U32 R118, RZ, RZ, R126 ;  /* 0x000000ffff767224 */ /* 0x000fe200078e007e */
[C---:B------:R-:W-:Y:S02]  /*49940*/  ISETP.GT.U32.AND.EX P5, PT, R114.reuse, RZ, PT, P5 ;  /* 0x000000ff7200720c */ /* 0x040fe40003fa4150 */
[----:B------:R-:W-:Y:S01]  /*49950*/  ISETP.GT.U32.AND.EX P2, PT, R114, RZ, PT, P2 ;  /* 0x000000ff7200720c */ /* 0x000fe20003f44120 */
[----:B------:R-:W-:Y:S02]  /*49960*/  IMAD.MOV.U32 R114, RZ, RZ, R115 ;  /* 0x000000ffff727224 */ /* 0x000fe400078e0073 */
[----:B------:R-:W-:Y:S02]  /*49970*/  IMAD.MOV.U32 R115, RZ, RZ, R116 ;  /* 0x000000ffff737224 */ /* 0x000fe400078e0074 */
[----:B------:R-:W-:Y:S01]  /*49980*/  IMAD.MOV.U32 R116, RZ, RZ, R117 ;  /* 0x000000ffff747224 */ /* 0x000fe200078e0075 */
[----:B------:R-:W2:Y:S01]  /*49990*/  LDL.LU R129, [R1+0x878] ;  /* 0x0008780001817983 */ /* 0x000ea20000300800 */
[----:B------:R-:W-:-:S03]  /*499a0*/  IMAD.MOV.U32 R117, RZ, RZ, R118 ;  /* 0x000000ffff757224 */ /* 0x000fc600078e0076 */
[----:B------:R-:W3:Y:S01]  /*499b0*/  LDL.LU R126, [R1+0x610] ;  /* 0x00061000017e7983 */ /* 0x000ee20000300800 */
[----:B------:R-:W-:-:S03]  /*499c0*/  IMAD.MOV.U32 R118, RZ, RZ, R123 ;  /* 0x000000ffff767224 */ /* 0x000fc600078e007b */
[----:B------:R-:W4:Y:S01]  /*499d0*/  LDL.LU R123, [R1+0x848] ;  /* 0x00084800017b7983 */ /* 0x000f220000300800 */
[----:B------:R-:W-:Y:S02]  /*499e0*/  FSEL R227, R227, -INF , !P5 ;  /* 0xff800000e3e37808 */ /* 0x000fe40006800000 */
[C---:B------:R-:W-:Y:S02]  /*499f0*/  ISETP.GT.U32.AND P6, PT, R114.reuse, R9, PT ;  /* 0x000000097200720c */ /* 0x040fe40003fc4070 */
[----:B------:R-:W-:Y:S01]  /*49a00*/  ISETP.GT.U32.AND P5, PT, R114, R8, PT ;  /* 0x000000087200720c */ /* 0x000fe20003fa4070 */
        /* <DEDUP_REMOVED lines=10> */
[----:B------:R-:W2:Y:S01]  /*49ab0*/  LDL.LU R130, [R1+0x608] ;  /* 0x0006080001827983 */ /* 0x000ea20000300800 */
[C---:B------:R-:W-:Y:S02]  /*49ac0*/  ISETP.GT.U32.AND.EX P6, PT, R114.reuse, RZ, PT, P6 ;  /* 0x000000ff7200720c */ /* 0x040fe40003fc4160 */
[----:B------:R-:W-:Y:S01]  /*49ad0*/  ISETP.GT.U32.AND.EX P5, PT, R114, RZ, PT, P5 ;  /* 0x000000ff7200720c */ /* 0x000fe20003fa4150 */
[----:B------:R-:W-:Y:S02]  /*49ae0*/  IMAD.MOV.U32 R114, RZ, RZ, R116 ;  /* 0x000000ffff727224 */ /* 0x000fe400078e0074 */
[----:B------:R-:W-:Y:S02]  /*49af0*/  IMAD.MOV.U32 R116, RZ, RZ, R117 ;  /* 0x000000ffff747224 */ /* 0x000fe400078e0075 */
[----:B------:R-:W-:-:S02]  /*49b00*/  IMAD.MOV.U32 R117, RZ, RZ, R119 ;  /* 0x000000ffff757224 */ /* 0x000fc400078e0077 */
[----:B------:R-:W-:Y:S02]  /*49b10*/  IMAD.MOV.U32 R119, RZ, RZ, R122 ;  /* 0x000000ffff777224 */ /* 0x000fe400078e007a */
[----:B------:R-:W-:Y:S02]  /*49b20*/  IMAD.MOV.U32 R122, RZ, RZ, R124 ;  /* 0x000000ffff7a7224 */ /* 0x000fe400078e007c */
[----:B------:R-:W-:Y:S02]  /*49b30*/  IMAD.MOV.U32 R124, RZ, RZ, R135 ;  /* 0x000000ffff7c7224 */ /* 0x000fe400078e0087 */
[----:B------:R-:W2:Y:S01]  /*49b40*/  LDL.LU R135, [R1+0x604] ;  /* 0x0006040001877983 */ /* 0x000ea20000300800 */
[-C--:B------:R-:W-:Y:S01]  /*49b50*/  FMUL R225, R157, R151.reuse ;  /* 0x000000979de17220 */ /* 0x080fe20000400000 */
[----:B------:R-:W-:-:S04]  /*49b60*/  FMUL R222, R159, R151 ;  /* 0x000000979fde7220 */ /* 0x000fc80000400000 */
[----:B------:R-:W-:Y:S02]  /*49b70*/  FSEL R225, R225, -INF , !P6 ;  /* 0xff800000e1e17808 */ /* 0x000fe40007000000 */
[----:B------:R-:W-:Y:S02]  /*49b80*/  FSEL R222, R222, -INF , !P5 ;  /* 0xff800000dede7808 */ /* 0x000fe40006800000 */
[-C--:B------:R-:W-:Y:S02]  /*49b90*/  ISETP.GT.U32.AND P6, PT, R114, R9.reuse, PT ;  /* 0x000000097200720c */ /* 0x080fe40003fc4070 */
[----:B------:R-:W-:Y:S01]  /*49ba0*/  ISETP.GT.U32.AND P5, PT, R116, R9, PT ;  /* 0x000000097400720c */ /* 0x000fe20003fa4070 */
[-C--:B------:R-:W-:Y:S01]  /*49bb0*/  FMUL R223, R160, R151.reuse ;  /* 0x00000097a0df7220 */ /* 0x080fe20000400000 */
[----:B------:R-:W-:Y:S01]  /*49bc0*/  FMUL R220, R161, R151 ;  /* 0x00000097a1dc7220 */ /* 0x000fe20000400000 */
[----:B------:R-:W-:Y:S02]  /*49bd0*/  ISETP.GT.U32.AND.EX P6, PT, R115, RZ, PT, P6 ;  /* 0x000000ff7300720c */ /* 0x000fe40003fc4160 */
[----:B------:R-:W-:-:S02]  /*49be0*/  ISETP.GT.U32.AND.EX P5, PT, R117, RZ, PT, P5 ;  /* 0x000000ff7500720c */ /* 0x000fc40003fa4150 */
[----:B------:R-:W-:Y:S02]  /*49bf0*/  FSEL R223, R223, -INF , !P6 ;  /* 0xff800000dfdf7808 */ /* 0x000fe40007000000 */
[----:B------:R-:W-:Y:S02]  /*49c00*/  FSEL R220, R220, -INF , !P5 ;  /* 0xff800000dcdc7808 */ /* 0x000fe40006800000 */
[----:B------:R-:W-:Y:S02]  /*49c10*/  ISETP.GT.U32.AND P6, PT, R116, R8, PT ;  /* 0x000000087400720c */ /* 0x000fe40003fc4070 */
[----:B------:R-:W-:Y:S01]  /*49c20*/  ISETP.GT.U32.AND P5, PT, R118, R9, PT ;  /* 0x000000097600720c */ /* 0x000fe20003fa4070 */
[-C--:B------:R-:W-:Y:S01]  /*49c30*/  FMUL R152, R163, R151.reuse ;  /* 0x00000097a3987220 */ /* 0x080fe20000400000 */
[-C--:B------:R-:W-:Y:S01]  /*49c40*/  FMUL R164, R164, R151.reuse ;  /* 0x00000097a4a47220 */ /* 0x080fe20000400000 */
[----:B------:R-:W-:Y:S02]  /*49c50*/  ISETP.GT.U32.AND.EX P6, PT, R117, RZ, PT, P6 ;  /* 0x000000ff7500720c */ /* 0x000fe40003fc4160 */
[----:B------:R-:W-:Y:S01]  /*49c60*/  ISETP.GT.U32.AND.EX P5, PT, R119, RZ, PT, P5 ;  /* 0x000000ff7700720c */ /* 0x000fe20003fa4150 */
[----:B------:R-:W-:Y:S01]  /*49c70*/  FMUL R224, R158, R151 ;  /* 0x000000979ee07220 */ /* 0x000fe20000400000 */
[----:B------:R-:W-:-:S02]  /*49c80*/  FSEL R152, R152, -INF , !P6 ;  /* 0xff80000098987808 */ /* 0x000fc40007000000 */
[----:B------:R-:W-:Y:S02]  /*49c90*/  FSEL R164, R164, -INF , !P5 ;  /* 0xff800000a4a47808 */ /* 0x000fe40006800000 */
[C---:B------:R-:W-:Y:S02]  /*49ca0*/  ISETP.GT.U32.AND P6, PT, R120.reuse, R9, PT ;  /* 0x000000097800720c */ /* 0x040fe40003fc4070 */
[-C--:B------:R-:W-:Y:S02]  /*49cb0*/  ISETP.GT.U32.AND P5, PT, R120, R8.reuse, PT ;  /* 0x000000087800720c */ /* 0x080fe40003fa4070 */
[----:B------:R-:W-:Y:S02]  /*49cc0*/  FSEL R224, R224, -INF , !P2 ;  /* 0xff800000e0e07808 */ /* 0x000fe40005000000 */
[----:B------:R-:W-:Y:S01]  /*49cd0*/  ISETP.GT.U32.AND P2, PT, R114, R8, PT ;  /* 0x000000087200720c */ /* 0x000fe20003f44070 */
[-C--:B------:R-:W-:Y:S01]  /*49ce0*/  FMUL R21, R165, R151.reuse ;  /* 0x00000097a5157220 */ /* 0x080fe20000400000 */
[----:B------:R-:W-:Y:S01]  /*49cf0*/  FMUL R10, R167, R151 ;  /* 0x00000097a70a7220 */ /* 0x000fe20000400000 */
[----:B------:R-:W-:-:S02]  /*49d00*/  ISETP.GT.U32.AND.EX P6, PT, R121, RZ, PT, P6 ;  /* 0x000000ff7900720c */ /* 0x000fc40003fc4160 */
[----:B------:R-:W-:Y:S01]  /*49d10*/  ISETP.GT.U32.AND.EX P5, PT, R121, RZ, PT, P5 ;  /* 0x000000ff7900720c */ /* 0x000fe20003fa4150 */
[----:B------:R-:W-:Y:S01]  /*49d20*/  FMUL R219, R162, R151 ;  /* 0x00000097a2db7220 */ /* 0x000fe20000400000 */
[----:B------:R-:W-:Y:S02]  /*49d30*/  ISETP.GT.U32.AND.EX P2, PT, R115, RZ, PT, P2 ;  /* 0x000000ff7300720c */ /* 0x000fe40003f44120 */
[----:B------:R-:W-:Y:S02]  /*49d40*/  FSEL R21, R21, -INF , !P6 ;  /* 0xff80000015157808 */ /* 0x000fe40007000000 */
[----:B------:R-:W-:Y:S02]  /*49d50*/  FSEL R10, R10, -INF , !P5 ;  /* 0xff8000000a0a7808 */ /* 0x000fe40006800000 */
[-C--:B------:R-:W-:Y:S02]  /*49d60*/  ISETP.GT.U32.AND P6, PT, R122, R9.reuse, PT ;  /* 0x000000097a00720c */ /* 0x080fe40003fc4070 */
[----:B------:R-:W-:-:S02]  /*49d70*/  ISETP.GT.U32.AND P5, PT, R124, R9, PT ;  /* 0x000000097c00720c */ /* 0x000fc40003fa4070 */
[----:B------:R-:W-:Y:S02]  /*49d80*/  FSEL R219, R219, -INF , !P2 ;  /* 0xff800000dbdb7808 */ /* 0x000fe40005000000 */
[----:B------:R-:W-:Y:S01]  /*49d90*/  ISETP.GT.U32.AND P2, PT, R118, R8, PT ;  /* 0x000000087600720c */ /* 0x000fe20003f44070 */
[-C--:B------:R-:W-:Y:S01]  /*49da0*/  FMUL R168, R168, R151.reuse ;  /* 0x00000097a8a87220 */ /* 0x080fe20000400000 */
[-C--:B------:R-:W-:Y:S01]  /*49db0*/  FMUL R169, R169, R151.reuse ;  /* 0x00000097a9a97220 */ /* 0x080fe20000400000 */
[----:B------:R-:W-:Y:S01]  /*49dc0*/  ISETP.GT.U32.AND.EX P5, PT, R125, RZ, PT, P5 ;  /* 0x000000ff7d00720c */ /* 0x000fe20003fa4150 */
[-C--:B------:R-:W-:Y:S01]  /*49dd0*/  FMUL R11, R166, R151.reuse ;  /* 0x00000097a60b7220 */ /* 0x080fe20000400000 */
[----:B------:R-:W-:Y:S02]  /*49de0*/  ISETP.GT.U32.AND.EX P2, PT, R119, RZ, PT, P2 ;  /* 0x000000ff7700720c */ /* 0x000fe40003f44120 */
[----:B------:R-:W-:Y:S01]  /*49df0*/  FSEL R39, R169, -INF , !P5 ;  /* 0xff800000a9277808 */ /* 0x000fe20006800000 */
[----:B------:R-:W-:Y:S01]  /*49e00*/  FMUL R221, R170, R151 ;  /* 0x00000097aadd7220 */ /* 0x000fe20000400000 */
[----:B------:R-:W-:-:S02]  /*49e10*/  FSEL R11, R11, -INF , !P2 ;  /* 0xff8000000b0b7808 */ /* 0x000fc40005000000 */
[----:B------:R-:W-:Y:S01]  /*49e20*/  ISETP.GT.U32.AND P2, PT, R122, R8, PT ;  /* 0x000000087a00720c */ /* 0x000fe20003f44070 */
        /* <DEDUP_REMOVED lines=11> */
[----:B------:R-:W2:Y:S01]  /*49ee0*/  LDL.LU R205, [R1+0xff8] ;  /* 0x000ff80001cd7983 */ /* 0x000ea20000300800 */
[-C--:B------:R-:W-:Y:S01]  /*49ef0*/  FMUL R182, R184, R151.reuse ;  /* 0x00000097b8b67220 */ /* 0x080fe20000400000 */
[-C--:B------:R-:W-:Y:S01]  /*49f00*/  FMUL R159, R190, R151.reuse ;  /* 0x00000097be9f7220 */ /* 0x080fe20000400000 */
[----:B------:R-:W-:-:S02]  /*49f10*/  FMUL R231, R204, R151 ;  /* 0x00000097cce77220 */ /* 0x000fc40000400000 */
[----:B------:R-:W2:Y:S01]  /*49f20*/  LDL.LU R204, [R1+0xffc] ;  /* 0x000ffc0001cc7983 */ /* 0x000ea20000300800 */
[----:B------:R-:W-:Y:S02]  /*49f30*/  FSEL R182, R182, -INF , !P0 ;  /* 0xff800000b6b67808 */ /* 0x000fe40004000000 */
[----:B------:R-:W-:Y:S02]  /*49f40*/  FSEL R159, R159, -INF , !P0 ;  /* 0xff8000009f9f7808 */ /* 0x000fe40004000000 */
[----:B------:R-:W-:Y:S01]  /*49f50*/  ISETP.GT.U32.AND P0, PT, R246, R9, PT ;  /* 0x00000009f600720c */ /* 0x000fe20003f04070 */
[-C--:B------:R-:W-:Y:S01]  /*49f60*/  FMUL R188, R188, R151.reuse ;  /* 0x00000097bcbc7220 */ /* 0x080fe20000400000 */
[-C--:B------:R-:W-:Y:S01]  /*49f70*/  FMUL R158, R194, R151.reuse ;  /* 0x00000097c29e7220 */ /* 0x080fe20000400000 */
[-C--:B------:R-:W-:Y:S01]  /*49f80*/  FMUL R173, R196, R151.reuse ;  /* 0x00000097c4ad7220 */ /* 0x080fe20000400000 */
[----:B------:R-:W-:Y:S01]  /*49f90*/  ISETP.GT.U32.AND.EX P0, PT, R141, RZ, PT, P0 ;  /* 0x000000ff8d00720c */ /* 0x000fe20003f04100 */
[-C--:B------:R-:W-:Y:S01]  /*49fa0*/  FMUL R171, R191, R151.reuse ;  /* 0x00000097bfab7220 */ /* 0x080fe20000400000 */
[----:B------:R-:W-:-:S02]  /*49fb0*/  FMUL R157, R195, R151 ;  /* 0x00000097c39d7220 */ /* 0x000fc40000400000 */
[----:B------:R-:W-:Y:S02]  /*49fc0*/  FSEL R173, R173, -INF , !P0 ;  /* 0xff800000adad7808 */ /* 0x000fe40004000000 */
[----:B------:R-:W-:Y:S01]  /*49fd0*/  ISETP.GT.U32.AND P0, PT, R245, R9, PT ;  /* 0x00000009f500720c */ /* 0x000fe20003f04070 */
[-C--:B------:R-:W-:Y:S01]  /*49fe0*/  FMUL R174, R197, R151.reuse ;  /* 0x00000097c5ae7220 */ /* 0x080fe20000400000 */
[-C--:B------:R-:W-:Y:S01]  /*49ff0*/  FMUL R200, R200, R151.reuse ;  /* 0x00000097c8c87220 */ /* 0x080fe20000400000 */
[-C--:B------:R-:W-:Y:S01]  /*4a000*/  FMUL R201, R201, R151.reuse ;  /* 0x00000097c9c97220 */ /* 0x080fe20000400000 */
[----:B------:R-:W-:Y:S01]  /*4a010*/  ISETP.GT.U32.AND.EX P0, PT, R144, RZ, PT, P0 ;  /* 0x000000ff9000720c */ /* 0x000fe20003f04100 */
[-C--:B------:R-:W-:Y:S01]  /*4a020*/  FMUL R156, R198, R151.reuse ;  /* 0x00000097c69c7220 */ /* 0x080fe20000400000 */
[----:B------:R-:W-:Y:S01]  /*4a030*/  FMUL R155, R199, R151 ;  /* 0x00000097c79b7220 */ /* 0x000fe20000400000 */
[----:B------:R-:W-:Y:S02]  /*4a040*/  IMAD.MOV.U32 R190, RZ, RZ, R25 ;  /* 0x000000ffffbe7224 */ /* 0x000fe400078e0019 */
[----:B------:R-:W-:-:S02]  /*4a050*/  IMAD.MOV.U32 R197, RZ, RZ, R24 ;  /* 0x000000ffffc57224 */ /* 0x000fc400078e0018 */
[----:B------:R-:W-:Y:S01]  /*4a060*/  IMAD.MOV.U32 R196, RZ, RZ, R26 ;  /* 0x000000ffffc47224 */ /* 0x000fe200078e001a */
[----:B------:R-:W2:Y:S01]  /*4a070*/  LDL.LU.64 R24, [R1] ;  /* 0x0000000001187983 */ /* 0x000ea20000300a00 */
[----:B------:R-:W-:Y:S02]  /*4a080*/  IMAD.MOV.U32 R195, RZ, RZ, R31 ;  /* 0x000000ffffc37224 */ /* 0x000fe400078e001f */
[----:B------:R-:W-:Y:S02]  /*4a090*/  IMAD.MOV.U32 R191, RZ, RZ, R30 ;  /* 0x000000ffffbf7224 */ /* 0x000fe400078e001e */
[----:B------:R-:W-:Y:S02]  /*4a0a0*/  IMAD.MOV.U32 R194, RZ, RZ, R32 ;  /* 0x000000ffffc27224 */ /* 0x000fe400078e0020 */
[----:B------:R-:W-:Y:S02]  /*4a0b0*/  IMAD.MOV.U32 R199, RZ, RZ, R34 ;  /* 0x000000ffffc77224 */ /* 0x000fe400078e0022 */
        /* <DEDUP_REMOVED lines=8> */
[----:B----4-:R-:W-:-:S02]  /*4a140*/  ISETP.GT.U32.AND.EX P6, PT, R123, RZ, PT, P6 ;  /* 0x000000ff7b00720c */ /* 0x010fc40003fc4160 */
[----:B---3--:R-:W-:Y:S02]  /*4a150*/  ISETP.GT.U32.AND P5, PT, R126, R9, PT ;  /* 0x000000097e00720c */ /* 0x008fe40003fa4070 */
[----:B------:R-:W-:Y:S02]  /*4a160*/  FSEL R38, R168, -INF , !P6 ;  /* 0xff800000a8267808 */ /* 0x000fe40007000000 */
[----:B------:R-:W-:Y:S02]  /*4a170*/  ISETP.GT.U32.AND P6, PT, R124, R8, PT ;  /* 0x000000087c00720c */ /* 0x000fe40003fc4070 */
[----:B------:R-:W-:Y:S02]  /*4a180*/  ISETP.GT.U32.AND.EX P5, PT, R127, RZ, PT, P5 ;  /* 0x000000ff7f00720c */ /* 0x000fe40003fa4150 */
[----:B------:R-:W-:Y:S02]  /*4a190*/  ISETP.GT.U32.AND.EX P2, PT, R123, RZ, PT, P2 ;  /* 0x000000ff7b00720c */ /* 0x000fe40003f44120 */
[----:B------:R-:W-:-:S02]  /*4a1a0*/  ISETP.GT.U32.AND.EX P6, PT, R125, RZ, PT, P6 ;  /* 0x000000ff7d00720c */ /* 0x000fc40003fc4160 */
[----:B------:R-:W-:Y:S02]  /*4a1b0*/  FSEL R40, R172, -INF , !P5 ;  /* 0xff800000ac287808 */ /* 0x000fe40006800000 */
[-C--:B------:R-:W-:Y:S02]  /*4a1c0*/  ISETP.GT.U32.AND P5, PT, R128, R8.reuse, PT ;  /* 0x000000088000720c */ /* 0x080fe40003fa4070 */
[----:B------:R-:W-:Y:S02]  /*4a1d0*/  FSEL R170, R170, -INF , !P6 ;  /* 0xff800000aaaa7808 */ /* 0x000fe40007000000 */
[----:B------:R-:W-:Y:S02]  /*4a1e0*/  ISETP.GT.U32.AND P6, PT, R128, R9, PT ;  /* 0x000000098000720c */ /* 0x000fe40003fc4070 */
[----:B------:R-:W-:Y:S02]  /*4a1f0*/  FSEL R221, R221, -INF , !P2 ;  /* 0xff800000dddd7808 */ /* 0x000fe40005000000 */
[----:B------:R-:W-:Y:S01]  /*4a200*/  ISETP.GT.U32.AND P2, PT, R126, R8, PT ;  /* 0x000000087e00720c */ /* 0x000fe20003f44070 */
[----:B------:R-:W-:Y:S01]  /*4a210*/  FMUL R168, R175, R151 ;  /* 0x00000097afa87220 */ /* 0x000fe20000400000 */
[----:B--2---:R-:W-:-:S02]  /*4a220*/  ISETP.GT.U32.AND.EX P6, PT, R129, RZ, PT, P6 ;  /* 0x000000ff8100720c */ /* 0x004fc40003fc4160 */
[----:B------:R-:W-:Y:S02]  /*4a230*/  ISETP.GT.U32.AND.EX P5, PT, R129, RZ, PT, P5 ;  /* 0x000000ff8100720c */ /* 0x000fe40003fa4150 */
        /* <DEDUP_REMOVED lines=8> */
[----:B------:R-:W-:Y:S01]  /*4a2c0*/  FMUL R172, R177, R151 ;  /* 0x00000097b1ac7220 */ /* 0x000fe20000400000 */
[----:B------:R-:W-:Y:S02]  /*4a2d0*/  ISETP.GT.U32.AND.EX P6, PT, R131, RZ, PT, P6 ;  /* 0x000000ff8300720c */ /* 0x000fe40003fc4160 */
[----:B------:R-:W-:Y:S02]  /*4a2e0*/  ISETP.GT.U32.AND.EX P5, PT, R133, RZ, PT, P5 ;  /* 0x000000ff8500720c */ /* 0x000fe40003fa4150 */
[----:B------:R-:W-:Y:S02]  /*4a2f0*/  ISETP.GT.U32.AND.EX P2, PT, R131, RZ, PT, P2 ;  /* 0x000000ff8300720c */ /* 0x000fe40003f44120 */
[----:B------:R-:W-:-:S02]  /*4a300*/  FSEL R175, R175, -INF , !P6 ;  /* 0xff800000afaf7808 */ /* 0x000fc40007000000 */
[----:B------:R-:W-:Y:S02]  /*4a310*/  FSEL R172, R172, -INF , !P5 ;  /* 0xff800000acac7808 */ /* 0x000fe40006800000 */
[-C--:B------:R-:W-:Y:S02]  /*4a320*/  ISETP.GT.U32.AND P6, PT, R132, R8.reuse, PT ;  /* 0x000000088400720c */ /* 0x080fe40003fc4070 */
[C---:B------:R-:W-:Y:S02]  /*4a330*/  ISETP.GT.U32.AND P5, PT, R252.reuse, R9, PT ;  /* 0x00000009fc00720c */ /* 0x040fe40003fa4070 */
[----:B------:R-:W-:Y:S02]  /*4a340*/  FSEL R163, R163, -INF , !P2 ;  /* 0xff800000a3a37808 */ /* 0x000fe40005000000 */
[----:B------:R-:W-:Y:S02]  /*4a350*/  ISETP.GT.U32.AND P2, PT, R252, R8, PT ;  /* 0x00000008fc00720c */ /* 0x000fe40003f44070 */
[----:B------:R-:W-:-:S02]  /*4a360*/  ISETP.GT.U32.AND.EX P6, PT, R133, RZ, PT, P6 ;  /* 0x000000ff8500720c */ /* 0x000fc40003fc4160 */
[C---:B------:R-:W-:Y:S02]  /*4a370*/  ISETP.GT.U32.AND.EX P5, PT, R134.reuse, RZ, PT, P5 ;  /* 0x000000ff8600720c */ /* 0x040fe40003fa4150 */
[----:B------:R-:W-:Y:S02]  /*4a380*/  ISETP.GT.U32.AND.EX P2, PT, R134, RZ, PT, P2 ;  /* 0x000000ff8600720c */ /* 0x000fe40003f44120 */
[----:B------:R-:W-:Y:S02]  /*4a390*/  FSEL R162, R162, -INF , !P6 ;  /* 0xff800000a2a27808 */ /* 0x000fe40007000000 */
[----:B------:R-:W-:Y:S02]  /*4a3a0*/  FSEL R161, R161, -INF , !P5 ;  /* 0xff800000a1a17808 */ /* 0x000fe40006800000 */
[C---:B------:R-:W-:Y:S02]  /*4a3b0*/  ISETP.GT.U32.AND P6, PT, R135.reuse, R9, PT ;  /* 0x000000098700720c */ /* 0x040fe40003fc4070 */
[----:B------:R-:W-:-:S02]  /*4a3c0*/  ISETP.GT.U32.AND P5, PT, R135, R8, PT ;  /* 0x000000088700720c */ /* 0x000fc40003fa4070 */
[----:B------:R-:W-:Y:S02]  /*4a3d0*/  FSEL R154, R154, -INF , !P2 ;  /* 0xff8000009a9a7808 */ /* 0x000fe40005000000 */
[----:B------:R-:W-:Y:S01]  /*4a3e0*/  ISETP.GT.U32.AND P2, PT, R251, R8, PT ;  /* 0x00000008fb00720c */ /* 0x000fe20003f44070 */
[-C--:B------:R-:W-:Y:S01]  /*4a3f0*/  FMUL R177, R186, R151.reuse ;  /* 0x00000097bab17220 */ /* 0x080fe20000400000 */
[C---:B------:R-:W-:Y:S02]  /*4a400*/  ISETP.GT.U32.AND.EX P6, PT, R136.reuse, RZ, PT, P6 ;  /* 0x000000ff8800720c */ /* 0x040fe40003fc4160 */
[----:B------:R-:W-:Y:S01]  /*4a410*/  ISETP.GT.U32.AND.EX P5, PT, R136, RZ, PT, P5 ;  /* 0x000000ff8800720c */ /* 0x000fe20003fa4150 */
[----:B------:R-:W-:Y:S01]  /*4a420*/  FMUL R176, R187, R151 ;  /* 0x00000097bbb07220 */ /* 0x000fe20000400000 */
[----:B------:R-:W-:Y:S02]  /*4a430*/  ISETP.GT.U32.AND.EX P2, PT, R137, RZ, PT, P2 ;  /* 0x000000ff8900720c */ /* 0x000fe40003f44120 */
[----:B------:R-:W-:-:S02]  /*4a440*/  FSEL R160, R160, -INF , !P6 ;  /* 0xff800000a0a07808 */ /* 0x000fc40007000000 */
[----:B------:R-:W-:Y:S02]  /*4a450*/  FSEL R153, R153, -INF , !P5 ;  /* 0xff80000099997808 */ /* 0x000fe40006800000 */
[----:B------:R-:W-:Y:S02]  /*4a460*/  FSEL R177, R177, -INF , !P4 ;  /* 0xff800000b1b17808 */ /* 0x000fe40006000000 */
[-C--:B------:R-:W-:Y:S02]  /*4a470*/  ISETP.GT.U32.AND P6, PT, R251, R9.reuse, PT ;  /* 0x00000009fb00720c */ /* 0x080fe40003fc4070 */
[-C--:B------:R-:W-:Y:S02]  /*4a480*/  ISETP.GT.U32.AND P5, PT, R250, R9.reuse, PT ;  /* 0x00000009fa00720c */ /* 0x080fe40003fa4070 */
[----:B------:R-:W-:Y:S02]  /*4a490*/  ISETP.GT.U32.AND P4, PT, R248, R9, PT ;  /* 0x00000009f800720c */ /* 0x000fe40003f84070 */
[----:B------:R-:W-:-:S02]  /*4a4a0*/  FSEL R176, R176, -INF , !P2 ;  /* 0xff800000b0b07808 */ /* 0x000fc40005000000 */
[----:B------:R-:W-:Y:S01]  /*4a4b0*/  ISETP.GT.U32.AND P2, PT, R248, R8, PT ;  /* 0x00000008f800720c */ /* 0x000fe20003f44070 */
[-C--:B------:R-:W-:Y:S01]  /*4a4c0*/  FMUL R251, R185, R151.reuse ;  /* 0x00000097b9fb7220 */ /* 0x080fe20000400000 */
[-C--:B------:R-:W-:Y:S01]  /*4a4d0*/  FMUL R248, R189, R151.reuse ;  /* 0x00000097bdf87220 */ /* 0x080fe20000400000 */
[----:B------:R-:W-:Y:S01]  /*4a4e0*/  FMUL R187, R192, R151 ;  /* 0x00000097c0bb7220 */ /* 0x000fe20000400000 */
[----:B------:R-:W-:Y:S02]  /*4a4f0*/  ISETP.GT.U32.AND.EX P6, PT, R137, RZ, PT, P6 ;  /* 0x000000ff8900720c */ /* 0x000fe40003fc4160 */
[----:B------:R-:W-:Y:S02]  /*4a500*/  ISETP.GT.U32.AND.EX P5, PT, R138, RZ, PT, P5 ;  /* 0x000000ff8a00720c */ /* 0x000fe40003fa4150 */
[C---:B------:R-:W-:Y:S02]  /*4a510*/  ISETP.GT.U32.AND.EX P4, PT, R139.reuse, RZ, PT, P4 ;  /* 0x000000ff8b00720c */ /* 0x040fe40003f84140 */
[----:B------:R-:W-:-:S02]  /*4a520*/  ISETP.GT.U32.AND.EX P2, PT, R139, RZ, PT, P2 ;  /* 0x000000ff8b00720c */ /* 0x000fc40003f44120 */
[----:B------:R-:W-:Y:S02]  /*4a530*/  FSEL R251, R251, -INF , !P6 ;  /* 0xff800000fbfb7808 */ /* 0x000fe40007000000 */
[----:B------:R-:W-:Y:S02]  /*4a540*/  FSEL R189, R188, -INF , !P3 ;  /* 0xff800000bcbd7808 */ /* 0x000fe40005800000 */
[----:B------:R-:W-:Y:S02]  /*4a550*/  FSEL R248, R248, -INF , !P5 ;  /* 0xff800000f8f87808 */ /* 0x000fe40006800000 */
[----:B------:R-:W-:Y:S02]  /*4a560*/  FSEL R187, R187, -INF , !P4 ;  /* 0xff800000bbbb7808 */ /* 0x000fe40006000000 */
[----:B------:R-:W-:Y:S02]  /*4a570*/  ISETP.GT.U32.AND P6, PT, R250, R8, PT ;  /* 0x00000008fa00720c */ /* 0x000fe40003fc4070 */
[----:B------:R-:W-:-:S02]  /*4a580*/  ISETP.GT.U32.AND P3, PT, R249, R9, PT ;  /* 0x00000009f900720c */ /* 0x000fc40003f64070 */
[----:B------:R-:W-:Y:S02]  /*4a590*/  ISETP.GT.U32.AND P5, PT, R249, R8, PT ;  /* 0x00000008f900720c */ /* 0x000fe40003fa4070 */
[-C--:B------:R-:W-:Y:S02]  /*4a5a0*/  ISETP.GT.U32.AND P4, PT, R247, R9.reuse, PT ;  /* 0x00000009f700720c */ /* 0x080fe40003f84070 */
[----:B------:R-:W-:Y:S02]  /*4a5b0*/  FSEL R158, R158, -INF , !P2 ;  /* 0xff8000009e9e7808 */ /* 0x000fe40005000000 */
[----:B------:R-:W-:Y:S01]  /*4a5c0*/  ISETP.GT.U32.AND P2, PT, R244, R9, PT ;  /* 0x00000009f400720c */ /* 0x000fe20003f44070 */
[----:B------:R-:W-:Y:S01]  /*4a5d0*/  FMUL R188, R193, R151 ;  /* 0x00000097c1bc7220 */ /* 0x000fe20000400000 */
[----:B------:R-:W-:Y:S02]  /*4a5e0*/  ISETP.GT.U32.AND.EX P6, PT, R138, RZ, PT, P6 ;  /* 0x000000ff8a00720c */ /* 0x000fe40003fc4160 */
[----:B------:R-:W-:-:S02]  /*4a5f0*/  ISETP.GT.U32.AND.EX P3, PT, R140, RZ, PT, P3 ;  /* 0x000000ff8c00720c */ /* 0x000fc40003f64130 */
[----:B------:R-:W-:Y:S02]  /*4a600*/  ISETP.GT.U32.AND.EX P5, PT, R140, RZ, PT, P5 ;  /* 0x000000ff8c00720c */ /* 0x000fe40003fa4150 */
[----:B------:R-:W-:Y:S02]  /*4a610*/  ISETP.GT.U32.AND.EX P4, PT, R142, RZ, PT, P4 ;  /* 0x000000ff8e00720c */ /* 0x000fe40003f84140 */
[----:B------:R-:W-:Y:S02]  /*4a620*/  ISETP.GT.U32.AND.EX P2, PT, R143, RZ, PT, P2 ;  /* 0x000000ff8f00720c */ /* 0x000fe40003f44120 */
[----:B------:R-:W-:Y:S02]  /*4a630*/  FSEL R171, R171, -INF , !P6 ;  /* 0xff800000abab7808 */ /* 0x000fe40007000000 */
[----:B------:R-:W-:Y:S02]  /*4a640*/  FSEL R188, R188, -INF , !P3 ;  /* 0xff800000bcbc7808 */ /* 0x000fe40005800000 */
[----:B------:R-:W-:-:S02]  /*4a650*/  FSEL R157, R157, -INF , !P5 ;  /* 0xff8000009d9d7808 */ /* 0x000fc40006800000 */
[----:B------:R-:W-:Y:S02]  /*4a660*/  FSEL R174, R174, -INF , !P4 ;  /* 0xff800000aeae7808 */ /* 0x000fe40006000000 */
[-C--:B------:R-:W-:Y:S02]  /*4a670*/  ISETP.GT.U32.AND P6, PT, R246, R8.reuse, PT ;  /* 0x00000008f600720c */ /* 0x080fe40003fc4070 */
[-C--:B------:R-:W-:Y:S02]  /*4a680*/  ISETP.GT.U32.AND P3, PT, R247, R8.reuse, PT ;  /* 0x00000008f700720c */ /* 0x080fe40003f64070 */
[-C--:B------:R-:W-:Y:S02]  /*4a690*/  ISETP.GT.U32.AND P5, PT, R244, R8.reuse, PT ;  /* 0x00000008f400720c */ /* 0x080fe40003fa4070 */
[----:B------:R-:W-:Y:S02]  /*4a6a0*/  ISETP.GT.U32.AND P4, PT, R245, R8, PT ;  /* 0x00000008f500720c */ /* 0x000fe40003f84070 */
[----:B------:R-:W-:-:S02]  /*4a6b0*/  FSEL R250, R200, -INF , !P2 ;  /* 0xff800000c8fa7808 */ /* 0x000fc40005000000 */
[----:B------:R-:W-:Y:S02]  /*4a6c0*/  FSEL R252, R201, -INF , !P0 ;  /* 0xff800000c9fc7808 */ /* 0x000fe40004000000 */
[C---:B------:R-:W-:Y:S02]  /*4a6d0*/  ISETP.GT.U32.AND P2, PT, R243.reuse, R9, PT ;  /* 0x00000009f300720c */ /* 0x040fe40003f44070 */
[----:B------:R-:W-:Y:S01]  /*4a6e0*/  ISETP.GT.U32.AND P0, PT, R243, R8, PT ;  /* 0x00000008f300720c */ /* 0x000fe20003f04070 */
[-C--:B------:R-:W-:Y:S01]  /*4a6f0*/  FMUL R244, R202, R151.reuse ;  /* 0x00000097caf47220 */ /* 0x080fe20000400000 */
[----:B------:R-:W-:Y:S01]  /*4a700*/  FMUL R243, R203, R151 ;  /* 0x00000097cbf37220 */ /* 0x000fe20000400000 */
[----:B------:R-:W-:Y:S02]  /*4a710*/  ISETP.GT.U32.AND.EX P6, PT, R141, RZ, PT, P6 ;  /* 0x000000ff8d00720c */ /* 0x000fe40003fc4160 */
[----:B------:R-:W-:Y:S02]  /*4a720*/  ISETP.GT.U32.AND.EX P3, PT, R142, RZ, PT, P3 ;  /* 0x000000ff8e00720c */ /* 0x000fe40003f64130 */
[----:B------:R-:W-:-:S02]  /*4a730*/  ISETP.GT.U32.AND.EX P5, PT, R143, RZ, PT, P5 ;  /* 0x000000ff8f00720c */ /* 0x000fc40003fa4150 */
[----:B------:R-:W-:Y:S01]  /*4a740*/  ISETP.GT.U32.AND.EX P4, PT, R144, RZ, PT, P4 ;  /* 0x000000ff9000720c */ /* 0x000fe20003f84140 */
[----:B------:R-:W-:Y:S02]  /*4a750*/  IMAD.MOV.U32 R193, RZ, RZ, R27 ;  /* 0x000000ffffc17224 */ /* 0x000fe400078e001b */
[----:B------:R-:W-:Y:S02]  /*4a760*/  IMAD.MOV.U32 R185, RZ, RZ, R29 ;  /* 0x000000ffffb97224 */ /* 0x000fe400078e001d */
[----:B------:R-:W-:Y:S01]  /*4a770*/  IMAD.MOV.U32 R192, RZ, RZ, R28 ;  /* 0x000000ffffc07224 */ /* 0x000fe200078e001c */
[----:B------:R-:W2:Y:S04]  /*4a780*/  LDL.LU.64 R26, [R1+0x8] ;  /* 0x00000800011a7983 */ /* 0x000ea80000300a00 */
[----:B------:R-:W3:Y:S01]  /*4a790*/  LDL.LU.64 R28, [R1+0x10] ;  /* 0x00001000011c7983 */ /* 0x000ee20000300a00 */
[----:B------:R-:W-:-:S02]  /*4a7a0*/  FSEL R156, R156, -INF , !P6 ;  /* 0xff8000009c9c7808 */ /* 0x000fc40007000000 */
[----:B------:R-:W-:Y:S02]  /*4a7b0*/  FSEL R155, R155, -INF , !P3 ;  /* 0xff8000009b9b7808 */ /* 0x000fe40005800000 */
[----:B------:R-:W-:Y:S02]  /*4a7c0*/  FSEL R244, R244, -INF , !P5 ;  /* 0xff800000f4f47808 */ /* 0x000fe40006800000 */
[----:B------:R-:W-:Y:S01]  /*4a7d0*/  FSEL R243, R243, -INF , !P4 ;  /* 0xff800000f3f37808 */ /* 0x000fe20006000000 */
[----:B------:R-:W-:Y:S01]  /*4a7e0*/  IMAD.MOV.U32 R186, RZ, RZ, R33 ;  /* 0x000000ffffba7224 */ /* 0x000fe200078e0021 */
[----:B------:R-:W4:Y:S01]  /*4a7f0*/  LDL.LU.64 R30, [R1+0x18] ;  /* 0x00001800011e7983 */ /* 0x000f220000300a00 */
[CC--:B------:R-:W-:Y:S02]  /*4a800*/  ISETP.GT.U32.AND P6, PT, R242.reuse, R9.reuse, PT ;  /* 0x00000009f200720c */ /* 0x0c0fe40003fc4070 */
[----:B------:R-:W-:Y:S02]  /*4a810*/  ISETP.GT.U32.AND P3, PT, R242, R8, PT ;  /* 0x00000008f200720c */ /* 0x000fe40003f64070 */
[----:B------:R-:W-:-:S02]  /*4a820*/  ISETP.GT.U32.AND P5, PT, R239, R9, PT ;  /* 0x00000009ef00720c */ /* 0x000fc40003fa4070 */
[----:B------:R-:W-:Y:S01]  /*4a830*/  ISETP.GT.U32.AND P4, PT, R239, R8, PT ;  /* 0x00000008ef00720c */ /* 0x000fe20003f84070 */
[----:B------:R-:W-:Y:S01]  /*4a840*/  IMAD.MOV.U32 R200, RZ, RZ, R35 ;  /* 0x000000ffffc87224 */ /* 0x000fe200078e0023 */
[----:B------:R-:W3:Y:S01]  /*4a850*/  LDL.LU.64 R32, [R1+0x20] ;  /* 0x0000200001207983 */ /* 0x000ee20000300a00 */
[-C--:B------:R-:W-:Y:S01]  /*4a860*/  FMUL R239, R206, R151.reuse ;  /* 0x00000097ceef7220 */ /* 0x080fe20000400000 */
[----:B------:R-:W-:Y:S01]  /*4a870*/  FMUL R242, R207, R151 ;  /* 0x00000097cff27220 */ /* 0x000fe20000400000 */
[----:B------:R-:W-:Y:S02]  /*4a880*/  IMAD.MOV.U32 R202, RZ, RZ, R37 ;  /* 0x000000ffffca7224 */ /* 0x000fe400078e0025 */
[----:B------:R-:W-:Y:S01]  /*4a890*/  IMAD.MOV.U32 R201, RZ, RZ, R36 ;  /* 0x000000ffffc97224 */ /* 0x000fe200078e0024 */
[----:B------:R-:W3:Y:S01]  /*4a8a0*/  LDL.LU.64 R34, [R1+0x28] ;  /* 0x0000280001227983 */ /* 0x000ee20000300a00 */
[----:B------:R-:W-:Y:S02]  /*4a8b0*/  IMAD.MOV.U32 R206, RZ, RZ, R39 ;  /* 0x000000ffffce7224 */ /* 0x000fe400078e0027 */
[----:B------:R-:W-:Y:S01]  /*4a8c0*/  IMAD.MOV.U32 R207, RZ, RZ, R38 ;  /* 0x000000ffffcf7224 */ /* 0x000fe200078e0026 */
[----:B------:R-:W3:Y:S01]  /*4a8d0*/  LDL.LU.64 R36, [R1+0x30] ;  /* 0x0000300001247983 */ /* 0x000ee20000300a00 */
[----:B------:R-:W-:-:S03]  /*4a8e0*/  IMAD.MOV.U32 R203, RZ, RZ, R40 ;  /* 0x000000ffffcb7224 */ /* 0x000fc600078e0028 */
        /* <DEDUP_REMOVED lines=19> */
[----:B------:R-:W-:-:S03]  /*4aa20*/  ISETP.GT.U32.AND.EX P0, PT, R146, RZ, PT, P0 ;  /* 0x000000ff9200720c */ /* 0x000fc60003f04100 */
[----:B------:R-:W3:Y:S04]  /*4aa30*/  LDL.LU.64 R76, [R1+0xd0] ;  /* 0x0000d000014c7983 */ /* 0x000ee80000300a00 */
[----:B------:R-:W3:Y:S04]  /*4aa40*/  LDL.LU.64 R78, [R1+0xd8] ;  /* 0x0000d800014e7983 */ /* 0x000ee80000300a00 */
[----:B------:R-:W3:Y:S04]  /*4aa50*/  LDL.LU.64 R80, [R1+0xe0] ;  /* 0x0000e00001507983 */ /* 0x000ee80000300a00 */
[----:B------:R-:W3:Y:S01]  /*4aa60*/  LDL.LU.64 R82, [R1+0xe8] ;  /* 0x0000e80001527983 */ /* 0x000ee20000300a00 */
[----:B------:R-:W-:-:S03]  /*4aa70*/  FSEL R242, R242, -INF , !P0 ;  /* 0xff800000f2f27808 */ /* 0x000fc60004000000 */
[----:B------:R-:W3:Y:S01]  /*4aa80*/  LDL.LU.64 R84, [R1+0xf0] ;  /* 0x0000f00001547983 */ /* 0x000ee20000300a00 */
[----:B------:R-:W-:-:S03]  /*4aa90*/  ISETP.GT.U32.AND P0, PT, R240, R8, PT ;  /* 0x00000008f000720c */ /* 0x000fc60003f04070 */
        /* <DEDUP_REMOVED lines=26> */
[----:B------:R-:W3:Y:S01]  /*4ac40*/  LDL.LU.64 R126, [R1+0x198] ;  /* 0x00019800017e7983 */ /* 0x000ee20000300a00 */
[----:B------:R-:W-:Y:S02]  /*4ac50*/  ISETP.GT.U32.AND.EX P3, PT, R145, RZ, PT, P3 ;  /* 0x000000ff9100720c */ /* 0x000fe40003f64130 */
[----:B------:R-:W-:Y:S01]  /*4ac60*/  ISETP.GT.U32.AND.EX P4, PT, R147, RZ, PT, P4 ;  /* 0x000000ff9300720c */ /* 0x000fe20003f84140 */
[----:B------:R-:W3:Y:S01]  /*4ac70*/  LDL.LU.64 R128, [R1+0x1a0] ;  /* 0x0001a00001807983 */ /* 0x000ee20000300a00 */
[----:B------:R-:W-:-:S03]  /*4ac80*/  ISETP.GT.U32.AND.EX P0, PT, R150, RZ, PT, P0 ;  /* 0x000000ff9600720c */ /* 0x000fc60003f04100 */
[----:B------:R-:W3:Y:S04]  /*4ac90*/  LDL.LU.64 R130, [R1+0x1a8] ;  /* 0x0001a80001827983 */ /* 0x000ee80000300a00 */
[----:B------:R-:W3:Y:S04]  /*4aca0*/  LDL.LU.64 R132, [R1+0x1b0] ;  /* 0x0001b00001847983 */ /* 0x000ee80000300a00 */
[----:B------:R-:W3:Y:S01]  /*4acb0*/  LDL.LU.64 R134, [R1+0x1b8] ;  /* 0x0001b80001867983 */ /* 0x000ee20000300a00 */
[----:B------:R-:W-:Y:S02]  /*4acc0*/  FSEL R239, R239, -INF , !P3 ;  /* 0xff800000efef7808 */ /* 0x000fe40005800000 */
[----:B------:R-:W-:Y:S01]  /*4acd0*/  FSEL R180, R180, -INF , !P4 ;  /* 0xff800000b4b47808 */ /* 0x000fe20006000000 */
[----:B------:R-:W3:Y:S01]  /*4ace0*/  LDL.LU.64 R136, [R1+0x1c0] ;  /* 0x0001c00001887983 */ /* 0x000ee20000300a00 */
[----:B------:R-:W-:-:S02]  /*4acf0*/  ISETP.GT.U32.AND P3, PT, R240, R9, PT ;  /* 0x00000009f000720c */ /* 0x000fc40003f64070 */
[-C--:B------:R-:W-:Y:S02]  /*4ad00*/  ISETP.GT.U32.AND P4, PT, R241, R9.reuse, PT ;  /* 0x00000009f100720c */ /* 0x080fe40003f84070 */
[----:B------:R-:W-:Y:S01]  /*4ad10*/  FSEL R178, R178, -INF , !P0 ;  /* 0xff800000b2b27808 */ /* 0x000fe20004000000 */
[----:B------:R-:W3:Y:S01]  /*4ad20*/  LDL.LU.64 R138, [R1+0x1c8] ;  /* 0x0001c800018a7983 */ /* 0x000ee20000300a00 */
[----:B------:R-:W-:-:S03]  /*4ad30*/  ISETP.GT.U32.AND P0, PT, R238, R9, PT ;  /* 0x00000009ee00720c */ /* 0x000fc60003f04070 */
[----:B------:R-:W3:Y:S01]  /*4ad40*/  LDL.LU.64 R140, [R1+0x1d0] ;  /* 0x0001d000018c7983 */ /* 0x000ee20000300a00 */
[----:B------:R-:W-:-:S03]  /*4ad50*/  ISETP.GT.U32.AND.EX P6, PT, R145, RZ, PT, P6 ;  /* 0x000000ff9100720c */ /* 0x000fc60003fc4160 */
[----:B------:R-:W3:Y:S01]  /*4ad60*/  LDL.LU.64 R142, [R1+0x1d8] ;  /* 0x0001d800018e7983 */ /* 0x000ee20000300a00 */
[----:B------:R-:W-:Y:S02]  /*4ad70*/  ISETP.GT.U32.AND.EX P2, PT, R146, RZ, PT, P2 ;  /* 0x000000ff9200720c */ /* 0x000fe40003f44120 */
[----:B------:R-:W-:Y:S01]  /*4ad80*/  ISETP.GT.U32.AND.EX P5, PT, R147, RZ, PT, P5 ;  /* 0x000000ff9300720c */ /* 0x000fe20003fa4150 */
[----:B------:R-:W3:Y:S01]  /*4ad90*/  LDL.LU.64 R144, [R1+0x1e0] ;  /* 0x0001e00001907983 */ /* 0x000ee20000300a00 */
[----:B------:R-:W-:Y:S02]  /*4ada0*/  ISETP.GT.U32.AND.EX P3, PT, R148, RZ, PT, P3 ;  /* 0x000000ff9400720c */ /* 0x000fe40003f64130 */
[----:B------:R-:W-:Y:S01]  /*4adb0*/  ISETP.GT.U32.AND.EX P4, PT, R149, RZ, PT, P4 ;  /* 0x000000ff9500720c */ /* 0x000fe20003f84140 */
[----:B------:R-:W3:Y:S01]  /*4adc0*/  LDL.LU.64 R146, [R1+0x1e8] ;  /* 0x0001e80001927983 */ /* 0x000ee20000300a00 */
[----:B------:R-:W-:-:S03]  /*4add0*/  ISETP.GT.U32.AND.EX P0, PT, R150, RZ, PT, P0 ;  /* 0x000000ff9600720c */ /* 0x000fc60003f04100 */
[----:B------:R-:W3:Y:S04]  /*4ade0*/  LDL.LU.64 R148, [R1+0x1f0] ;  /* 0x0001f00001947983 */ /* 0x000ee80000300a00 */
[----:B------:R-:W3:Y:S01]  /*4adf0*/  LDL.LU.64 R150, [R1+0x1f8] ;  /* 0x0001f80001967983 */ /* 0x000ee20000300a00 */
[----:B------:R-:W-:-:S04]  /*4ae00*/  FMNMX R9, R228, R226, !PT ;  /* 0x000000e2e4097209 */ /* 0x000fc80007800000 */
[----:B------:R-:W-:-:S04]  /*4ae10*/  FMNMX R9, R224, R9, !PT ;  /* 0x00000009e0097209 */ /* 0x000fc80007800000 */
[----:B------:R-:W-:-:S04]  /*4ae20*/  FMNMX R9, R222, R9, !PT ;  /* 0x00000009de097209 */ /* 0x000fc80007800000 */
[----:B------:R-:W-:-:S04]  /*4ae30*/  FMNMX R9, R219, R9, !PT ;  /* 0x00000009db097209 */ /* 0x000fc80007800000 */
[----:B------:R-:W-:-:S04]  /*4ae40*/  FMNMX R9, R152, R9, !PT ;  /* 0x0000000998097209 */ /* 0x000fc80007800000 */
[----:B------:R-:W-:Y:S02]  /*4ae50*/  FMNMX R9, R11, R9, !PT ;  /* 0x000000090b097209 */ /* 0x000fe40007800000 */
[----:B------:R-:W-:Y:S02]  /*4ae60*/  FMNMX R8, R234, R233, !PT ;  /* 0x000000e9ea087209 */ /* 0x000fe40007800000 */
[----:B------:R-:W-:Y:S02]  /*4ae70*/  FMNMX R9, R10, R9, !PT ;  /* 0x000000090a097209 */ /* 0x000fe40007800000 */
[----:B------:R-:W-:Y:S02]  /*4ae80*/  FMNMX R8, R227, R8, !PT ;  /* 0x00000008e3087209 */ /* 0x000fe40007800000 */
[----:B------:R-:W-:Y:S02]  /*4ae90*/  FMNMX R9, R221, R9, !PT ;  /* 0x00000009dd097209 */ /* 0x000fe40007800000 */
[----:B------:R-:W-:-:S02]  /*4aea0*/  FMNMX R8, R225, R8, !PT ;  /* 0x00000008e1087209 */ /* 0x000fc40007800000 */
        /* <DEDUP_REMOVED lines=43> */
[----:B------:R-:W-:Y:S02]  /*4b160*/  FSEL R231, R231, -INF , !P6 ;  /* 0xff800000e7e77808 */ /* 0x000fe40007000000 */
[----:B------:R-:W-:Y:S02]  /*4b170*/  FMNMX R8, R252, R8, !PT ;  /* 0x00000008fc087209 */ /* 0x000fe40007800000 */
[----:B------:R-:W-:Y:S02]  /*4b180*/  FMNMX R9, R178, R9, !PT ;  /* 0x00000009b2097209 */ /* 0x000fe40007800000 */
[----:B------:R-:W-:Y:S02]  /*4b190*/  FSEL R230, R230, -INF , !P2 ;  /* 0xff800000e6e67808 */ /* 0x000fe40005000000 */
[----:B------:R-:W-:Y:S01]  /*4b1a0*/  FMNMX R8, R231, R8, !PT ;  /* 0x00000008e7087209 */ /* 0x000fe20007800000 */
[----:B------:R-:W0:Y:S01]  /*4b1b0*/  SHFL.BFLY PT, R165, R9, 0x2, 0x1f ;  /* 0x0c401f0009a57f89 */ /* 0x000e2200000e0000 */
[----:B------:R-:W-:-:S02]  /*4b1c0*/  FSEL R229, R229, -INF , !P5 ;  /* 0xff800000e5e57808 */ /* 0x000fc40006800000 */
[----:B------:R-:W-:Y:S02]  /*4b1d0*/  FMNMX R8, R230, R8, !PT ;  /* 0x00000008e6087209 */ /* 0x000fe40007800000 */
[----:B------:R-:W-:Y:S02]  /*4b1e0*/  FSEL R184, R184, -INF , !P3 ;  /* 0xff800000b8b87808 */ /* 0x000fe40005800000 */
[----:B------:R-:W-:Y:S02]  /*4b1f0*/  FMNMX R8, R229, R8, !PT ;  /* 0x00000008e5087209 */ /* 0x000fe40007800000 */
[----:B------:R-:W-:Y:S02]  /*4b200*/  FSEL R181, R181, -INF , !P4 ;  /* 0xff800000b5b57808 */ /* 0x000fe40006000000 */
[----:B------:R-:W-:Y:S02]  /*4b210*/  FMNMX R8, R184, R8, !PT ;  /* 0x00000008b8087209 */ /* 0x000fe40007800000 */
[----:B------:R-:W-:-:S02]  /*4b220*/  FSEL R183, R183, -INF , !P0 ;  /* 0xff800000b7b77808 */ /* 0x000fc40004000000 */
[----:B------:R-:W-:-:S04]  /*4b230*/  FMNMX R8, R181, R8, !PT ;  /* 0x00000008b5087209 */ /* 0x000fc80007800000 */
[----:B------:R-:W-:-:S05]  /*4b240*/  FMNMX R8, R183, R8, !PT ;  /* 0x00000008b7087209 */ /* 0x000fca0007800000 */
[----:B------:R-:W1:Y:S01]  /*4b250*/  SHFL.BFLY PT, R166, R8, 0x2, 0x1f ;  /* 0x0c401f0008a67f89 */ /* 0x000e6200000e0000 */
[----:B0-----:R-:W-:-:S05]  /*4b260*/  FMNMX R9, R9, R165, !PT ;  /* 0x000000a509097209 */ /* 0x001fca0007800000 */
[----:B------:R-:W0:Y:S01]  /*4b270*/  SHFL.BFLY PT, R165, R9, 0x1, 0x1f ;  /* 0x0c201f0009a57f89 */ /* 0x000e2200000e0000 */
[----:B-1----:R-:W-:Y:S02]  /*4b280*/  FMNMX R8, R8, R166, !PT ;  /* 0x000000a608087209 */ /* 0x002fe40007800000 */
[----:B0-----:R-:W-:-:S03]  /*4b290*/  FMNMX R9, R9, R165, !PT ;  /* 0x000000a509097209 */ /* 0x001fc60007800000 */
[----:B------:R-:W0:Y:S01]  /*4b2a0*/  SHFL.BFLY PT, R165, R8, 0x1, 0x1f ;  /* 0x0c201f0008a57f89 */ /* 0x000e2200000e0000 */
[----:B------:R-:W-:-:S05]  /*4b2b0*/  FMNMX R9, R9, R205, !PT ;  /* 0x000000cd09097209 */ /* 0x000fca0007800000 */
[--C-:B------:R-:W-:Y:S01]  /*4b2c0*/  FADD R10, R10, -R9.reuse ;  /* 0x800000090a0a7221 */ /* 0x100fe20000000000 */
[--C-:B------:R-:W-:Y:S01]  /*4b2d0*/  FADD R249, R228, -R9.reuse ;  /* 0x80000009e4f97221 */ /* 0x100fe20000000000 */
[--C-:B------:R-:W-:Y:S01]  /*4b2e0*/  FADD R247, R226, -R9.reuse ;  /* 0x80000009e2f77221 */ /* 0x100fe20000000000 */
[--C-:B------:R-:W-:Y:S01]  /*4b2f0*/  FADD R246, R224, -R9.reuse ;  /* 0x80000009e0f67221 */ /* 0x100fe20000000000 */
[----:B------:R-:W-:Y:S01]  /*4b300*/  FADD R245, R222, -R9 ;  /* 0x80000009def57221 */ /* 0x000fe20000000000 */
[----:B------:R-:W-:Y:S01]  /*4b310*/  FMUL R10, R10, 1.4426950216293334961 ;  /* 0x3fb8aa3b0a0a7820 */ /* 0x000fe20000400000 */
[----:B------:R-:W-:Y:S01]  /*4b320*/  FMUL R249, R249, 1.4426950216293334961 ;  /* 0x3fb8aa3bf9f97820 */ /* 0x000fe20000400000 */
[----:B------:R-:W-:Y:S01]  /*4b330*/  FMUL R247, R247, 1.4426950216293334961 ;  /* 0x3fb8aa3bf7f77820 */ /* 0x000fe20000400000 */
[----:B------:R-:W-:Y:S01]  /*4b340*/  FMUL R246, R246, 1.4426950216293334961 ;  /* 0x3fb8aa3bf6f67820 */ /* 0x000fe20000400000 */
[----:B0-----:R-:W-:-:S04]  /*4b350*/  FMNMX R8, R8, R165, !PT ;  /* 0x000000a508087209 */ /* 0x001fc80007800000 */
[----:B------:R-:W-:Y:S01]  /*4b360*/  FMNMX R8, R8, R204, !PT ;  /* 0x000000cc08087209 */ /* 0x000fe20007800000 */
[----:B------:R-:W-:Y:S01]  /*4b370*/  FMUL R245, R245, 1.4426950216293334961 ;  /* 0x3fb8aa3bf5f57820 */ /* 0x000fe20000400000 */
[--C-:B------:R-:W-:Y:S01]  /*4b380*/  FADD R241, R219, -R9.reuse ;  /* 0x80000009dbf17221 */ /* 0x100fe20000000000 */
[--C-:B------:R-:W-:Y:S01]  /*4b390*/  FADD R240, R152, -R9.reuse ;  /* 0x8000000998f07221 */ /* 0x100fe20000000000 */
[----:B------:R-:W-:Y:S01]  /*4b3a0*/  FADD R238, R11, -R9 ;  /* 0x800000090bee7221 */ /* 0x000fe20000000000 */
[--C-:B------:R-:W-:Y:S01]  /*4b3b0*/  FADD R228, R234, -R8.reuse ;  /* 0x80000008eae47221 */ /* 0x100fe20000000000 */
[--C-:B------:R-:W-:Y:S01]  /*4b3c0*/  FADD R226, R227, -R8.reuse ;  /* 0x80000008e3e27221 */ /* 0x100fe20000000000 */
[--C-:B------:R-:W-:Y:S01]  /*4b3d0*/  FADD R225, R225, -R8.reuse ;  /* 0x80000008e1e17221 */ /* 0x100fe20000000000 */
[----:B------:R0:W-:Y:S01]  /*4b3e0*/  MUFU.EX2 R234, R10 ;  /* 0x0000000a00ea7308 */ /* 0x0001e20000000800 */
[--C-:B------:R-:W-:Y:S01]  /*4b3f0*/  FADD R224, R223, -R8.reuse ;  /* 0x80000008dfe07221 */ /* 0x100fe20000000000 */
[----:B------:R-:W-:Y:S01]  /*4b400*/  FMUL R241, R241, 1.4426950216293334961 ;  /* 0x3fb8aa3bf1f17820 */ /* 0x000fe20000400000 */
[----:B------:R-:W-:Y:S01]  /*4b410*/  FMUL R240, R240, 1.4426950216293334961 ;  /* 0x3fb8aa3bf0f07820 */ /* 0x000fe20000400000 */
[----:B------:R-:W-:Y:S01]  /*4b420*/  FMUL R228, R228, 1.4426950216293334961 ;  /* 0x3fb8aa3be4e47820 */ /* 0x000fe20000400000 */
[----:B------:R-:W-:Y:S01]  /*4b430*/  FMUL R226, R226, 1.4426950216293334961 ;  /* 0x3fb8aa3be2e27820 */ /* 0x000fe20000400000 */
[----:B------:R-:W-:Y:S01]  /*4b440*/  FMUL R225, R225, 1.4426950216293334961 ;  /* 0x3fb8aa3be1e17820 */ /* 0x000fe20000400000 */
[--C-:B------:R-:W-:Y:S01]  /*4b450*/  FADD R223, R220, -R8.reuse ;  /* 0x80000008dcdf7221 */ /* 0x100fe20000000000 */
[--C-:B0-----:R-:W-:Y:S01]  /*4b460*/  FADD R10, R233, -R8.reuse ;  /* 0x80000008e90a7221 */ /* 0x101fe20000000000 */
[----:B------:R-:W-:Y:S01]  /*4b470*/  FMUL R238, R238, 1.4426950216293334961 ;  /* 0x3fb8aa3beeee7820 */ /* 0x000fe20000400000 */
[--C-:B------:R-:W-:Y:S01]  /*4b480*/  FADD R222, R164, -R8.reuse ;  /* 0x80000008a4de7221 */ /* 0x100fe20000000000 */
[----:B------:R-:W-:Y:S01]  /*4b490*/  FADD R220, R21, -R8 ;  /* 0x8000000815dc7221 */ /* 0x000fe20000000000 */
[----:B------:R-:W-:Y:S08]  /*4b4a0*/  MUFU.EX2 R249, R249 ;  /* 0x000000f900f97308 */ /* 0x000ff00000000800 */
[----:B------:R-:W0:Y:S08]  /*4b4b0*/  MUFU.EX2 R247, R247 ;  /* 0x000000f700f77308 */ /* 0x000e300000000800 */
[----:B------:R-:W-:Y:S08]  /*4b4c0*/  MUFU.EX2 R246, R246 ;  /* 0x000000f600f67308 */ /* 0x000ff00000000800 */
[----:B------:R-:W1:Y:S01]  /*4b4d0*/  MUFU.EX2 R245, R245 ;  /* 0x000000f500f57308 */ /* 0x000e620000000800 */
[----:B------:R-:W-:Y:S01]  /*4b4e0*/  FMUL R10, R10, 1.4426950216293334961 ;  /* 0x3fb8aa3b0a0a7820 */ /* 0x000fe20000400000 */
[----:B------:R-:W-:Y:S01]  /*4b4f0*/  FMUL R224, R224, 1.4426950216293334961 ;  /* 0x3fb8aa3be0e07820 */ /* 0x000fe20000400000 */
[----:B------:R-:W-:Y:S01]  /*4b500*/  FMUL R223, R223, 1.4426950216293334961 ;  /* 0x3fb8aa3bdfdf7820 */ /* 0x000fe20000400000 */
[----:B------:R-:W-:Y:S01]  /*4b510*/  FMUL R222, R222, 1.4426950216293334961 ;  /* 0x3fb8aa3bdede7820 */ /* 0x000fe20000400000 */
[----:B------:R-:W-:-:S03]  /*4b520*/  FMUL R220, R220, 1.4426950216293334961 ;  /* 0x3fb8aa3bdcdc7820 */ /* 0x000fc60000400000 */
[----:B------:R-:W-:Y:S08]  /*4b530*/  MUFU.EX2 R241, R241 ;  /* 0x000000f100f17308 */ /* 0x000ff00000000800 */
[----:B------:R-:W2:Y:S08]  /*4b540*/  MUFU.EX2 R240, R240 ;  /* 0x000000f000f07308 */ /* 0x000eb00000000800 */
[----:B------:R-:W-:Y:S08]  /*4b550*/  MUFU.EX2 R228, R228 ;  /* 0x000000e400e47308 */ /* 0x000ff00000000800 */
[----:B------:R-:W4:Y:S08]  /*4b560*/  MUFU.EX2 R227, R10 ;  /* 0x0000000a00e37308 */ /* 0x000f300000000800 */
[----:B------:R-:W-:Y:S08]  /*4b570*/  MUFU.EX2 R226, R226 ;  /* 0x000000e200e27308 */ /* 0x000ff00000000800 */
[----:B------:R-:W3:Y:S08]  /*4b580*/  MUFU.EX2 R225, R225 ;  /* 0x000000e100e17308 */ /* 0x000ef00000000800 */
[----:B------:R-:W3:Y:S08]  /*4b590*/  MUFU.EX2 R238, R238 ;  /* 0x000000ee00ee7308 */ /* 0x000ef00000000800 */
[----:B------:R-:W-:Y:S08]  /*4b5a0*/  MUFU.EX2 R224, R224 ;  /* 0x000000e000e07308 */ /* 0x000ff00000000800 */
[----:B------:R-:W3:Y:S08]  /*4b5b0*/  MUFU.EX2 R223, R223 ;  /* 0x000000df00df7308 */ /* 0x000ef00000000800 */
[----:B------:R-:W-:Y:S08]  /*4b5c0*/  MUFU.EX2 R222, R222 ;  /* 0x000000de00de7308 */ /* 0x000ff00000000800 */
[----:B------:R-:W3:Y:S01]  /*4b5d0*/  MUFU.EX2 R220, R220 ;  /* 0x000000dc00dc7308 */ /* 0x000ee20000000800 */
[----:B0-----:R-:W-:-:S02]  /*4b5e0*/  F2FP.SATFINITE.E4M3.F32.PACK_AB_MERGE_C R152, R247, R249, RZ ;  /* 0x000000f9f798723e */ /* 0x001fc400048070ff */
[----:B-1----:R-:W-:Y:S02]  /*4b5f0*/  F2FP.SATFINITE.E4M3.F32.PACK_AB_MERGE_C R21, R245, R246, RZ ;  /* 0x000000f6f515723e */ /* 0x002fe400048070ff */
[----:B------:R-:W-:Y:S02]  /*4b600*/  LOP3.LUT R198, R237, 0x1, RZ, 0x3c, !PT ;  /* 0x00000001edc67812 */ /* 0x000fe400078e3cff */
[----:B--2---:R-:W-:Y:S02]  /*4b610*/  F2FP.SATFINITE.E4M3.F32.PACK_AB_MERGE_C R11, R240, R241, RZ ;  /* 0x000000f1f00b723e */ /* 0x004fe400048070ff */
[----:B----4-:R-:W-:Y:S02]  /*4b620*/  F2FP.SATFINITE.E4M3.F32.PACK_AB_MERGE_C R152, R227, R228, R152 ;  /* 0x000000e4e398723e */ /* 0x010fe40004807098 */
[----:B---3--:R-:W-:Y:S02]  /*4b630*/  F2FP.SATFINITE.E4M3.F32.PACK_AB_MERGE_C R21, R225, R226, R21 ;  /* 0x000000e2e115723e */ /* 0x008fe40004807015 */
[----:B------:R-:W-:-:S02]  /*4b640*/  F2FP.SATFINITE.E4M3.F32.PACK_AB_MERGE_C R10, R234, R238, RZ ;  /* 0x000000eeea0a723e */ /* 0x000fc400048070ff */
[----:B------:R-:W-:Y:S02]  /*4b650*/  F2FP.SATFINITE.E4M3.F32.PACK_AB_MERGE_C R11, R223, R224, R11 ;  /* 0x000000e0df0b723e */ /* 0x000fe4000480700b */
[----:B------:R-:W-:Y:S02]  /*4b660*/  SEL R165, R21, R152, !P1 ;  /* 0x0000009815a57207 */ /* 0x000fe40004800000 */
[----:B------:R-:W-:Y:S02]  /*4b670*/  F2FP.SATFINITE.E4M3.F32.PACK_AB_MERGE_C R10, R220, R222, R10 ;  /* 0x000000dedc0a723e */ /* 0x000fe4000480700a */
[----:B------:R-:W-:Y:S02]  /*4b680*/  SEL R164, R152, R21, !P1 ;  /* 0x0000001598a47207 */ /* 0x000fe40004800000 */
[----:B------:R-:W-:Y:S02]  /*4b690*/  SEL R21, R11, R10, !P1 ;  /* 0x0000000a0b157207 */ /* 0x000fe40004800000 */
[----:B------:R-:W-:Y:S01]  /*4b6a0*/  SEL R167, R10, R11, !P1 ;  /* 0x0000000b0aa77207 */ /* 0x000fe20004800000 */
[----:B------:R-:W-:Y:S04]  /*4b6b0*/  SHFL.IDX PT, R165, R165, R198, 0x1f ;  /* 0x00001fc6a5a57589 */ /* 0x000fe800000e0000 */
[----:B------:R-:W0:Y:S01]  /*4b6c0*/  SHFL.IDX PT, R11, R164, R237, 0x1f ;  /* 0x00001feda40b7589 */ /* 0x000e2200000e0000 */
[----:B------:R-:W-:Y:S01]  /*4b6d0*/  FADD R10, -R9, R205 ;  /* 0x000000cd090a7221 */ /* 0x000fe20000000100 */
[----:B------:R-:W-:-:S02]  /*4b6e0*/  FADD R152, -R8, R204 ;  /* 0x000000cc08987221 */ /* 0x000fc40000000100 */
[----:B------:R-:W-:Y:S04]  /*4b6f0*/  SHFL.IDX PT, R21, R21, R237, 0x1f ;  /* 0x00001fed15157589 */ /* 0x000fe800000e0000 */
[----:B------:R-:W1:Y:S01]  /*4b700*/  SHFL.IDX PT, R167, R167, R198, 0x1f ;  /* 0x00001fc6a7a77589 */ /* 0x000e6200000e0000 */
[----:B------:R-:W-:Y:S01]  /*4b710*/  FMUL R10, R10, 1.4426950216293334961 ;  /* 0x3fb8aa3b0a0a7820 */ /* 0x000fe20000400000 */
[----:B------:R-:W-:-:S05]  /*4b720*/  FMUL R152, R152, 1.4426950216293334961 ;  /* 0x3fb8aa3b98987820 */ /* 0x000fca0000400000 */
[----:B------:R-:W2:Y:S01]  /*4b730*/  MUFU.EX2 R10, R10 ;  /* 0x0000000a000a7308 */ /* 0x000ea20000000800 */
[C-C-:B0-----:R-:W-:Y:S02]  /*4b740*/  PRMT R164, R11.reuse, R217, R165.reuse ;  /* 0x000000d90ba47216 */ /* 0x141fe400000000a5 */
[----:B------:R-:W-:-:S05]  /*4b750*/  PRMT R165, R11, R218, R165 ;  /* 0x000000da0ba57216 */ /* 0x000fca00000000a5 */
[----:B------:R-:W0:Y:S01]  /*4b760*/  MUFU.EX2 R11, R152 ;  /* 0x00000098000b7308 */ /* 0x000e220000000800 */
        /* <DEDUP_REMOVED lines=64> */
[-C--:B0-----:R-:W-:Y:S01]  /*4bb70*/  FMUL R24, R24, R11.reuse ;  /* 0x0000000b18187220 */ /* 0x081fe20000400000 */
        /* <DEDUP_REMOVED lines=63> */
[----:B-1----:R-:W-:-:S02]  /*4bf70*/  PRMT R166, R21, R217, R167 ;  /* 0x000000d915a67216 */ /* 0x002fc400000000a7 */
[----:B------:R-:W-:-:S04]  /*4bf80*/  PRMT R167, R21, R218, R167 ;  /* 0x000000da15a77216 */ /* 0x000fc800000000a7 */
[----:B------:R-:W-:-:S06]  /*4bf90*/  WARPGROUP.ARRIVE ;  /* 0x00000000000079c5 */ /* 0x000fcc0000000000 */
[----:B------:R-:W-:Y:S01]  /*4bfa0*/  QGMMA.64x256x32.F32.E4M3.E4M3 R24, R164, gdesc[UR52], R24, gsb0 ;  /* 0x03e00034a4187df3 */ /* 0x000fe20008000818 */
[--C-:B------:R-:W-:Y:S01]  /*4bfb0*/  FADD R219, R221, -R9.reuse ;  /* 0x80000009dddb7221 */ /* 0x100fe20000000000 */
[--C-:B------:R-:W-:Y:S01]  /*4bfc0*/  FADD R215, R170, -R9.reuse ;  /* 0x80000009aad77221 */ /* 0x100fe20000000000 */
[--C-:B------:R-:W-:Y:S01]  /*4bfd0*/  FADD R214, R169, -R9.reuse ;  /* 0x80000009a9d67221 */ /* 0x100fe20000000000 */
[--C-:B------:R-:W-:Y:S01]  /*4bfe0*/  FADD R213, R168, -R9.reuse ;  /* 0x80000009a8d57221 */ /* 0x100fe20000000000 */
[--C-:B------:R-:W-:Y:S01]  /*4bff0*/  FADD R212, R163, -R9.reuse ;  /* 0x80000009a3d47221 */ /* 0x100fe20000000000 */
[--C-:B------:R-:W-:Y:S01]  /*4c000*/  FADD R211, R162, -R9.reuse ;  /* 0x80000009a2d37221 */ /* 0x100fe20000000000 */
[--C-:B------:R-:W-:Y:S01]  /*4c010*/  FADD R205, R154, -R9.reuse ;  /* 0x800000099acd7221 */ /* 0x100fe20000000000 */
[----:B------:R-:W-:Y:S01]  /*4c020*/  FADD R204, R153, -R9 ;  /* 0x8000000999cc7221 */ /* 0x000fe20000000000 */
[--C-:B------:R-:W-:Y:S01]  /*4c030*/  FADD R210, R207, -R8.reuse ;  /* 0x80000008cfd27221 */ /* 0x100fe20000000000 */
[--C-:B------:R-:W-:Y:S01]  /*4c040*/  FADD R209, R206, -R8.reuse ;  /* 0x80000008ced17221 */ /* 0x100fe20000000000 */
[----:B------:R-:W-:Y:S01]  /*4c050*/  FADD R208, R203, -R8 ;  /* 0x80000008cbd07221 */ /* 0x000fe20000000000 */
[----:B------:R-:W-:-:S02]  /*4c060*/  IMAD.MOV.U32 R170, RZ, RZ, R202 ;  /* 0x000000ffffaa7224 */ /* 0x000fc400078e00ca */
[----:B------:R-:W-:Y:S02]  /*4c070*/  IMAD.MOV.U32 R169, RZ, RZ, R201 ;  /* 0x000000ffffa97224 */ /* 0x000fe400078e00c9 */
[----:B------:R-:W-:Y:S01]  /*4c080*/  FMUL R219, R219, 1.4426950216293334961 ;  /* 0x3fb8aa3bdbdb7820 */ /* 0x000fe20000400000 */
[----:B------:R-:W-:Y:S01]  /*4c090*/  FMUL R215, R215, 1.4426950216293334961 ;  /* 0x3fb8aa3bd7d77820 */ /* 0x000fe20000400000 */
[----:B------:R-:W-:Y:S01]  /*4c0a0*/  FMUL R214, R214, 1.4426950216293334961 ;  /* 0x3fb8aa3bd6d67820 */ /* 0x000fe20000400000 */
[----:B------:R-:W-:Y:S01]  /*4c0b0*/  FMUL R213, R213, 1.4426950216293334961 ;  /* 0x3fb8aa3bd5d57820 */ /* 0x000fe20000400000 */
[----:B------:R-:W-:Y:S01]  /*4c0c0*/  FMUL R212, R212, 1.4426950216293334961 ;  /* 0x3fb8aa3bd4d47820 */ /* 0x000fe20000400000 */
[----:B------:R-:W-:Y:S01]  /*4c0d0*/  FMUL R211, R211, 1.4426950216293334961 ;  /* 0x3fb8aa3bd3d37820 */ /* 0x000fe20000400000 */
[----:B------:R-:W-:Y:S01]  /*4c0e0*/  FMUL R205, R205, 1.4426950216293334961 ;  /* 0x3fb8aa3bcdcd7820 */ /* 0x000fe20000400000 */
[----:B------:R-:W-:Y:S01]  /*4c0f0*/  FMUL R204, R204, 1.4426950216293334961 ;  /* 0x3fb8aa3bcccc7820 */ /* 0x000fe20000400000 */
        /* <DEDUP_REMOVED lines=13> */
[----:B------:R-:W-:Y:S08]  /*4c1d0*/  MUFU.EX2 R219, R219 ;  /* 0x000000db00db7308 */ /* 0x000ff00000000800 */
[----:B------:R-:W0:Y:S08]  /*4c1e0*/  MUFU.EX2 R215, R215 ;  /* 0x000000d700d77308 */ /* 0x000e300000000800 */
[----:B------:R-:W-:Y:S08]  /*4c1f0*/  MUFU.EX2 R214, R214 ;  /* 0x000000d600d67308 */ /* 0x000ff00000000800 */
[----:B------:R-:W1:Y:S08]  /*4c200*/  MUFU.EX2 R213, R213 ;  /* 0x000000d500d57308 */ /* 0x000e700000000800 */
[----:B------:R-:W-:Y:S08]  /*4c210*/  MUFU.EX2 R212, R212 ;  /* 0x000000d400d47308 */ /* 0x000ff00000000800 */
[----:B------:R-:W2:Y:S08]  /*4c220*/  MUFU.EX2 R211, R211 ;  /* 0x000000d300d37308 */ /* 0x000eb00000000800 */
[----:B------:R-:W-:Y:S08]  /*4c230*/  MUFU.EX2 R205, R205 ;  /* 0x000000cd00cd7308 */ /* 0x000ff00000000800 */
[----:B------:R-:W3:Y:S08]  /*4c240*/  MUFU.EX2 R204, R204 ;  /* 0x000000cc00cc7308 */ /* 0x000ef00000000800 */
[----:B------:R-:W-:Y:S08]  /*4c250*/  MUFU.EX2 R210, R210 ;  /* 0x000000d200d27308 */ /* 0x000ff00000000800 */
[----:B------:R-:W4:Y:S08]  /*4c260*/  MUFU.EX2 R209, R209 ;  /* 0x000000d100d17308 */ /* 0x000f300000000800 */
[----:B------:R-:W-:Y:S08]  /*4c270*/  MUFU.EX2 R208, R208 ;  /* 0x000000d000d07308 */ /* 0x000ff00000000800 */
[----:B------:R-:W4:Y:S08]  /*4c280*/  MUFU.EX2 R207, R207 ;  /* 0x000000cf00cf7308 */ /* 0x000f300000000800 */
[----:B------:R-:W-:Y:S08]  /*4c290*/  MUFU.EX2 R206, R206 ;  /* 0x000000ce00ce7308 */ /* 0x000ff00000000800 */
[----:B------:R-:W4:Y:S08]  /*4c2a0*/  MUFU.EX2 R203, R203 ;  /* 0x000000cb00cb7308 */ /* 0x000f300000000800 */
[----:B------:R-:W-:Y:S08]  /*4c2b0*/  MUFU.EX2 R202, R202 ;  /* 0x000000ca00ca7308 */ /* 0x000ff00000000800 */
[----:B------:R-:W4:Y:S01]  /*4c2c0*/  MUFU.EX2 R201, R201 ;  /* 0x000000c900c97308 */ /* 0x000f220000000800 */
[----:B0-----:R-:W-:-:S02]  /*4c2d0*/  F2FP.SATFINITE.E4M3.F32.PACK_AB_MERGE_C R154, R215, R219, RZ ;  /* 0x000000dbd79a723e */ /* 0x001fc400048070ff */
[----:B-1----:R-:W-:Y:S02]  /*4c2e0*/  F2FP.SATFINITE.E4M3.F32.PACK_AB_MERGE_C R153, R213, R214, RZ ;  /* 0x000000d6d599723e */ /* 0x002fe400048070ff */
[----:B--2---:R-:W-:Y:S02]  /*4c2f0*/  F2FP.SATFINITE.E4M3.F32.PACK_AB_MERGE_C R152, R211, R212, RZ ;  /* 0x000000d4d398723e */ /* 0x004fe400048070ff */
[----:B---3--:R-:W-:Y:S02]  /*4c300*/  F2FP.SATFINITE.E4M3.F32.PACK_AB_MERGE_C R21, R204, R205, RZ ;  /* 0x000000cdcc15723e */ /* 0x008fe400048070ff */
[----:B----4-:R-:W-:Y:S02]  /*4c310*/  F2FP.SATFINITE.E4M3.F32.PACK_AB_MERGE_C R154, R209, R210, R154 ;  /* 0x000000d2d19a723e */ /* 0x010fe4000480709a */
[----:B------:R-:W-:Y:S02]  /*4c320*/  F2FP.SATFINITE.E4M3.F32.PACK_AB_MERGE_C R153, R207, R208, R153 ;  /* 0x000000d0cf99723e */ /* 0x000fe40004807099 */
        /* <DEDUP_REMOVED lines=13> */
[----:B------:R-:W-:Y:S01]  /*4c400*/  PRMT R163, R152, R218, R163 ;  /* 0x000000da98a37216 */ /* 0x000fe200000000a3 */
[----:B------:R-:W-:Y:S02]  /*4c410*/  IMAD.MOV.U32 R175, RZ, RZ, R200 ;  /* 0x000000ffffaf7224 */ /* 0x000fe400078e00c8 */
[----:B------:R-:W-:Y:S02]  /*4c420*/  IMAD.MOV.U32 R233, RZ, RZ, R196 ;  /* 0x000000ffffe97224 */ /* 0x000fe400078e00c4 */
[--C-:B------:R-:W-:Y:S01]  /*4c430*/  FADD R200, R177, -R9.reuse ;  /* 0x80000009b1c87221 */ /* 0x100fe20000000000 */
[----:B------:R-:W-:Y:S01]  /*4c440*/  FADD R196, R158, -R9 ;  /* 0x800000099ec47221 */ /* 0x000fe20000000000 */
[----:B------:R-:W-:-:S02]  /*4c450*/  IMAD.MOV.U32 R172, RZ, RZ, R199 ;  /* 0x000000ffffac7224 */ /* 0x000fc400078e00c7 */
[----:B------:R-:W-:Y:S02]  /*4c460*/  IMAD.MOV.U32 R177, RZ, RZ, R197 ;  /* 0x000000ffffb17224 */ /* 0x000fe400078e00c5 */
[----:B------:R-:W-:Y:S02]  /*4c470*/  IMAD.MOV.U32 R158, RZ, RZ, R186 ;  /* 0x000000ffff9e7224 */ /* 0x000fe400078e00ba */
[--C-:B------:R-:W-:Y:S01]  /*4c480*/  FADD R199, R176, -R9.reuse ;  /* 0x80000009b0c77221 */ /* 0x100fe20000000000 */
[--C-:B------:R-:W-:Y:S01]  /*4c490*/  FADD R197, R171, -R9.reuse ;  /* 0x80000009abc57221 */ /* 0x100fe20000000000 */
[----:B------:R-:W-:Y:S01]  /*4c4a0*/  FADD R186, R156, -R9 ;  /* 0x800000099cba7221 */ /* 0x000fe20000000000 */
[----:B------:R-:W-:Y:S02]  /*4c4b0*/  IMAD.MOV.U32 R176, RZ, RZ, R195 ;  /* 0x000000ffffb07224 */ /* 0x000fe400078e00c3 */
[----:B------:R-:W-:Y:S02]  /*4c4c0*/  IMAD.MOV.U32 R171, RZ, RZ, R194 ;  /* 0x000000ffffab7224 */ /* 0x000fe400078e00c2 */
[----:B------:R-:W-:-:S02]  /*4c4d0*/  IMAD.MOV.U32 R156, RZ, RZ, R185 ;  /* 0x000000ffff9c7224 */ /* 0x000fc400078e00b9 */
[--C-:B------:R-:W-:Y:S01]  /*4c4e0*/  FADD R198, R159, -R9.reuse ;  /* 0x800000099fc67221 */ /* 0x100fe20000000000 */
[--C-:B------:R-:W-:Y:S01]  /*4c4f0*/  FADD R195, R157, -R9.reuse ;  /* 0x800000099dc37221 */ /* 0x100fe20000000000 */
[----:B------:R-:W-:Y:S01]  /*4c500*/  FADD R185, R155, -R9 ;  /* 0x800000099bb97221 */ /* 0x000fe20000000000 */
[----:B------:R-:W-:Y:S01]  /*4c510*/  FADD R194, R182, -R8 ;  /* 0x80000008b6c27221 */ /* 0x000fe20000000000 */
[----:B------:R-:W-:Y:S02]  /*4c520*/  IMAD.MOV.U32 R182, RZ, RZ, R233 ;  /* 0x000000ffffb67224 */ /* 0x000fe400078e00e9 */
[----:B------:R-:W-:Y:S02]  /*4c530*/  IMAD.MOV.U32 R168, RZ, RZ, R192 ;  /* 0x000000ffffa87224 */ /* 0x000fe400078e00c0 */
[----:B------:R-:W-:Y:S02]  /*4c540*/  IMAD.MOV.U32 R233, RZ, RZ, R190 ;  /* 0x000000ffffe97224 */ /* 0x000fe400078e00be */
[----:B------:R-:W-:Y:S01]  /*4c550*/  FADD R192, R189, -R8 ;  /* 0x80000008bdc07221 */ /* 0x000fe20000000000 */
[----:B------:R-:W-:-:S02]  /*4c560*/  IMAD.MOV.U32 R232, RZ, RZ, R193 ;  /* 0x000000ffffe87224 */ /* 0x000fc400078e00c1 */
[----:B------:R-:W-:Y:S02]  /*4c570*/  IMAD.MOV.U32 R221, RZ, RZ, R191 ;  /* 0x000000ffffdd7224 */ /* 0x000fe400078e00bf */
[--C-:B------:R-:W-:Y:S01]  /*4c580*/  FADD R190, R187, -R8.reuse ;  /* 0x80000008bbbe7221 */ /* 0x100fe20000000000 */
[--C-:B------:R-:W-:Y:S01]  /*4c590*/  FADD R189, R188, -R8.reuse ;  /* 0x80000008bcbd7221 */ /* 0x100fe20000000000 */
        /* <DEDUP_REMOVED lines=28> */
[----:B------:R-:W-:Y:S01]  /*4c760*/  MUFU.EX2 R194, R194 ;  /* 0x000000c200c27308 */ /* 0x000fe20000000800 */
[----:B------:R-:W-:-:S02]  /*4c770*/  WARPGROUP.DEPBAR.LE gsb0, 0x0 ;  /* 0x00008000000079c5 */ /* 0x000fc40000010000 */
[----:B------:R-:W-:-:S06]  /*4c780*/  WARPGROUP.ARRIVE ;  /* 0x00000000000079c5 */ /* 0x000fcc0000000000 */
[----:B------:R-:W-:Y:S01]  /*4c790*/  QGMMA.64x256x32.F32.E4M3.E4M3 R24, R160, gdesc[UR4], R24, gsb0 ;  /* 0x03e00004a0187df3 */ /* 0x000fe20008000818 */
        /* <DEDUP_REMOVED lines=11> */
[----:B------:R-:W-:Y:S02]  /*4c850*/  LOP3.LUT R251, R237, 0x1, RZ, 0x3c, !PT ;  /* 0x00000001edfb7812 */ /* 0x000fe400078e3cff */
[----:B----4-:R-:W-:Y:S02]  /*4c860*/  F2FP.SATFINITE.E4M3.F32.PACK_AB_MERGE_C R154, R193, R194, R154 ;  /* 0x000000c2c19a723e */ /* 0x010fe4000480709a */
[----:B------:R-:W-:-:S02]  /*4c870*/  F2FP.SATFINITE.E4M3.F32.PACK_AB_MERGE_C R153, R191, R192, R153 ;  /* 0x000000c0bf99723e */ /* 0x000fc40004807099 */
[----:B------:R-:W-:Y:S02]  /*4c880*/  F2FP.SATFINITE.E4M3.F32.PACK_AB_MERGE_C R152, R189, R190, R152 ;  /* 0x000000bebd98723e */ /* 0x000fe40004807098 */
[----:B------:R-:W-:Y:S02]  /*4c890*/  F2FP.SATFINITE.E4M3.F32.PACK_AB_MERGE_C R21, R187, R188, R21 ;  /* 0x000000bcbb15723e */ /* 0x000fe40004807015 */
[----:B------:R-:W-:Y:S02]  /*4c8a0*/  SEL R155, R154, R153, !P1 ;  /* 0x000000999a9b7207 */ /* 0x000fe40004800000 */
[----:B------:R-:W-:Y:S02]  /*4c8b0*/  SEL R157, R153, R154, !P1 ;  /* 0x0000009a999d7207 */ /* 0x000fe40004800000 */
[----:B------:R-:W-:Y:S02]  /*4c8c0*/  SEL R159, R21, R152, !P1 ;  /* 0x00000098159f7207 */ /* 0x000fe40004800000 */
[----:B------:R-:W-:-:S02]  /*4c8d0*/  SEL R153, R152, R21, !P1 ;  /* 0x0000001598997207 */ /* 0x000fc40004800000 */
[----:B------:R-:W-:Y:S04]  /*4c8e0*/  SHFL.IDX PT, R21, R155, R237, 0x1f ;  /* 0x00001fed9b157589 */ /* 0x000fe800000e0000 */
[----:B------:R-:W0:Y:S04]  /*4c8f0*/  SHFL.IDX PT, R157, R157, R251, 0x1f ;  /* 0x00001ffb9d9d7589 */ /* 0x000e2800000e0000 */
[----:B------:R-:W-:Y:S04]  /*4c900*/  SHFL.IDX PT, R152, R153, R237, 0x1f ;  /* 0x00001fed99987589 */ /* 0x000fe800000e0000 */
[----:B------:R-:W1:Y:S01]  /*4c910*/  SHFL.IDX PT, R159, R159, R251, 0x1f ;  /* 0x00001ffb9f9f7589 */ /* 0x000e6200000e0000 */
[----:B------:R-:W-:-:S02]  /*4c920*/  IMAD.MOV.U32 R248, RZ, RZ, R156 ;  /* 0x000000fffff87224 */ /* 0x000fc400078e009c */
[----:B------:R-:W-:Y:S01]  /*4c930*/  IMAD.MOV.U32 R154, RZ, RZ, R158 ;  /* 0x000000ffff9a7224 */ /* 0x000fe200078e009e */
[CCC-:B0-----:R-:W-:Y:S02]  /*4c940*/  PRMT R156, R21.reuse, R217.reuse, R157.reuse ;  /* 0x000000d9159c7216 */ /* 0x1c1fe4000000009d */
[-C--:B------:R-:W-:Y:S02]  /*4c950*/  PRMT R157, R21, R218.reuse, R157 ;  /* 0x000000da159d7216 */ /* 0x080fe4000000009d */
[C-C-:B-1----:R-:W-:Y:S02]  /*4c960*/  PRMT R158, R152.reuse, R217, R159.reuse ;  /* 0x000000d9989e7216 */ /* 0x142fe4000000009f */
[----:B------:R-:W-:Y:S01]  /*4c970*/  PRMT R159, R152, R218, R159 ;  /* 0x000000da989f7216 */ /* 0x000fe2000000009f */
[----:B------:R-:W-:Y:S01]  /*4c980*/  FADD R173, R239, -R9 ;  /* 0x80000009efad7221 */ /* 0x000fe20000000000 */
[----:B------:R-:W-:Y:S02]  /*4c990*/  IMAD.MOV.U32 R239, RZ, RZ, R170 ;  /* 0x000000ffffef7224 */ /* 0x000fe400078e00aa */
[----:B------:R-:W-:-:S02]  /*4c9a0*/  IMAD.MOV.U32 R21, RZ, RZ, R177 ;  /* 0x000000ffff157224 */ /* 0x000fc400078e00b1 */
[----:B------:R-:W-:Y:S02]  /*4c9b0*/  IMAD.MOV.U32 R155, RZ, RZ, R171 ;  /* 0x000000ffff9b7224 */ /* 0x000fe400078e00ab */
[----:B------:R-:W-:Y:S02]  /*4c9c0*/  IMAD.MOV.U32 R153, RZ, RZ, R176 ;  /* 0x000000ffff997224 */ /* 0x000fe400078e00b0 */
[----:B------:R-:W-:Y:S02]  /*4c9d0*/  IMAD.MOV.U32 R152, RZ, RZ, R172 ;  /* 0x000000ffff987224 */ /* 0x000fe400078e00ac */
[--C-:B------:R-:W-:Y:S01]  /*4c9e0*/  FADD R176, R243, -R9.reuse ;  /* 0x80000009f3b07221 */ /* 0x100fe20000000000 */
[----:B------:R-:W-:Y:S01]  /*4c9f0*/  FADD R171, R229, -R8 ;  /* 0x80000008e5ab7221 */ /* 0x000fe20000000000 */
[----:B------:R-:W-:Y:S02]  /*4ca00*/  IMAD.MOV.U32 R251, RZ, RZ, R182 ;  /* 0x000000fffffb7224 */ /* 0x000fe400078e00b6 */
[----:B------:R-:W-:Y:S01]  /*4ca10*/  FADD R177, R244, -R9 ;  /* 0x80000009f4b17221 */ /* 0x000fe20000000000 */
[----:B------:R-:W-:-:S02]  /*4ca20*/  IMAD.MOV.U32 R243, RZ, RZ, R169 ;  /* 0x000000fffff37224 */ /* 0x000fc400078e00a9 */
[--C-:B------:R-:W-:Y:S01]  /*4ca30*/  FADD R172, R242, -R9.reuse ;  /* 0x80000009f2ac7221 */ /* 0x100fe20000000000 */
[----:B------:R-:W-:Y:S01]  /*4ca40*/  FADD R170, R180, -R9 ;  /* 0x80000009b4aa7221 */ /* 0x000fe20000000000 */
[----:B------:R-:W-:Y:S02]  /*4ca50*/  IMAD.MOV.U32 R229, RZ, RZ, R239 ;  /* 0x000000ffffe57224 */ /* 0x000fe400078e00ef */
[--C-:B------:R-:W-:Y:S01]  /*4ca60*/  FADD R169, R235, -R9.reuse ;  /* 0x80000009eba97221 */ /* 0x100fe20000000000 */
[--C-:B------:R-:W-:Y:S01]  /*4ca70*/  FADD R180, R179, -R9.reuse ;  /* 0x80000009b3b47221 */ /* 0x100fe20000000000 */
[----:B------:R-:W-:Y:S01]  /*4ca80*/  FADD R182, R178, -R9 ;  /* 0x80000009b2b67221 */ /* 0x000fe20000000000 */
[----:B------:R-:W-:Y:S02]  /*4ca90*/  IMAD.MOV.U32 R239, RZ, RZ, R21 ;  /* 0x000000ffffef7224 */ /* 0x000fe400078e0015 */
[----:B------:R-:W-:Y:S01]  /*4caa0*/  FADD R21, R184, -R8 ;  /* 0x80000008b8157221 */ /* 0x000fe20000000000 */
[----:B------:R-:W-:-:S02]  /*4cab0*/  IMAD.MOV.U32 R244, RZ, RZ, R175 ;  /* 0x000000fffff47224 */ /* 0x000fc400078e00af */
        /* <DEDUP_REMOVED lines=8> */
[----:B------:R-:W-:Y:S01]  /*4cb40*/  FMUL R170, R170, 1.4426950216293334961 ;  /* 0x3fb8aa3baaaa7820 */ /* 0x000fe20000400000 */
[----:B------:R-:W-:Y:S01]  /*4cb50*/  FMUL R169, R169, 1.4426950216293334961 ;  /* 0x3fb8aa3ba9a97820 */ /* 0x000fe20000400000 */
[----:B------:R-:W-:Y:S01]  /*4cb60*/  FMUL R180, R180, 1.4426950216293334961 ;  /* 0x3fb8aa3bb4b47820 */ /* 0x000fe20000400000 */
[----:B------:R-:W-:Y:S01]  /*4cb70*/  FMUL R182, R182, 1.4426950216293334961 ;  /* 0x3fb8aa3bb6b67820 */ /* 0x000fe20000400000 */
[----:B------:R-:W-:Y:S01]  /*4cb80*/  FADD R184, R183, -R8 ;  /* 0x80000008b7b87221 */ /* 0x000fe20000000000 */
[----:B------:R-:W-:-:S02]  /*4cb90*/  IMAD.MOV.U32 R231, RZ, RZ, R152 ;  /* 0x000000ffffe77224 */ /* 0x000fc400078e0098 */
[----:B------:R-:W-:Y:S01]  /*4cba0*/  FMUL R21, R21, 1.4426950216293334961 ;  /* 0x3fb8aa3b15157820 */ /* 0x000fe20000400000 */
[----:B------:R-:W-:Y:S01]  /*4cbb0*/  FADD R152, R181, -R8 ;  /* 0x80000008b5987221 */ /* 0x000fe20000000000 */
        /* <DEDUP_REMOVED lines=10> */
[----:B------:R2:W-:Y:S08]  /*4cc60*/  MUFU.EX2 R181, R21 ;  /* 0x0000001500b57308 */ /* 0x0005f00000000800 */
[----:B------:R-:W-:Y:S08]  /*4cc70*/  MUFU.EX2 R170, R170 ;  /* 0x000000aa00aa7308 */ /* 0x000ff00000000800 */
[----:B------:R-:W3:Y:S08]  /*4cc80*/  MUFU.EX2 R169, R169 ;  /* 0x000000a900a97308 */ /* 0x000ef00000000800 */
[----:B------:R-:W-:Y:S08]  /*4cc90*/  MUFU.EX2 R180, R180 ;  /* 0x000000b400b47308 */ /* 0x000ff00000000800 */
[----:B------:R-:W4:Y:S08]  /*4cca0*/  MUFU.EX2 R182, R182 ;  /* 0x000000b600b67308 */ /* 0x000f300000000800 */
[----:B------:R-:W-:Y:S08]  /*4ccb0*/  MUFU.EX2 R179, R179 ;  /* 0x000000b300b37308 */ /* 0x000ff00000000800 */
[----:B------:R-:W4:Y:S01]  /*4ccc0*/  MUFU.EX2 R178, R178 ;  /* 0x000000b200b27308 */ /* 0x000f220000000800 */
[----:B--2---:R-:W-:-:S07]  /*4ccd0*/  FMUL R21, R152, 1.4426950216293334961 ;  /* 0x3fb8aa3b98157820 */ /* 0x004fce0000400000 */
[----:B------:R-:W-:Y:S08]  /*4cce0*/  MUFU.EX2 R175, R175 ;  /* 0x000000af00af7308 */ /* 0x000ff00000000800 */
[----:B------:R-:W2:Y:S08]  /*4ccf0*/  MUFU.EX2 R174, R174 ;  /* 0x000000ae00ae7308 */ /* 0x000eb00000000800 */
[----:B------:R-:W2:Y:S08]  /*4cd00*/  MUFU.EX2 R171, R171 ;  /* 0x000000ab00ab7308 */ /* 0x000eb00000000800 */
[----:B------:R4:W-:Y:S08]  /*4cd10*/  MUFU.EX2 R183, R21 ;  /* 0x0000001500b77308 */ /* 0x0009f00000000800 */
[----:B------:R-:W2:Y:S01]  /*4cd20*/  MUFU.EX2 R184, R184 ;  /* 0x000000b800b87308 */ /* 0x000ea20000000800 */
[----:B------:R-:W-:-:S02]  /*4cd30*/  IMAD.MOV.U32 R242, RZ, RZ, R244 ;  /* 0x000000fffff27224 */ /* 0x000fc400078e00f4 */
[----:B------:R-:W-:Y:S02]  /*4cd40*/  IMAD.MOV.U32 R252, RZ, RZ, R153 ;  /* 0x000000fffffc7224 */ /* 0x000fe400078e0099 */
[----:B------:R-:W-:Y:S01]  /*4cd50*/  IMAD.MOV.U32 R244, RZ, RZ, R154 ;  /* 0x000000fffff47224 */ /* 0x000fe200078e009a */
[----:B0-----:R-:W-:Y:S02]  /*4cd60*/  F2FP.SATFINITE.E4M3.F32.PACK_AB_MERGE_C R154, R176, R177, RZ ;  /* 0x000000b1b09a723e */ /* 0x001fe400048070ff */
[----:B-1----:R-:W-:Y:S02]  /*4cd70*/  F2FP.SATFINITE.E4M3.F32.PACK_AB_MERGE_C R153, R172, R173, RZ ;  /* 0x000000adac99723e */ /* 0x002fe400048070ff */
[----:B---3--:R-:W-:Y:S02]  /*4cd80*/  F2FP.SATFINITE.E4M3.F32.PACK_AB_MERGE_C R152, R169, R170, RZ ;  /* 0x000000aaa998723e */ /* 0x008fe400048070ff */
[----:B----4-:R-:W-:Y:S02]  /*4cd90*/  F2FP.SATFINITE.E4M3.F32.PACK_AB_MERGE_C R21, R182, R180, RZ ;  /* 0x000000b4b615723e */ /* 0x010fe400048070ff */
[----:B------:R-:W-:Y:S01]  /*4cda0*/  F2FP.SATFINITE.E4M3.F32.PACK_AB_MERGE_C R154, R178, R179, R154 ;  /* 0x000000b3b29a723e */ /* 0x000fe2000480709a */
[----:B------:R-:W-:-:S02]  /*4cdb0*/  IMAD.MOV.U32 R230, RZ, RZ, R243 ;  /* 0x000000ffffe67224 */ /* 0x000fc400078e00f3 */
[----:B------:R-:W-:Y:S01]  /*4cdc0*/  IMAD.MOV.U32 R250, RZ, RZ, R232 ;  /* 0x000000fffffa7224 */ /* 0x000fe200078e00e8 */
[----:B--2---:R-:W-:Y:S02]  /*4cdd0*/  F2FP.SATFINITE.E4M3.F32.PACK_AB_MERGE_C R153, R174, R175, R153 ;  /* 0x000000afae99723e */ /* 0x004fe40004807099 */
[----:B------:R-:W-:Y:S02]  /*4cde0*/  F2FP.SATFINITE.E4M3.F32.PACK_AB_MERGE_C R152, R181, R171, R152 ;  /* 0x000000abb598723e */ /* 0x000fe40004807098 */
[----:B------:R-:W-:Y:S01]  /*4cdf0*/  F2FP.SATFINITE.E4M3.F32.PACK_AB_MERGE_C R21, R184, R183, R21 ;  /* 0x000000b7b815723e */ /* 0x000fe20004807015 */
[----:B------:R-:W-:Y:S02]  /*4ce00*/  WARPGROUP.DEPBAR.LE gsb0, 0x0 ;  /* 0x00008000000079c5 */ /* 0x000fe40000010000 */
[----:B------:R-:W-:-:S06]  /*4ce10*/  WARPGROUP.ARRIVE ;  /* 0x00000000000079c5 */ /* 0x000fcc0000000000 */
[----:B------:R-:W-:Y:S01]  /*4ce20*/  QGMMA.64x256x32.F32.E4M3.E4M3 R24, R156, gdesc[UR8], R24, gsb0 ;  /* 0x03e000089c187df3 */ /* 0x000fe20008000818 */
[----:B------:R-:W-:Y:S02]  /*4ce30*/  IMAD.MOV.U32 R235, RZ, RZ, R221 ;  /* 0x000000ffffeb7224 */ /* 0x000fe400078e00dd */
[----:B------:R-:W-:Y:S02]  /*4ce40*/  IMAD.MOV.U32 R243, RZ, RZ, R155 ;  /* 0x000000fffff37224 */ /* 0x000fe400078e009b */
[----:B------:R-:W-:Y:S01]  /*4ce50*/  IMAD.MOV.U32 R232, RZ, RZ, R168 ;  /* 0x000000ffffe87224 */ /* 0x000fe200078e00a8 */
[----:B------:R-:W-:Y:S02]  /*4ce60*/  SEL R221, R154, R153, !P1 ;  /* 0x000000999add7207 */ /* 0x000fe40004800000 */
[----:B------:R-:W-:Y:S02]  /*4ce70*/  SEL R153, R153, R154, !P1 ;  /* 0x0000009a99997207 */ /* 0x000fe40004800000 */
[----:B------:R-:W-:-:S02]  /*4ce80*/  SEL R155, R21, R152, !P1 ;  /* 0x00000098159b7207 */ /* 0x000fc40004800000 */
[----:B------:R-:W-:Y:S02]  /*4ce90*/  SEL R168, R152, R21, !P1 ;  /* 0x0000001598a87207 */ /* 0x000fe40004800000 */
[----:B------:R-:W-:Y:S01]  /*4cea0*/  LOP3.LUT R154, R237, 0x1, RZ, 0x3c, !PT ;  /* 0x00000001ed9a7812 */ /* 0x000fe200078e3cff */
        /* <DEDUP_REMOVED lines=8> */
[----:B------:R-:W-:-:S03]  /*4cf30*/  WARPGROUP.DEPBAR.LE gsb0, 0x0 ;  /* 0x00008000000079c5 */ /* 0x000fc60000010000 */
[----:B------:R-:W-:-:S06]  /*4cf40*/  WARPGROUP.ARRIVE ;  /* 0x00000000000079c5 */ /* 0x000fcc0000000000 */
[----:B------:R-:W-:Y:S03]  /*4cf50*/  QGMMA.64x256x32.F32.E4M3.E4M3 R24, R152, gdesc[UR12], R24, gsb0 ;  /* 0x03e0000c98187df3 */ /* 0x000fe60008000818 */
[----:B------:R-:W-:Y:S02]  /*4cf60*/  WARPGROUP.DEPBAR.LE gsb0, 0x0 ;  /* 0x00008000000079c5 */ /* 0x000fe40000010000 */
[----:B------:R-:W-:Y:S04]  /*4cf70*/  STL.64 [R1], R24 ;  /* 0x0000001801007387 */ /* 0x000fe80000100a00 */
        /* <DEDUP_REMOVED lines=264> */
[----:B------:R-:W-:Y:S01]  /*4e000*/  QGMMA.64x256x32.F32.E4M3.E4M3 R24, R156, gdesc[UR28], R24, gsb0 ;  /* 0x03e0001c9c187df3 */ /* 0x000fe20008000818 */
[----:B------:R-:W-:Y:S02]  /*4e010*/  FADD R21, R230, R229 ;  /* 0x000000e5e6157221 */ /* 0x000fe40000000000 */
[----:B------:R-:W-:Y:S02]  /*4e020*/  WARPGROUP.DEPBAR.LE gsb0, 0x0 ;  /* 0x00008000000079c5 */ /* 0x000fe40000010000 */
[----:B------:R-:W-:-:S15]  /*4e030*/  WARPGROUP.ARRIVE ;  /* 0x00000000000079c5 */ /* 0x000fde0000000000 */
[----:B------:R-:W-:-:S08]  /*4e040*/  NOP ;  /* 0x0000000000007918 */ /* 0x000fd00000000000 */
[----:B------:R-:W-:Y:S03]  /*4e050*/  QGMMA.64x256x32.F32.E4M3.E4M3 R24, R152, gdesc[UR32], R24, gsb0 ;  /* 0x03e0002098187df3 */ /* 0x000fe60008000818 */
[----:B------:R-:W-:Y:S02]  /*4e060*/  WARPGROUP.DEPBAR.LE gsb0, 0x0 ;  /* 0x00008000000079c5 */ /* 0x000fe40000010000 */
[----:B------:R-:W-:Y:S02]  /*4e070*/  FADD R153, R239, R231 ;  /* 0x000000e7ef997221 */ /* 0x000fe40000000000 */
[----:B------:R-:W2:Y:S01]  /*4e080*/  LDL.LU R239, [R1+0x6fc] ;  /* 0x0006fc0001ef7983 */ /* 0x000ea20000300800 */
[----:B------:R-:W-:Y:S01]  /*4e090*/  FADD R152, R252, R21 ;  /* 0x00000015fc987221 */ /* 0x000fe20000000000 */
[----:B------:R-:W-:Y:S02]  /*4e0a0*/  FADD R21, R243, R153 ;  /* 0x00000099f3157221 */ /* 0x000fe40000000000 */
[----:B------:R-:W3:Y:S04]  /*4e0b0*/  LDL.LU R231, [R1+0x760] ;  /* 0x0007600001e77983 */ /* 0x000ee80000300800 */
[----:B------:R-:W4:Y:S01]  /*4e0c0*/  LDL.LU R243, [R1+0x6e0] ;  /* 0x0006e00001f37983 */ /* 0x000f220000300800 */
[----:B------:R-:W-:-:S03]  /*4e0d0*/  FADD R152, R244, R152 ;  /* 0x00000098f4987221 */ /* 0x000fc60000000000 */
[----:B------:R-:W4:Y:S04]  /*4e0e0*/  LDL.LU R244, [R1+0x6bc] ;  /* 0x0006bc0001f47983 */ /* 0x000f280000300800 */
[----:B------:R-:W4:Y:S01]  /*4e0f0*/  LDL.LU R252, [R1+0x6e4] ;  /* 0x0006e40001fc7983 */ /* 0x000f220000300800 */
[----:B------:R-:W-:Y:S01]  /*4e100*/  FADD R21, R248, R21 ;  /* 0x00000015f8157221 */ /* 0x000fe20000000000 */
[----:B------:R-:W-:Y:S02]  /*4e110*/  FADD R152, R251, R152 ;  /* 0x00000098fb987221 */ /* 0x000fe40000000000 */
[----:B------:R-:W4:Y:S04]  /*4e120*/  LDL.LU R248, [R1+0x6c0] ;  /* 0x0006c00001f87983 */ /* 0x000f280000300800 */
[----:B------:R-:W4:Y:S01]  /*4e130*/  LDL.LU R251, [R1+0x6e8] ;  /* 0x0006e80001fb7983 */ /* 0x000f220000300800 */
[----:B------:R-:W-:Y:S01]  /*4e140*/  FADD R21, R250, R21 ;  /* 0x00000015fa157221 */ /* 0x000fe20000000000 */
[----:B------:R-:W-:-:S02]  /*4e150*/  FADD R152, R232, R152 ;  /* 0x00000098e8987221 */ /* 0x000fc40000000000 */
[----:B------:R-:W4:Y:S04]  /*4e160*/  LDL.LU R250, [R1+0x6c8] ;  /* 0x0006c80001fa7983 */ /* 0x000f280000300800 */
[----:B------:R-:W4:Y:S01]  /*4e170*/  LDL.LU R232, [R1+0x6ec] ;  /* 0x0006ec0001e87983 */ /* 0x000f220000300800 */
[----:B------:R-:W-:-:S03]  /*4e180*/  FADD R152, R233, R152 ;  /* 0x00000098e9987221 */ /* 0x000fc60000000000 */
[----:B------:R-:W4:Y:S01]  /*4e190*/  LDL.LU R233, [R1+0x6cc] ;  /* 0x0006cc0001e97983 */ /* 0x000f220000300800 */
[----:B------:R-:W-:-:S03]  /*4e1a0*/  FADD R21, R235, R21 ;  /* 0x00000015eb157221 */ /* 0x000fc60000000000 */
[----:B------:R-:W4:Y:S01]  /*4e1b0*/  LDL.LU R235, [R1+0x6f0] ;  /* 0x0006f00001eb7983 */ /* 0x000f220000300800 */
[----:B------:R-:W-:-:S03]  /*4e1c0*/  FADD R21, R242, R21 ;  /* 0x00000015f2157221 */ /* 0x000fc60000000000 */
[----:B------:R-:W4:Y:S01]  /*4e1d0*/  LDL.LU R242, [R1+0x6d0] ;  /* 0x0006d00001f27983 */ /* 0x000f220000300800 */
[----:B--2---:R-:W-:-:S03]  /*4e1e0*/  FADD R152, R239, R152 ;  /* 0x00000098ef987221 */ /* 0x004fc60000000000 */
[----:B------:R-:W2:Y:S01]  /*4e1f0*/  LDL.LU R239, [R1+0x6f4] ;  /* 0x0006f40001ef7983 */ /* 0x000ea20000300800 */
[----:B---3--:R-:W-:Y:S01]  /*4e200*/  FADD R21, R231, R21 ;  /* 0x00000015e7157221 */ /* 0x008fe20000000000 */
[----:B----4-:R-:W-:Y:S02]  /*4e210*/  FADD R152, R243, R152 ;  /* 0x00000098f3987221 */ /* 0x010fe40000000000 */
[----:B------:R-:W3:Y:S01]  /*4e220*/  LDL.LU R243, [R1+0x6d4] ;  /* 0x0006d40001f37983 */ /* 0x000ee20000300800 */
[----:B------:R-:W-:Y:S01]  /*4e230*/  FADD R21, R244, R21 ;  /* 0x00000015f4157221 */ /* 0x000fe20000000000 */
[----:B------:R-:W-:Y:S02]  /*4e240*/  FADD R152, R252, R152 ;  /* 0x00000098fc987221 */ /* 0x000fe40000000000 */
[----:B------:R-:W4:Y:S01]  /*4e250*/  LDL.LU R244, [R1+0x6f8] ;  /* 0x0006f80001f47983 */ /* 0x000f220000300800 */
[----:B------:R-:W-:Y:S01]  /*4e260*/  FADD R21, R248, R21 ;  /* 0x00000015f8157221 */ /* 0x000fe20000000000 */
[----:B------:R-:W-:-:S02]  /*4e270*/  FADD R152, R251, R152 ;  /* 0x00000098fb987221 */ /* 0x000fc40000000000 */
[----:B------:R-:W4:Y:S04]  /*4e280*/  LDL.LU R248, [R1+0x6d8] ;  /* 0x0006d80001f87983 */ /* 0x000f280000300800 */
[----:B------:R-:W4:Y:S01]  /*4e290*/  LDL.LU R251, [R1+0x6c4] ;  /* 0x0006c40001fb7983 */ /* 0x000f220000300800 */
[----:B------:R-:W-:Y:S01]  /*4e2a0*/  FADD R21, R250, R21 ;  /* 0x00000015fa157221 */ /* 0x000fe20000000000 */
[----:B------:R-:W-:Y:S02]  /*4e2b0*/  FADD R152, R232, R152 ;  /* 0x00000098e8987221 */ /* 0x000fe40000000000 */
[----:B------:R-:W4:Y:S01]  /*4e2c0*/  LDL.LU R232, [R1+0x6dc] ;  /* 0x0006dc0001e87983 */ /* 0x000f220000300800 */
[----:B------:R-:W-:-:S03]  /*4e2d0*/  FADD R21, R233, R21 ;  /* 0x00000015e9157221 */ /* 0x000fc60000000000 */
        /* <DEDUP_REMOVED lines=8> */
[----:B------:R-:W-:Y:S01]  /*4e360*/  FADD R152, R235, R152 ;  /* 0x00000098eb987221 */ /* 0x000fe20000000000 */
[----:B------:R-:W-:-:S02]  /*4e370*/  FADD R21, R242, R21 ;  /* 0x00000015f2157221 */ /* 0x000fc40000000000 */
[----:B------:R-:W4:Y:S04]  /*4e380*/  LDL.LU R235, [R1+0x6b0] ;  /* 0x0006b00001eb7983 */ /* 0x000f280000300800 */
[----:B------:R-:W4:Y:S01]  /*4e390*/  LDL.LU R242, [R1+0x690] ;  /* 0x0006900001f27983 */ /* 0x000f220000300800 */
[----:B--2---:R-:W-:-:S03]  /*4e3a0*/  FADD R152, R239, R152 ;  /* 0x00000098ef987221 */ /* 0x004fc60000000000 */
[----:B------:R-:W2:Y:S01]  /*4e3b0*/  LDL.LU R239, [R1+0x6b4] ;  /* 0x0006b40001ef7983 */ /* 0x000ea20000300800 */
[----:B---3--:R-:W-:-:S03]  /*4e3c0*/  FADD R21, R243, R21 ;  /* 0x00000015f3157221 */ /* 0x008fc60000000000 */
[----:B------:R-:W3:Y:S01]  /*4e3d0*/  LDL.LU R243, [R1+0x694] ;  /* 0x0006940001f37983 */ /* 0x000ee20000300800 */
[----:B----4-:R-:W-:-:S03]  /*4e3e0*/  FADD R152, R244, R152 ;  /* 0x00000098f4987221 */ /* 0x010fc60000000000 */
[----:B------:R-:W4:Y:S01]  /*4e3f0*/  LDL.LU R244, [R1+0x6b8] ;  /* 0x0006b80001f47983 */ /* 0x000f220000300800 */
[----:B------:R-:W-:-:S03]  /*4e400*/  FADD R21, R248, R21 ;  /* 0x00000015f8157221 */ /* 0x000fc60000000000 */
[----:B------:R-:W4:Y:S01]  /*4e410*/  LDL.LU R248, [R1+0x698] ;  /* 0x0006980001f87983 */ /* 0x000f220000300800 */
[----:B------:R-:W-:-:S03]  /*4e420*/  FADD R152, R251, R152 ;  /* 0x00000098fb987221 */ /* 0x000fc60000000000 */
[----:B------:R-:W4:Y:S01]  /*4e430*/  LDL.LU R251, [R1+0x684] ;  /* 0x0006840001fb7983 */ /* 0x000f220000300800 */
[----:B------:R-:W-:-:S03]  /*4e440*/  FADD R21, R232, R21 ;  /* 0x00000015e8157221 */ /* 0x000fc60000000000 */
[----:B------:R-:W4:Y:S01]  /*4e450*/  LDL.LU R232, [R1+0x69c] ;  /* 0x00069c0001e87983 */ /* 0x000f220000300800 */
[----:B------:R-:W-:-:S03]  /*4e460*/  FADD R152, R233, R152 ;  /* 0x00000098e9987221 */ /* 0x000fc60000000000 */
[----:B------:R-:W4:Y:S01]  /*4e470*/  LDL.LU R233, [R1+0x660] ;  /* 0x0006600001e97983 */ /* 0x000f220000300800 */
[----:B------:R-:W-:Y:S01]  /*4e480*/  FADD R21, R217, R21 ;  /* 0x00000015d9157221 */ /* 0x000fe20000000000 */
[----:B------:R-:W-:-:S03]  /*4e490*/  FADD R152, R221, R152 ;  /* 0x00000098dd987221 */ /* 0x000fc60000000000 */
[----:B------:R-:W-:Y:S01]  /*4e4a0*/  FADD R21, R229, R21 ;  /* 0x00000015e5157221 */ /* 0x000fe20000000000 */
[----:B------:R-:W-:-:S03]  /*4e4b0*/  FADD R152, R230, R152 ;  /* 0x00000098e6987221 */ /* 0x000fc60000000000 */
[----:B------:R-:W-:Y:S01]  /*4e4c0*/  FADD R21, R231, R21 ;  /* 0x00000015e7157221 */ /* 0x000fe20000000000 */
[----:B------:R-:W-:-:S03]  /*4e4d0*/  FADD R152, R252, R152 ;  /* 0x00000098fc987221 */ /* 0x000fc60000000000 */
[----:B------:R-:W-:Y:S01]  /*4e4e0*/  FADD R21, R250, R21 ;  /* 0x00000015fa157221 */ /* 0x000fe20000000000 */
[----:B------:R-:W-:-:S03]  /*4e4f0*/  FADD R152, R235, R152 ;  /* 0x00000098eb987221 */ /* 0x000fc60000000000 */
[----:B------:R-:W-:Y:S01]  /*4e500*/  FADD R21, R242, R21 ;  /* 0x00000015f2157221 */ /* 0x000fe20000000000 */
        /* <DEDUP_REMOVED lines=27> */
[----:B--2---:R-:W-:Y:S01]  /*4e6c0*/  FADD R152, R239, R152 ;  /* 0x00000098ef987221 */ /* 0x004fe20000000000 */
[----:B---3--:R-:W-:-:S03]  /*4e6d0*/  FADD R21, R243, R21 ;  /* 0x00000015f3157221 */ /* 0x008fc60000000000 */
[----:B----4-:R-:W-:Y:S01]  /*4e6e0*/  FADD R152, R244, R152 ;  /* 0x00000098f4987221 */ /* 0x010fe20000000000 */
[----:B------:R-:W-:-:S03]  /*4e6f0*/  FADD R21, R248, R21 ;  /* 0x00000015f8157221 */ /* 0x000fc60000000000 */
[----:B------:R-:W-:Y:S01]  /*4e700*/  FADD R152, R251, R152 ;  /* 0x00000098fb987221 */ /* 0x000fe20000000000 */
[----:B------:R-:W-:-:S03]  /*4e710*/  FADD R21, R232, R21 ;  /* 0x00000015e8157221 */ /* 0x000fc60000000000 */
[----:B------:R-:W-:Y:S01]  /*4e720*/  FADD R152, R233, R152 ;  /* 0x00000098e9987221 */ /* 0x000fe20000000000 */
[----:B------:R-:W-:-:S03]  /*4e730*/  FADD R21, R0, R21 ;  /* 0x0000001500157221 */ /* 0x000fc60000000000 */
[----:B------:R-:W-:Y:S01]  /*4e740*/  FADD R152, R2, R152 ;  /* 0x0000009802987221 */ /* 0x000fe20000000000 */
[----:B------:R-:W2:Y:S01]  /*4e750*/  LDL.LU R0, [R1+0x23e4] ;  /* 0x0023e40001007983 */ /* 0x000ea20000300800 */
[----:B------:R-:W-:-:S03]  /*4e760*/  FADD R21, R3, R21 ;  /* 0x0000001503157221 */ /* 0x000fc60000000000 */
[----:B------:R-:W3:Y:S01]  /*4e770*/  LDL.LU R2, [R1+0x23e0] ;  /* 0x0023e00001027983 */ /* 0x000ee20000300800 */
[----:B------:R-:W-:-:S03]  /*4e780*/  FADD R152, R216, R152 ;  /* 0x00000098d8987221 */ /* 0x000fc60000000000 */
[----:B------:R-:W3:Y:S01]  /*4e790*/  LDL.LU R3, [R1+0x23dc] ;  /* 0x0023dc0001037983 */ /* 0x000ee20000300800 */
[----:B------:R-:W-:-:S03]  /*4e7a0*/  FADD R21, R23, R21 ;  /* 0x0000001517157221 */ /* 0x000fc60000000000 */
[----:B------:R1:W5:Y:S01]  /*4e7b0*/  LDL.LU R216, [R1+0x23d8] ;  /* 0x0023d80001d87983 */ /* 0x0003620000300800 */
[----:B------:R-:W-:-:S03]  /*4e7c0*/  FADD R152, R22, R152 ;  /* 0x0000009816987221 */ /* 0x000fc60000000000 */
[----:B------:R1:W5:Y:S01]  /*4e7d0*/  LDL.LU R23, [R1+0x23d4] ;  /* 0x0023d40001177983 */ /* 0x0003620000300800 */
[----:B------:R-:W-:-:S03]  /*4e7e0*/  FADD R21, R19, R21 ;  /* 0x0000001513157221 */ /* 0x000fc60000000000 */
[----:B------:R1:W5:Y:S01]  /*4e7f0*/  LDL.LU R22, [R1+0x23d0] ;  /* 0x0023d00001167983 */ /* 0x0003620000300800 */
[----:B------:R-:W-:-:S03]  /*4e800*/  FADD R152, R18, R152 ;  /* 0x0000009812987221 */ /* 0x000fc60000000000 */
[----:B------:R1:W5:Y:S01]  /*4e810*/  LDL.LU R19, [R1+0x23cc] ;  /* 0x0023cc0001137983 */ /* 0x0003620000300800 */
[----:B------:R-:W-:-:S03]  /*4e820*/  FADD R21, R17, R21 ;  /* 0x0000001511157221 */ /* 0x000fc60000000000 */
[----:B------:R1:W5:Y:S04]  /*4e830*/  LDL.LU R18, [R1+0x23c8] ;  /* 0x0023c80001127983 */ /* 0x0003680000300800 */
[----:B------:R1:W5:Y:S01]  /*4e840*/  LDL.LU R17, [R1+0x23c4] ;  /* 0x0023c40001117983 */ /* 0x0003620000300800 */
[----:B------:R-:W-:Y:S01]  /*4e850*/  FADD R152, R16, R152 ;  /* 0x0000009810987221 */ /* 0x000fe20000000000 */
[----:B------:R-:W-:Y:S02]  /*4e860*/  FADD R21, R7, R21 ;  /* 0x0000001507157221 */ /* 0x000fe40000000000 */
[----:B------:R1:W5:Y:S04]  /*4e870*/  LDL.LU R16, [R1+0x23c0] ;  /* 0x0023c00001107983 */ /* 0x0003680000300800 */
[----:B------:R1:W5:Y:S04]  /*4e880*/  LDL.LU R7, [R1+0x23bc] ;  /* 0x0023bc0001077983 */ /* 0x0003680000300800 */
[----:B------:R-:W4:Y:S04]  /*4e890*/  LDL.LU R163, [R1+0x1010] ;  /* 0x0010100001a37983 */ /* 0x000f280000300800 */
[----:B------:R-:W2:Y:S01]  /*4e8a0*/  LDL.LU R232, [R1+0xfe8] ;  /* 0x000fe80001e87983 */ /* 0x000ea20000300800 */
[----:B------:R-:W-:-:S03]  /*4e8b0*/  FADD R152, R6, R152 ;  /* 0x0000009806987221 */ /* 0x000fc60000000000 */
[----:B------:R1:W5:Y:S04]  /*4e8c0*/  LDL.LU R6, [R1+0x23b8] ;  /* 0x0023b80001067983 */ /* 0x0003680000300800 */
[----:B------:R-:W3:Y:S04]  /*4e8d0*/  LDL.LU R161, [R1+0x1014] ;  /* 0x0010140001a17983 */ /* 0x000ee80000300800 */
[----:B------:R-:W3:Y:S04]  /*4e8e0*/  LDL.LU R162, [R1+0x1008] ;  /* 0x0010080001a27983 */ /* 0x000ee80000300800 */
[----:B------:R-:W3:Y:S01]  /*4e8f0*/  LDL.LU R233, [R1+0xfec] ;  /* 0x000fec0001e97983 */ /* 0x000ee20000300800 */
[----:B------:R-:W-:-:S03]  /*4e900*/  FADD R21, R5, R21 ;  /* 0x0000001505157221 */ /* 0x000fc60000000000 */
[----:B------:R1:W5:Y:S04]  /*4e910*/  LDL.LU R5, [R1+0x23b4] ;  /* 0x0023b40001057983 */ /* 0x0003680000300800 */
[----:B------:R-:W3:Y:S04]  /*4e920*/  LDL.LU R160, [R1+0x100c] ;  /* 0x00100c0001a07983 */ /* 0x000ee80000300800 */
[----:B------:R-:W3:Y:S01]  /*4e930*/  LDL R159, [R1+0x1024] ;  /* 0x00102400019f7983 */ /* 0x000ee20000100800 */
        /* <DEDUP_REMOVED lines=32> */
[----:B------:R-:W-:Y:S01]  /*4eb40*/  FADD R152, R4, R152 ;  /* 0x0000009804987221 */ /* 0x000fe20000000000 */
[----:B------:R-:W-:Y:S01]  /*4eb50*/  FADD R21, R236, R21 ;  /* 0x00000015ec157221 */ /* 0x000fe20000000000 */
[----:B------:R-:W-:Y:S01]  /*4eb60*/  FADD R156, R183, R156 ;  /* 0x0000009cb79c7221 */ /* 0x000fe20000000000 */
[----:B------:R-:W-:Y:S01]  /*4eb70*/  FADD R154, R182, R154 ;  /* 0x0000009ab69a7221 */ /* 0x000fe20000000000 */
[----:B------:R-:W0:Y:S01]  /*4eb80*/  S2R R251, SR_CTAID.X ;  /* 0x0000000000fb7919 */ /* 0x000e220000002500 */
[----:B------:R-:W1:Y:S01]  /*4eb90*/  SHFL.BFLY PT, R155, R152, 0x2, 0x1f ;  /* 0x0c401f00989b7f89 */ /* 0x000e6200000e0000 */
[----:B------:R-:W-:-:S03]  /*4eba0*/  FADD R156, R184, R156 ;  /* 0x0000009cb89c7221 */ /* 0x000fc60000000000 */
[----:B------:R-:W0:Y:S04]  /*4ebb0*/  SHFL.BFLY PT, R153, R21, 0x2, 0x1f ;  /* 0x0c401f0015997f89 */ /* 0x000e2800000e0000 */
[----:B------:R-:W0:Y:S04]  /*4ebc0*/  SHFL.BFLY PT, R157, R154, 0x2, 0x1f ;  /* 0x0c401f009a9d7f89 */ /* 0x000e2800000e0000 */
[----:B------:R-:W0:Y:S04]  /*4ebd0*/  SHFL.BFLY PT, R158, R156, 0x2, 0x1f ;  /* 0x0c401f009c9e7f89 */ /* 0x000e2800000e0000 */
[----:B------:R0:W5:Y:S01]  /*4ebe0*/  LDL.LU R4, [R1+0x23b0] ;  /* 0x0023b00001047983 */ /* 0x0001620000300800 */
[----:B-1----:R-:W-:Y:S01]  /*4ebf0*/  FADD R155, R152, R155 ;  /* 0x0000009b989b7221 */ /* 0x002fe20000000000 */
[----:B0-----:R-:W-:Y:S01]  /*4ec00*/  FADD R153, R21, R153 ;  /* 0x0000009915997221 */ /* 0x001fe20000000000 */
[----:B------:R-:W-:Y:S01]  /*4ec10*/  FADD R152, R154, R157 ;  /* 0x0000009d9a987221 */ /* 0x000fe20000000000 */
[----:B------:R-:W-:-:S02]  /*4ec20*/  FADD R21, R156, R158 ;  /* 0x0000009e9c157221 */ /* 0x000fc40000000000 */
[----:B------:R-:W0:Y:S04]  /*4ec30*/  SHFL.BFLY PT, R157, R155, 0x1, 0x1f ;  /* 0x0c201f009b9d7f89 */ /* 0x000e2800000e0000 */
[----:B------:R-:W1:Y:S04]  /*4ec40*/  SHFL.BFLY PT, R154, R153, 0x1, 0x1f ;  /* 0x0c201f00999a7f89 */ /* 0x000e6800000e0000 */
[----:B------:R-:W1:Y:S04]  /*4ec50*/  SHFL.BFLY PT, R156, R152, 0x1, 0x1f ;  /* 0x0c201f00989c7f89 */ /* 0x000e6800000e0000 */
[----:B------:R-:W1:Y:S01]  /*4ec60*/  SHFL.BFLY PT, R158, R21, 0x1, 0x1f ;  /* 0x0c201f00159e7f89 */ /* 0x000e6200000e0000 */
[----:B------:R-:W1:Y:S01]  /*4ec70*/  S2R R236, SR_TID.X ;  /* 0x0000000000ec7919 */ /* 0x000e620000002100 */
[----:B------:R-:W-:-:S02]  /*4ec80*/  IMAD.SHL.U32 R251, R251, 0x80, RZ ;  /* 0x00000080fbfb7824 */ /* 0x000fc400078e00ff */
[----:B0-----:R-:W-:Y:S01]  /*4ec90*/  FADD R155, R155, R157 ;  /* 0x0000009d9b9b7221 */ /* 0x001fe20000000000 */
[----:B-1----:R-:W-:Y:S01]  /*4eca0*/  FADD R153, R153, R154 ;  /* 0x0000009a99997221 */ /* 0x002fe20000000000 */
[----:B------:R-:W-:Y:S01]  /*4ecb0*/  FADD R152, R152, R156 ;  /* 0x0000009c98987221 */ /* 0x000fe20000000000 */
[----:B------:R-:W-:Y:S01]  /*4ecc0*/  FADD R21, R21, R158 ;  /* 0x0000009e15157221 */ /* 0x000fe20000000000 */
[----:B------:R-:W-:Y:S01]  /*4ecd0*/  IMAD.MOV.U32 R252, RZ, RZ, R9 ;  /* 0x000000fffffc7224 */ /* 0x000fe200078e0009 */
[----:B------:R-:W-:Y:S01]  /*4ece0*/  LOP3.LUT R236, R236, 0x7f, RZ, 0xc0, !PT ;  /* 0x0000007fecec7812 */ /* 0x000fe200078ec0ff */
[----:B----4-:R-:W-:Y:S01]  /*4ecf0*/  FFMA R163, R13, R163, R155 ;  /* 0x000000a30da37223 */ /* 0x010fe2000000009b */
[----:B--2---:R-:W-:Y:S01]  /*4ed00*/  IADD3 R232, P0, R232, 0x80, RZ ;  /* 0x00000080e8e87810 */ /* 0x004fe20007f1e0ff */
[----:B---3--:R-:W-:Y:S01]  /*4ed10*/  FFMA R161, R12, R161, R153 ;  /* 0x000000a10ca17223 */ /* 0x008fe20000000099 */
[----:B------:R-:W-:-:S03]  /*4ed20*/  FFMA R162, R10, R162, R152 ;  /* 0x000000a20aa27223 */ /* 0x000fc60000000098 */
[----:B------:R-:W-:Y:S01]  /*4ed30*/  IMAD.X R233, RZ, RZ, R233, P0 ;  /* 0x000000ffffe97224 */ /* 0x000fe200000e06e9 */
[----:B------:R-:W-:Y:S04]  /*4ed40*/  STL [R1+0x1010], R163 ;  /* 0x001010a301007387 */ /* 0x000fe80000100800 */
[----:B------:R0:W-:Y:S01]  /*4ed50*/  STL [R1+0x1014], R161 ;  /* 0x001014a101007387 */ /* 0x0001e20000100800 */
[----:B------:R-:W-:-:S03]  /*4ed60*/  FFMA R160, R11, R160, R21 ;  /* 0x000000a00ba07223 */ /* 0x000fc60000000015 */
[----:B------:R1:W-:Y:S04]  /*4ed70*/  STL [R1+0xfe8], R232 ;  /* 0x000fe8e801007387 */ /* 0x0003e80000100800 */
[----:B------:R1:W-:Y:S04]  /*4ed80*/  STL [R1+0x1008], R162 ;  /* 0x001008a201007387 */ /* 0x0003e80000100800 */
[----:B------:R1:W-:Y:S04]  /*4ed90*/  STL [R1+0xfec], R233 ;  /* 0x000fece901007387 */ /* 0x0003e80000100800 */
[----:B------:R1:W-:Y:S04]  /*4eda0*/  STL [R1+0x100c], R160 ;  /* 0x00100ca001007387 */ /* 0x0003e80000100800 */
[----:B------:R1:W-:Y:S04]  /*4edb0*/  STL [R1+0x608], R14 ;  /* 0x0006080e01007387 */ /* 0x0003e80000100800 */
[----:B------:R1:W-:Y:S01]  /*4edc0*/  STL [R1+0x604], R15 ;  /* 0x0006040f01007387 */ /* 0x0003e20000100800 */
[----:B0-----:R-:W-:-:S03]  /*4edd0*/  VIADD R161, R251, 0x80 ;  /* 0x00000080fba17836 */ /* 0x001fc60000000000 */
[----:B------:R1:W-:Y:S04]  /*4ede0*/  STL [R1+0xff0], R14 ;  /* 0x000ff00e01007387 */ /* 0x0003e80000100800 */
[----:B------:R1:W-:Y:S04]  /*4edf0*/  STL [R1+0xff4], R15 ;  /* 0x000ff40f01007387 */ /* 0x0003e80000100800 */
[----:B------:R1:W-:Y:S04]  /*4ee00*/  STL [R1+0x600], R8 ;  /* 0x0006000801007387 */ /* 0x0003e80000100800 */
[----:B------:R1:W-:Y:S04]  /*4ee10*/  STL [R1+0xffc], R8 ;  /* 0x000ffc0801007387 */ /* 0x0003e80000100800 */
[----:B------:R1:W-:Y:S01]  /*4ee20*/  STL [R1+0xff8], R9 ;  /* 0x000ff80901007387 */ /* 0x0003e20000100800 */
[----:B------:R-:W-:-:S04]  /*4ee30*/  ISETP.GE.U32.AND P0, PT, R232, R161, PT ;  /* 0x000000a1e800720c */ /* 0x000fc80003f06070 */
[----:B------:R-:W-:Y:S01]  /*4ee40*/  ISETP.GE.U32.AND.EX P0, PT, R233, RZ, PT, P0 ;  /* 0x000000ffe900720c */ /* 0x000fe20003f06100 */
[----:B------:R-:W-:Y:S02]  /*4ee50*/  IMAD R0, R159, 0x80, R0 ;  /* 0x000000809f007824 */ /* 0x000fe400078e0200 */
[----:B------:R-:W-:-:S10]  /*4ee60*/  IMAD R2, R3, 0x80, R2 ;  /* 0x0000008003027824 */ /* 0x000fd400078e0202 */
[----:B-1----:R-:W-:Y:S05]  /*4ee70*/  @!P0 BRA `(.L_x_1) ;  /* 0xfffffd0800288947 */ /* 0x002fea000383ffff */
.L_x_0:
[----:B------:R-:W2:Y:S04]  /*4ee80*/  LDL.LU R9, [R1+0x1010] ;  /* 0x0010100001097983 */ /* 0x000ea80000300800 */
[----:B------:R-:W3:Y:S04]  /*4ee90*/  LDL.LU R8, [R1+0x1014] ;  /* 0x0010140001087983 */ /* 0x000ee80000300800 */
[----:B------:R-:W4:Y:S04]  /*4eea0*/  LDL.LU R15, [R1+0x1008] ;  /* 0x00100800010f7983 */ /* 0x000f280000300800 */
[----:B------:R-:W3:Y:S04]  /*4eeb0*/  LDL.LU R14, [R1+0x100c] ;  /* 0x00100c00010e7983 */ /* 0x000ee80000300800 */
[----:B------:R-:W3:Y:S01]  /*4eec0*/  LDL.LU R13, [R1+0x8] ;  /* 0x00000800010d7983 */ /* 0x000ee20000300800 */
[----:B--2---:R-:W-:-:S03]  /*4eed0*/  IMAD.MOV.U32 R12, RZ, RZ, R9 ;  /* 0x000000ffff0c7224 */ /* 0x004fc600078e0009 */
[----:B------:R-:W2:Y:S04]  /*4eee0*/  LDL.LU R9, [R1] ;  /* 0x0000000001097983 */ /* 0x000ea80000300800 */
[----:B------:R-:W2:Y:S04]  /*4eef0*/  LDL.LU R11, [R1+0x408] ;  /* 0x00040800010b7983 */ /* 0x000ea80000300800 */
[----:B------:R-:W2:Y:S01]  /*4ef00*/  LDL.LU R10, [R1+0x400] ;  /* 0x00040000010a7983 */ /* 0x000ea20000300800 */
[----:B----45:R-:W-:Y:S02]  /*4ef10*/  IMAD.MOV.U32 R5, RZ, RZ, R15 ;  /* 0x000000ffff057224 */ /* 0x030fe400078e000f */
[----:B------:R-:W-:Y:S01]  /*4ef20*/  FMUL R7, R149, 0.25 ;  /* 0x3e80000095077820 */ /* 0x000fe20000400000 */
[----:B---3--:R-:W-:Y:S01]  /*4ef30*/  IMAD.MOV.U32 R4, RZ, RZ, R14 ;  /* 0x000000ffff047224 */ /* 0x008fe200078e000e */
[----:B------:R-:W-:Y:S01]  /*4ef40*/  STL [R1+0x23b0], R252 ;  /* 0x0023b0fc01007387 */ /* 0x000fe20000100800 */
[----:B------:R-:W-:-:S02]  /*4ef50*/  IMAD.MOV.U32 R3, RZ, RZ, R12 ;  /* 0x000000ffff037224 */ /* 0x000fc400078e000c */
[----:B------:R-:W-:Y:S01]  /*4ef60*/  FMUL R0, R13, 0.25 ;  /* 0x3e8000000d007820 */ /* 0x000fe20000400000 */
[----:B------:R-:W-:Y:S02]  /*4ef70*/  FSETP.GT.AND P3, PT, |R5|, 8.50705917302346158658e+37, PT ;  /* 0x7e8000000500780b */ /* 0x000fe40003f64200 */
[----:B------:R-:W-:Y:S02]  /*4ef80*/  FSETP.GT.AND P2, PT, |R4|, 8.50705917302346158658e+37, PT ;  /* 0x7e8000000400780b */ /* 0x000fe40003f44200 */
[----:B------:R-:W-:Y:S02]  /*4ef90*/  FSEL R6, R0, R13, P3 ;  /* 0x0000000d00067208 */ /* 0x000fe40001800000 */
[----:B------:R-:W-:-:S03]  /*4efa0*/  FSETP.GT.AND P1, PT, |R3|, 8.50705917302346158658e+37, PT ;  /* 0x7e8000000300780b */ /* 0x000fc60003f24200 */
[----:B------:R0:W-:Y:S01]  /*4efb0*/  STL [R1+0x860], R6 ;  /* 0x0008600601007387 */ /* 0x0001e20000100800 */
[----:B--2---:R-:W-:Y:S01]  /*4efc0*/  FMUL R2, R9, 0.25 ;  /* 0x3e80000009027820 */ /* 0x004fe20000400000 */
[----:B0-----:R-:W-:-:S04]  /*4efd0*/  FMUL R6, R11, 0.25 ;  /* 0x3e8000000b067820 */ /* 0x001fc80000400000 */
[----:B------:R-:W-:Y:S01]  /*4efe0*/  FSEL R0, R2, R9, P2 ;  /* 0x0000000902007208 */ /* 0x000fe20001000000 */
[----:B------:R-:W-:Y:S02]  /*4eff0*/  IMAD.MOV.U32 R2, RZ, RZ, R8 ;  /* 0x000000ffff027224 */ /* 0x000fe400078e0008 */
[----:B------:R-:W-:Y:S01]  /*4f000*/  FMUL R9, R151, 0.25 ;  /* 0x3e80000097097820 */ /* 0x000fe20000400000 */
[----:B------:R-:W-:Y:S01]  /*4f010*/  FMUL R8, R150, 0.25 ;  /* 0x3e80000096087820 */ /* 0x000fe20000400000 */
[----:B------:R0:W-:Y:S01]  /*4f020*/  STL [R1+0x864], R0 ;  /* 0x0008640001007387 */ /* 0x0001e20000100800 */
[----:B------:R-:W-:Y:S02]  /*4f030*/  FSETP.GT.AND P0, PT, |R2|, 8.50705917302346158658e+37, PT ;  /* 0x7e8000000200780b */ /* 0x000fe40003f04200 */
[----:B------:R-:W-:Y:S02]  /*4f040*/  FSEL R9, R9, R151, P3 ;  /* 0x0000009709097208 */ /* 0x000fe40001800000 */
[----:B------:R-:W-:Y:S01]  /*4f050*/  FSEL R6, R6, R11, P0 ;  /* 0x0000000b06067208 */ /* 0x000fe20000000000 */
[----:B0-----:R-:W-:-:S04]  /*4f060*/  FMUL R0, R10, 0.25 ;  /* 0x3e8000000a007820 */ /* 0x001fc80000400000 */
[----:B------:R0:W-:Y:S01]  /*4f070*/  STL [R1+0x868], R6 ;  /* 0x0008680601007387 */ /* 0x0001e20000100800 */
[----:B------:R-:W-:-:S05]  /*4f080*/  FSEL R0, R0, R10, P1 ;  /* 0x0000000a00007208 */ /* 0x000fca0000800000 */
[----:B------:R1:W-:Y:S01]  /*4f090*/  STL [R1+0x86c], R0 ;  /* 0x00086c0001007387 */ /* 0x0003e20000100800 */
[----:B0-----:R-:W-:Y:S01]  /*4f0a0*/  FSEL R6, R8, R150, P3 ;  /* 0x0000009608067208 */ /* 0x001fe20001800000 */
[----:B------:R-:W-:Y:S02]  /*4f0b0*/  FMUL R8, R147, 0.25 ;  /* 0x3e80000093087820 */ /* 0x000fe40000400000 */
[----:B------:R0:W-:Y:S03]  /*4f0c0*/  STL [R1+0x854], R9 ;  /* 0x0008540901007387 */ /* 0x0001e60000100800 */
[----:B------:R-:W-:Y:S01]  /*4f0d0*/  FSEL R8, R8, R147, P3 ;  /* 0x0000009308087208 */ /* 0x000fe20001800000 */
[----:B------:R2:W-:Y:S01]  /*4f0e0*/  STL [R1+0x850], R6 ;  /* 0x0008500601007387 */ /* 0x0005e20000100800 */
[----:B-1----:R-:W-:Y:S01]  /*4f0f0*/  FSEL R0, R7, R149, P2 ;  /* 0x0000009507007208 */ /* 0x002fe20001000000 */
[----:B------:R-:W-:Y:S01]  /*4f100*/  FMUL R7, R146, 0.25 ;  /* 0x3e80000092077820 */ /* 0x000fe20000400000 */
[----:B0-----:R-:W-:-:S03]  /*4f110*/  FMUL R9, R148, 0.25 ;  /* 0x3e80000094097820 */ /* 0x001fc60000400000 */
[----:B------:R0:W-:Y:S01]  /*4f120*/  STL [R1+0x85c], R0 ;  /* 0x00085c0001007387 */ /* 0x0001e20000100800 */
[----:B------:R-:W-:Y:S01]  /*4f130*/  FSEL R7, R7, R146, P3 ;  /* 0x0000009207077208 */ /* 0x000fe20001800000 */
[----:B--2---:R-:W-:Y:S01]  /*4f140*/  FMUL R6, R145, 0.25 ;  /* 0x3e80000091067820 */ /* 0x004fe20000400000 */
[----:B------:R-:W-:-:S04]  /*4f150*/  FSEL R9, R9, R148, P2 ;  /* 0x0000009409097208 */ /* 0x000fc80001000000 */
[----:B------:R-:W-:Y:S01]  /*4f160*/  FSEL R6, R6, R145, P2 ;  /* 0x0000009106067208 */ /* 0x000fe20001000000 */
[----:B------:R1:W-:Y:S01]  /*4f170*/  STL [R1+0x858], R9 ;  /* 0x0008580901007387 */ /* 0x0003e20000100800 */
[----:B0-----:R-:W-:-:S03]  /*4f180*/  FMUL R0, R144, 0.25 ;  /* 0x3e80000090007820 */ /* 0x001fc60000400000 */
[----:B------:R0:W-:Y:S02]  /*4f190*/  STL [R1+0x844], R8 ;  /* 0x0008440801007387 */ /* 0x0001e40000100800 */
[----:B------:R-:W-:Y:S02]  /*4f1a0*/  FSEL R0, R0, R144, P2 ;  /* 0x0000009000007208 */ /* 0x000fe40001000000 */
[----:B------:R2:W-:Y:S01]  /*4f1b0*/  STL [R1+0x840], R7 ;  /* 0x0008400701007387 */ /* 0x0005e20000100800 */
[----:B-1----:R-:W-:-:S03]  /*4f1c0*/  FMUL R9, R143, 0.25 ;  /* 0x3e8000008f097820 */ /* 0x002fc60000400000 */
[----:B------:R1:W-:Y:S01]  /*4f1d0*/  STL [R1+0x84c], R6 ;  /* 0x00084c0601007387 */ /* 0x0003e20000100800 */
[----:B0-----:R-:W-:Y:S01]  /*4f1e0*/  FMUL R8, R142, 0.25 ;  /* 0x3e8000008e087820 */ /* 0x001fe20000400000 */
[----:B------:R-:W-:Y:S02]  /*4f1f0*/  FSEL R9, R9, R143, P3 ;  /* 0x0000008f09097208 */ /* 0x000fe40001800000 */
[----:B------:R0:W-:Y:S01]  /*4f200*/  STL [R1+0x848], R0 ;  /* 0x0008480001007387 */ /* 0x0001e20000100800 */
[----:B--2---:R-:W-:Y:S01]  /*4f210*/  FMUL R7, R141, 0.25 ;  /* 0x3e8000008d077820 */ /* 0x004fe20000400000 */
[----:B------:R-:W-:Y:S02]  /*4f220*/  FSEL R8, R8, R142, P3 ;  /* 0x0000008e08087208 */ /* 0x000fe40001800000 */
[----:B------:R2:W-:Y:S01]  /*4f230*/  STL [R1+0x834], R9 ;  /* 0x0008340901007387 */ /* 0x0005e20000100800 */
[----:B-1----:R-:W-:Y:S01]  /*4f240*/  FMUL R6, R140, 0.25 ;  /* 0x3e8000008c067820 */ /* 0x002fe20000400000 */
[----:B------:R-:W-:-:S02]  /*4f250*/  FSEL R7, R7, R141, P2 ;  /* 0x0000008d07077208 */ /* 0x000fc40001000000 */
        /* <DEDUP_REMOVED lines=318> */
[----:B------:R0:W-:Y:S02]  /*50640*/  STL [R1+0x690], R7 ;  /* 0x0006900701007387 */ /* 0x0001e40000100800 */
[----:B------:R-:W-:Y:S02]  /*50650*/  FSEL R0, R0, R34, P3 ;  /* 0x0000002200007208 */ /* 0x000fe40001800000 */
[----:B------:R-:W3:Y:S04]  /*50660*/  LDL.LU R158, [R1+0x1fc] ;  /* 0x0001fc00019e7983 */ /* 0x000ee80000300800 */
[----:B------:R4:W-:Y:S04]  /*50670*/  STL [R1+0x68c], R6 ;  /* 0x00068c0601007387 */ /* 0x0009e80000100800 */
[----:B------:R-:W3:Y:S04]  /*50680*/  LDL.LU R13, [R1+0x1f8] ;  /* 0x0001f800010d7983 */ /* 0x000ee80000300800 */
[----:B------:R4:W-:Y:S04]  /*50690*/  STL [R1+0x688], R0 ;  /* 0x0006880001007387 */ /* 0x0009e80000100800 */
[----:B------:R-:W3:Y:S04]  /*506a0*/  LDL.LU R12, [R1+0x1f4] ;  /* 0x0001f400010c7983 */ /* 0x000ee80000300800 */
[----:B------:R-:W3:Y:S04]  /*506b0*/  LDL.LU R11, [R1+0x1f0] ;  /* 0x0001f000010b7983 */ /* 0x000ee80000300800 */
[----:B------:R-:W3:Y:S01]  /*506c0*/  LDL.LU R10, [R1+0x1ec] ;  /* 0x0001ec00010a7983 */ /* 0x000ee20000300800 */
[----:B--2---:R-:W-:Y:S01]  /*506d0*/  FMUL R9, R33, 0.25 ;  /* 0x3e80000021097820 */ /* 0x004fe20000400000 */
[----:B-1----:R-:W-:Y:S01]  /*506e0*/  FMUL R8, R32, 0.25 ;  /* 0x3e80000020087820 */ /* 0x002fe20000400000 */
[----:B0-----:R-:W-:Y:S01]  /*506f0*/  FMUL R7, R31, 0.25 ;  /* 0x3e8000001f077820 */ /* 0x001fe20000400000 */
[----:B----4-:R-:W-:Y:S01]  /*50700*/  FMUL R6, R30, 0.25 ;  /* 0x3e8000001e067820 */ /* 0x010fe20000400000 */
[----:B------:R-:W-:Y:S01]  /*50710*/  FMUL R0, R29, 0.25 ;  /* 0x3e8000001d007820 */ /* 0x000fe20000400000 */
[----:B------:R-:W-:-:S02]  /*50720*/  FSEL R9, R9, R33, P2 ;  /* 0x0000002109097208 */ /* 0x000fc40001000000 */
[----:B------:R-:W-:Y:S02]  /*50730*/  FSEL R8, R8, R32, P2 ;  /* 0x0000002008087208 */ /* 0x000fe40001000000 */
[----:B------:R-:W-:Y:S01]  /*50740*/  FSEL R7, R7, R31, P3 ;  /* 0x0000001f07077208 */ /* 0x000fe20001800000 */
[----:B------:R0:W-:Y:S01]  /*50750*/  STL [R1+0x684], R9 ;  /* 0x0006840901007387 */ /* 0x0001e20000100800 */
[----:B------:R-:W-:Y:S02]  /*50760*/  FSEL R6, R6, R30, P3 ;  /* 0x0000001e06067208 */ /* 0x000fe40001800000 */
[----:B------:R-:W-:Y:S01]  /*50770*/  FSEL R0, R0, R29, P2 ;  /* 0x0000001d00007208 */ /* 0x000fe20001000000 */
[----:B------:R1:W-:Y:S04]  /*50780*/  STL [R1+0x680], R8 ;  /* 0x0006800801007387 */ /* 0x0003e80000100800 */
[----:B------:R2:W-:Y:S01]  /*50790*/  STL [R1+0x67c], R7 ;  /* 0x00067c0701007387 */ /* 0x0005e20000100800 */
[----:B0-----:R-:W-:-:S03]  /*507a0*/  FMUL R9, R28, 0.25 ;  /* 0x3e8000001c097820 */ /* 0x001fc60000400000 */
[----:B------:R-:W4:Y:S01]  /*507b0*/  LDL.LU R157, [R1+0x1e8] ;  /* 0x0001e800019d7983 */ /* 0x000f220000300800 */
[----:B-1----:R-:W-:-:S03]  /*507c0*/  FMUL R8, R27, 0.25 ;  /* 0x3e8000001b087820 */ /* 0x002fc60000400000 */
[----:B------:R0:W-:Y:S01]  /*507d0*/  STL [R1+0x678], R6 ;  /* 0x0006780601007387 */ /* 0x0001e20000100800 */
[----:B--2---:R-:W-:-:S03]  /*507e0*/  FMUL R7, R26, 0.25 ;  /* 0x3e8000001a077820 */ /* 0x004fc60000400000 */
[----:B------:R-:W2:Y:S01]  /*507f0*/  LDL.LU R156, [R1+0x1e4] ;  /* 0x0001e400019c7983 */ /* 0x000ea20000300800 */
[----:B------:R-:W-:-:S03]  /*50800*/  FSEL R9, R9, R28, P2 ;  /* 0x0000001c09097208 */ /* 0x000fc60001000000 */
[----:B------:R1:W-:Y:S01]  /*50810*/  STL [R1+0x674], R0 ;  /* 0x0006740001007387 */ /* 0x0003e20000100800 */
[----:B0-----:R-:W-:-:S03]  /*50820*/  FMUL R6, R25, 0.25 ;  /* 0x3e80000019067820 */ /* 0x001fc60000400000 */
[----:B------:R-:W2:Y:S01]  /*50830*/  LDL.LU R155, [R1+0x1e0] ;  /* 0x0001e000019b7983 */ /* 0x000ea20000300800 */
[----:B------:R-:W-:Y:S02]  /*50840*/  FSEL R8, R8, R27, P3 ;  /* 0x0000001b08087208 */ /* 0x000fe40001800000 */
[----:B------:R-:W-:Y:S01]  /*50850*/  FSEL R7, R7, R26, P3 ;  /* 0x0000001a07077208 */ /* 0x000fe20001800000 */
[----:B------:R-:W2:Y:S01]  /*50860*/  LDL.LU R154, [R1+0x1dc] ;  /* 0x0001dc00019a7983 */ /* 0x000ea20000300800 */
[----:B-1----:R-:W-:Y:S01]  /*50870*/  FMUL R0, R24, 0.25 ;  /* 0x3e80000018007820 */ /* 0x002fe20000400000 */
[----:B------:R-:W-:Y:S02]  /*50880*/  FSEL R6, R6, R25, P2 ;  /* 0x0000001906067208 */ /* 0x000fe40001000000 */
[----:B------:R-:W2:Y:S02]  /*50890*/  LDL.LU R153, [R1+0x1d8] ;  /* 0x0001d80001997983 */ /* 0x000ea40000300800 */
[----:B------:R-:W-:-:S02]  /*508a0*/  FSEL R0, R0, R24, P2 ;  /* 0x0000001800007208 */ /* 0x000fc40001000000 */
[----:B------:R3:W-:Y:S04]  /*508b0*/  STL [R1+0x670], R9 ;  /* 0x0006700901007387 */ /* 0x0007e80000100800 */
[----:B------:R0:W-:Y:S04]  /*508c0*/  STL [R1+0x66c], R8 ;  /* 0x00066c0801007387 */ /* 0x0001e80000100800 */
[----:B------:R1:W-:Y:S04]  /*508d0*/  STL [R1+0x668], R7 ;  /* 0x0006680701007387 */ /* 0x0003e80000100800 */
[----:B------:R-:W2:Y:S04]  /*508e0*/  LDL.LU R159, [R1+0x1d4] ;  /* 0x0001d400019f7983 */ /* 0x000ea80000300800 */
[----:B------:R1:W-:Y:S04]  /*508f0*/  STL [R1+0x664], R6 ;  /* 0x0006640601007387 */ /* 0x0003e80000100800 */
[----:B------:R-:W2:Y:S04]  /*50900*/  LDL.LU R152, [R1+0x1d0] ;  /* 0x0001d00001987983 */ /* 0x000ea80000300800 */
[----:B------:R1:W-:Y:S04]  /*50910*/  STL [R1+0x660], R0 ;  /* 0x0006600001007387 */ /* 0x0003e80000100800 */
[----:B------:R-:W2:Y:S04]  /*50920*/  LDL.LU R21, [R1+0x1cc] ;  /* 0x0001cc0001157983 */ /* 0x000ea80000300800 */
[----:B------:R-:W2:Y:S04]  /*50930*/  LDL.LU R15, [R1+0x1c8] ;  /* 0x0001c800010f7983 */ /* 0x000ea80000300800 */
[----:B------:R-:W2:Y:S01]  /*50940*/  LDL.LU R14, [R1+0x1c4] ;  /* 0x0001c400010e7983 */ /* 0x000ea20000300800 */
[----:B---3--:R-:W-:-:S05]  /*50950*/  FMUL R9, R158, 0.25 ;  /* 0x3e8000009e097820 */ /* 0x008fca0000400000 */
[----:B------:R-:W-:Y:S01]  /*50960*/  FSEL R9, R9, R158, P3 ;  /* 0x0000009e09097208 */ /* 0x000fe20001800000 */
[----:B0-----:R-:W-:-:S04]  /*50970*/  FMUL R8, R13, 0.25 ;  /* 0x3e8000000d087820 */ /* 0x001fc80000400000 */
[----:B------:R4:W-:Y:S01]  /*50980*/  STL [R1+0x65c], R9 ;  /* 0x00065c0901007387 */ /* 0x0009e20000100800 */
[----:B------:R-:W-:Y:S01]  /*50990*/  FSEL R8, R8, R13, P3 ;  /* 0x0000000d08087208 */ /* 0x000fe20001800000 */
[----:B-1----:R-:W-:-:S04]  /*509a0*/  FMUL R7, R12, 0.25 ;  /* 0x3e8000000c077820 */ /* 0x002fc80000400000 */
[----:B------:R2:W-:Y:S01]  /*509b0*/  STL [R1+0x658], R8 ;  /* 0x0006580801007387 */ /* 0x0005e20000100800 */
[----:B------:R-:W-:Y:S01]  /*509c0*/  FMUL R6, R11, 0.25 ;  /* 0x3e8000000b067820 */ /* 0x000fe20000400000 */
[----:B------:R-:W-:Y:S01]  /*509d0*/  FSEL R7, R7, R12, P2 ;  /* 0x0000000c07077208 */ /* 0x000fe20001000000 */
[----:B------:R-:W-:-:S03]  /*509e0*/  FMUL R0, R10, 0.25 ;  /* 0x3e8000000a007820 */ /* 0x000fc60000400000 */
[----:B------:R-:W-:Y:S01]  /*509f0*/  FSEL R6, R6, R11, P2 ;  /* 0x0000000b06067208 */ /* 0x000fe20001000000 */
[----:B------:R0:W-:Y:S01]  /*50a00*/  STL [R1+0x654], R7 ;  /* 0x0006540701007387 */ /* 0x0001e20000100800 */
[----:B------:R-:W-:-:S03]  /*50a10*/  FSEL R0, R0, R10, P3 ;  /* 0x0000000a00007208 */ /* 0x000fc60001800000 */
[----:B------:R-:W3:Y:S04]  /*50a20*/  LDL.LU R158, [R1+0x1c0] ;  /* 0x0001c000019e7983 */ /* 0x000ee80000300800 */
[----:B------:R1:W-:Y:S04]  /*50a30*/  STL [R1+0x650], R6 ;  /* 0x0006500601007387 */ /* 0x0003e80000100800 */
[----:B------:R-:W3:Y:S04]  /*50a40*/  LDL.LU R13, [R1+0x1bc] ;  /* 0x0001bc00010d7983 */ /* 0x000ee80000300800 */
[----:B------:R1:W-:Y:S04]  /*50a50*/  STL [R1+0x64c], R0 ;  /* 0x00064c0001007387 */ /* 0x0003e80000100800 */
[----:B------:R-:W3:Y:S04]  /*50a60*/  LDL.LU R12, [R1+0x1b8] ;  /* 0x0001b800010c7983 */ /* 0x000ee80000300800 */
[----:B------:R-:W3:Y:S04]  /*50a70*/  LDL.LU R11, [R1+0x1b4] ;  /* 0x0001b400010b7983 */ /* 0x000ee80000300800 */
[----:B------:R-:W3:Y:S01]  /*50a80*/  LDL.LU R10, [R1+0x1b0] ;  /* 0x0001b000010a7983 */ /* 0x000ee20000300800 */
[----:B----4-:R-:W-:Y:S01]  /*50a90*/  FMUL R9, R157, 0.25 ;  /* 0x3e8000009d097820 */ /* 0x010fe20000400000 */
[----:B--2---:R-:W-:-:S04]  /*50aa0*/  FMUL R8, R156, 0.25 ;  /* 0x3e8000009c087820 */ /* 0x004fc80000400000 */
[----:B------:R-:W-:Y:S02]  /*50ab0*/  FSEL R9, R9, R157, P3 ;  /* 0x0000009d09097208 */ /* 0x000fe40001800000 */
[----:B------:R-:W-:Y:S01]  /*50ac0*/  FSEL R8, R8, R156, P2 ;  /* 0x0000009c08087208 */ /* 0x000fe20001000000 */
[----:B0-----:R-:W-:Y:S02]  /*50ad0*/  FMUL R7, R155, 0.25 ;  /* 0x3e8000009b077820 */ /* 0x001fe40000400000 */
[----:B------:R0:W-:Y:S01]  /*50ae0*/  STL [R1+0x648], R9 ;  /* 0x0006480901007387 */ /* 0x0001e20000100800 */
[----:B-1----:R-:W-:Y:S02]  /*50af0*/  FMUL R6, R154, 0.25 ;  /* 0x3e8000009a067820 */ /* 0x002fe40000400000 */
[----:B------:R-:W-:Y:S01]  /*50b00*/  FSEL R7, R7, R155, P2 ;  /* 0x0000009b07077208 */ /* 0x000fe20001000000 */
[----:B------:R1:W-:Y:S01]  /*50b10*/  STL [R1+0x644], R8 ;  /* 0x0006440801007387 */ /* 0x0003e20000100800 */
[----:B------:R-:W-:Y:S01]  /*50b20*/  FMUL R0, R153, 0.25 ;  /* 0x3e80000099007820 */ /* 0x000fe20000400000 */
[----:B------:R-:W-:-:S02]  /*50b30*/  FSEL R6, R6, R154, P3 ;  /* 0x0000009a06067208 */ /* 0x000fc40001800000 */
[----:B------:R2:W-:Y:S02]  /*50b40*/  STL [R1+0x640], R7 ;  /* 0x0006400701007387 */ /* 0x0005e40000100800 */
[----:B------:R-:W-:Y:S02]  /*50b50*/  FSEL R0, R0, R153, P3 ;  /* 0x0000009900007208 */ /* 0x000fe40001800000 */
[----:B------:R-:W4:Y:S04]  /*50b60*/  LDL.LU R157, [R1+0x1ac] ;  /* 0x0001ac00019d7983 */ /* 0x000f280000300800 */
[----:B------:R2:W-:Y:S04]  /*50b70*/  STL [R1+0x63c], R6 ;  /* 0x00063c0601007387 */ /* 0x0005e80000100800 */
[----:B------:R-:W4:Y:S01]  /*50b80*/  LDL.LU R156, [R1+0x1a8] ;  /* 0x0001a800019c7983 */ /* 0x000f220000300800 */
[----:B0-----:R-:W-:-:S03]  /*50b90*/  FMUL R9, R159, 0.25 ;  /* 0x3e8000009f097820 */ /* 0x001fc60000400000 */
[----:B------:R0:W-:Y:S01]  /*50ba0*/  STL [R1+0x638], R0 ;  /* 0x0006380001007387 */ /* 0x0001e20000100800 */
[----:B-1----:R-:W-:-:S03]  /*50bb0*/  FMUL R8, R152, 0.25 ;  /* 0x3e80000098087820 */ /* 0x002fc60000400000 */
[----:B------:R-:W4:Y:S01]  /*50bc0*/  LDL.LU R155, [R1+0x1a4] ;  /* 0x0001a400019b7983 */ /* 0x000f220000300800 */
[----:B------:R-:W-:-:S03]  /*50bd0*/  FSEL R9, R9, R159, P2 ;  /* 0x0000009f09097208 */ /* 0x000fc60001000000 */
[----:B------:R-:W4:Y:S01]  /*50be0*/  LDL.LU R154, [R1+0x1a0] ;  /* 0x0001a000019a7983 */ /* 0x000f220000300800 */
[----:B--2---:R-:W-:Y:S01]  /*50bf0*/  FMUL R7, R21, 0.25 ;  /* 0x3e80000015077820 */ /* 0x004fe20000400000 */
[----:B------:R-:W-:Y:S02]  /*50c00*/  FSEL R8, R8, R152, P2 ;  /* 0x0000009808087208 */ /* 0x000fe40001000000 */
[----:B------:R-:W2:Y:S01]  /*50c10*/  LDL.LU R153, [R1+0x19c] ;  /* 0x00019c0001997983 */ /* 0x000ea20000300800 */
[----:B------:R-:W-:Y:S01]  /*50c20*/  FMUL R6, R15, 0.25 ;  /* 0x3e8000000f067820 */ /* 0x000fe20000400000 */
[----:B------:R-:W-:Y:S02]  /*50c30*/  FSEL R7, R7, R21, P3 ;  /* 0x0000001507077208 */ /* 0x000fe40001800000 */
[----:B------:R3:W-:Y:S01]  /*50c40*/  STL [R1+0x634], R9 ;  /* 0x0006340901007387 */ /* 0x0007e20000100800 */
[----:B0-----:R-:W-:Y:S01]  /*50c50*/  FMUL R0, R14, 0.25 ;  /* 0x3e8000000e007820 */ /* 0x001fe20000400000 */
[----:B------:R-:W-:-:S02]  /*50c60*/  FSEL R6, R6, R15, P3 ;  /* 0x0000000f06067208 */ /* 0x000fc40001800000 */
[----:B------:R0:W-:Y:S02]  /*50c70*/  STL [R1+0x630], R8 ;  /* 0x0006300801007387 */ /* 0x0001e40000100800 */
[----:B------:R-:W-:Y:S02]  /*50c80*/  FSEL R0, R0, R14, P2 ;  /* 0x0000000e00007208 */ /* 0x000fe40001000000 */
        /* <DEDUP_REMOVED lines=29> */
[----:B0-----:R-:W-:-:S04]  /*50e60*/  FMUL R8, R156, 0.25 ;  /* 0x3e8000009c087820 */ /* 0x001fc80000400000 */
[----:B------:R-:W-:Y:S02]  /*50e70*/  FSEL R9, R9, R157, P3 ;  /* 0x0000009d09097208 */ /* 0x000fe40001800000 */
[----:B------:R-:W-:-:S03]  /*50e80*/  FSEL R8, R8, R156, P3 ;  /* 0x0000009c08087208 */ /* 0x000fc60001800000 */
[----:B------:R0:W-:Y:S01]  /*50e90*/  STL [R1+0x60c], R9 ;  /* 0x00060c0901007387 */ /* 0x0001e20000100800 */
[----:B-1----:R-:W-:-:S03]  /*50ea0*/  FMUL R7, R155, 0.25 ;  /* 0x3e8000009b077820 */ /* 0x002fc60000400000 */
[----:B------:R1:W-:Y:S01]  /*50eb0*/  STL [R1+0x408], R8 ;  /* 0x0004080801007387 */ /* 0x0003e20000100800 */
[----:B------:R-:W-:Y:S01]  /*50ec0*/  FMUL R6, R154, 0.25 ;  /* 0x3e8000009a067820 */ /* 0x000fe20000400000 */
[----:B------:R-:W-:Y:S01]  /*50ed0*/  FSEL R7, R7, R155, P2 ;  /* 0x0000009b07077208 */ /* 0x000fe20001000000 */
[----:B--2---:R-:W-:-:S03]  /*50ee0*/  FMUL R0, R153, 0.25 ;  /* 0x3e80000099007820 */ /* 0x004fc60000400000 */
[----:B------:R-:W-:Y:S01]  /*50ef0*/  FSEL R6, R6, R154, P2 ;  /* 0x0000009a06067208 */ /* 0x000fe20001000000 */
[----:B------:R2:W-:Y:S01]  /*50f00*/  STL [R1+0x400], R7 ;  /* 0x0004000701007387 */ /* 0x0005e20000100800 */
[----:B------:R-:W-:-:S03]  /*50f10*/  FSEL R0, R0, R153, P3 ;  /* 0x0000009900007208 */ /* 0x000fc60001800000 */
        /* <DEDUP_REMOVED lines=51> */
[----:B------:R0:W-:Y:S04]  /*51250*/  STL [R1+0x1cc], R9 ;  /* 0x0001cc0901007387 */ /* 0x0001e80000100800 */
[----:B------:R4:W-:Y:S01]  /*51260*/  STL [R1+0x1c8], R8 ;  /* 0x0001c80801007387 */ /* 0x0009e20000100800 */
[----:B-1----:R-:W-:Y:S01]  /*51270*/  FMUL R7, R155, 0.25 ;  /* 0x3e8000009b077820 */ /* 0x002fe20000400000 */
[----:B------:R-:W-:-:S04]  /*51280*/  FMUL R6, R154, 0.25 ;  /* 0x3e8000009a067820 */ /* 0x000fc80000400000 */
[----:B------:R-:W-:Y:S01]  /*51290*/  FSEL R7, R7, R155, P3 ;  /* 0x0000009b07077208 */ /* 0x000fe20001800000 */
[----:B--2---:R-:W-:Y:S01]  /*512a0*/  FMUL R0, R153, 0.25 ;  /* 0x3e80000099007820 */ /* 0x004fe20000400000 */
[----:B------:R-:W-:-:S03]  /*512b0*/  FSEL R6, R6, R154, P2 ;  /* 0x0000009a06067208 */ /* 0x000fc60001000000 */
[----:B------:R1:W-:Y:S01]  /*512c0*/  STL [R1+0x1c4], R7 ;  /* 0x0001c40701007387 */ /* 0x0003e20000100800 */
[----:B------:R-:W-:-:S03]  /*512d0*/  FSEL R0, R0, R153, P2 ;  /* 0x0000009900007208 */ /* 0x000fc60001000000 */
[----:B------:R-:W2:Y:S04]  /*512e0*/  LDL.LU R157, [R1+0x134] ;  /* 0x00013400019d7983 */ /* 0x000ea80000300800 */
[----:B------:R1:W-:Y:S04]  /*512f0*/  STL [R1+0x1c0], R6 ;  /* 0x0001c00601007387 */ /* 0x0003e80000100800 */
[----:B------:R-:W2:Y:S01]  /*51300*/  LDL.LU R156, [R1+0x130] ;  /* 0x00013000019c7983 */ /* 0x000ea20000300800 */
[----:B0-----:R-:W-:-:S03]  /*51310*/  FMUL R9, R159, 0.25 ;  /* 0x3e8000009f097820 */ /* 0x001fc60000400000 */
[----:B------:R0:W-:Y:S01]  /*51320*/  STL [R1+0x1bc], R0 ;  /* 0x0001bc0001007387 */ /* 0x0001e20000100800 */
[----:B----4-:R-:W-:-:S03]  /*51330*/  FMUL R8, R152, 0.25 ;  /* 0x3e80000098087820 */ /* 0x010fc60000400000 */
[----:B------:R-:W4:Y:S01]  /*51340*/  LDL.LU R155, [R1+0x12c] ;  /* 0x00012c00019b7983 */ /* 0x000f220000300800 */
[----:B------:R-:W-:-:S03]  /*51350*/  FSEL R9, R9, R159, P3 ;  /* 0x0000009f09097208 */ /* 0x000fc60001800000 */
[----:B------:R-:W4:Y:S01]  /*51360*/  LDL.LU R154, [R1+0x128] ;  /* 0x00012800019a7983 */ /* 0x000f220000300800 */
[----:B-1----:R-:W-:Y:S01]  /*51370*/  FMUL R7, R21, 0.25 ;  /* 0x3e80000015077820 */ /* 0x002fe20000400000 */
[----:B------:R-:W-:Y:S02]  /*51380*/  FSEL R8, R8, R152, P3 ;  /* 0x0000009808087208 */ /* 0x000fe40001800000 */
[----:B------:R-:W4:Y:S01]  /*51390*/  LDL.LU R153, [R1+0x124] ;  /* 0x0001240001997983 */ /* 0x000f220000300800 */
        /* <DEDUP_REMOVED lines=8> */
[----:B------:R-:W4:Y:S04]  /*51420*/  LDL.LU R159, [R1+0x120] ;  /* 0x00012000019f7983 */ /* 0x000f280000300800 */
[----:B------:R1:W-:Y:S04]  /*51430*/  STL [R1+0x1ac], R6 ;  /* 0x0001ac0601007387 */ /* 0x0003e80000100800 */
[----:B------:R-:W4:Y:S04]  /*51440*/  LDL.LU R152, [R1+0x11c] ;  /* 0x00011c0001987983 */ /* 0x000f280000300800 */
[----:B------:R1:W-:Y:S04]  /*51450*/  STL [R1+0x1a8], R0 ;  /* 0x0001a80001007387 */ /* 0x0003e80000100800 */
[----:B------:R-:W4:Y:S04]  /*51460*/  LDL.LU R21, [R1+0x118] ;  /* 0x0001180001157983 */ /* 0x000f280000300800 */
[----:B------:R-:W4:Y:S04]  /*51470*/  LDL.LU R15, [R1+0x114] ;  /* 0x00011400010f7983 */ /* 0x000f280000300800 */
[----:B------:R-:W4:Y:S01]  /*51480*/  LDL.LU R14, [R1+0x110] ;  /* 0x00011000010e7983 */ /* 0x000f220000300800 */
        /* <DEDUP_REMOVED lines=20> */
[----:B--2---:R-:W-:-:S05]  /*515d0*/  FMUL R9, R157, 0.25 ;  /* 0x3e8000009d097820 */ /* 0x004fca0000400000 */
[----:B------:R-:W-:Y:S01]  /*515e0*/  FSEL R9, R9, R157, P2 ;  /* 0x0000009d09097208 */ /* 0x000fe20001000000 */
[----:B0-----:R-:W-:-:S04]  /*515f0*/  FMUL R8, R156, 0.25 ;  /* 0x3e8000009c087820 */ /* 0x001fc80000400000 */
[----:B------:R0:W-:Y:S01]  /*51600*/  STL [R1+0x190], R9 ;  /* 0x0001900901007387 */ /* 0x0001e20000100800 */
[----:B------:R-:W-:-:S05]  /*51610*/  FSEL R8, R8, R156, P2 ;  /* 0x0000009c08087208 */ /* 0x000fca0001000000 */
[----:B------:R2:W-:Y:S01]  /*51620*/  STL [R1+0x18c], R8 ;  /* 0x00018c0801007387 */ /* 0x0005e20000100800 */
[----:B----4-:R-:W-:Y:S01]  /*51630*/  FMUL R7, R155, 0.25 ;  /* 0x3e8000009b077820 */ /* 0x010fe20000400000 */
[----:B-1----:R-:W-:-:S04]  /*51640*/  FMUL R6, R154, 0.25 ;  /* 0x3e8000009a067820 */ /* 0x002fc80000400000 */
[----:B------:R-:W-:Y:S01]  /*51650*/  FSEL R7, R7, R155, P3 ;  /* 0x0000009b07077208 */ /* 0x000fe20001800000 */
[----:B------:R-:W-:Y:S01]  /*51660*/  FMUL R0, R153, 0.25 ;  /* 0x3e80000099007820 */ /* 0x000fe20000400000 */
[----:B------:R-:W-:-:S03]  /*51670*/  FSEL R6, R6, R154, P3 ;  /* 0x0000009a06067208 */ /* 0x000fc60001800000 */
[----:B------:R1:W-:Y:S01]  /*51680*/  STL [R1+0x188], R7 ;  /* 0x0001880701007387 */ /* 0x0003e20000100800 */
[----:B------:R-:W-:-:S03]  /*51690*/  FSEL R0, R0, R153, P2 ;  /* 0x0000009900007208 */ /* 0x000fc60001000000 */
[----:B------:R-:W4:Y:S04]  /*516a0*/  LDL.LU R157, [R1+0xf8] ;  /* 0x0000f800019d7983 */ /* 0x000f280000300800 */
[----:B------:R1:W-:Y:S04]  /*516b0*/  STL [R1+0x184], R6 ;  /* 0x0001840601007387 */ /* 0x0003e80000100800 */
[----:B------:R-:W4:Y:S01]  /*516c0*/  LDL.LU R156, [R1+0xf4] ;  /* 0x0000f400019c7983 */ /* 0x000f220000300800 */
[----:B0-----:R-:W-:-:S03]  /*516d0*/  FMUL R9, R159, 0.25 ;  /* 0x3e8000009f097820 */ /* 0x001fc60000400000 */
[----:B------:R0:W-:Y:S01]  /*516e0*/  STL [R1+0x180], R0 ;  /* 0x0001800001007387 */ /* 0x0001e20000100800 */
[----:B--2---:R-:W-:-:S03]  /*516f0*/  FMUL R8, R152, 0.25 ;  /* 0x3e80000098087820 */ /* 0x004fc60000400000 */
[----:B------:R-:W2:Y:S01]  /*51700*/  LDL.LU R155, [R1+0xf0] ;  /* 0x0000f000019b7983 */ /* 0x000ea20000300800 */
[----:B------:R-:W-:-:S03]  /*51710*/  FSEL R9, R9, R159, P2 ;  /* 0x0000009f09097208 */ /* 0x000fc60001000000 */
[----:B------:R-:W2:Y:S01]  /*51720*/  LDL.LU R154, [R1+0xec] ;  /* 0x0000ec00019a7983 */ /* 0x000ea20000300800 */
[----:B-1----:R-:W-:Y:S01]  /*51730*/  FMUL R7, R21, 0.25 ;  /* 0x3e80000015077820 */ /* 0x002fe20000400000 */
        /* <DEDUP_REMOVED lines=37> */
[----:B----4-:R-:W-:-:S05]  /*51990*/  FMUL R9, R157, 0.25 ;  /* 0x3e8000009d097820 */ /* 0x010fca0000400000 */
[----:B------:R-:W-:Y:S01]  /*519a0*/  FSEL R9, R9, R157, P3 ;  /* 0x0000009d09097208 */ /* 0x000fe20001800000 */
[----:B0-----:R-:W-:-:S04]  /*519b0*/  FMUL R8, R156, 0.25 ;  /* 0x3e8000009c087820 */ /* 0x001fc80000400000 */
[----:B------:R0:W-:Y:S01]  /*519c0*/  STL [R1+0x154], R9 ;  /* 0x0001540901007387 */ /* 0x0001e20000100800 */
[----:B------:R-:W-:-:S05]  /*519d0*/  FSEL R8, R8, R156, P2 ;  /* 0x0000009c08087208 */ /* 0x000fca0001000000 */
[----:B------:R4:W-:Y:S01]  /*519e0*/  STL [R1+0x150], R8 ;  /* 0x0001500801007387 */ /* 0x0009e20000100800 */
[----:B--2---:R-:W-:Y:S01]  /*519f0*/  FMUL R7, R155, 0.25 ;  /* 0x3e8000009b077820 */ /* 0x004fe20000400000 */
[----:B-1----:R-:W-:-:S04]  /*51a00*/  FMUL R6, R154, 0.25 ;  /* 0x3e8000009a067820 */ /* 0x002fc80000400000 */
[----:B------:R-:W-:Y:S01]  /*51a10*/  FSEL R7, R7, R155, P2 ;  /* 0x0000009b07077208 */ /* 0x000fe20001000000 */
[----:B------:R-:W-:Y:S01]  /*51a20*/  FMUL R0, R153, 0.25 ;  /* 0x3e80000099007820 */ /* 0x000fe20000400000 */
        /* <DEDUP_REMOVED lines=130> */
[----:B------:R-:W-:Y:S02]  /*52250*/  FSEL R9, R9, R152, P3 ;  /* 0x0000009809097208 */ /* 0x000fe40001800000 */
[----:B------:R-:W-:Y:S01]  /*52260*/  FSEL R8, R8, R21, P3 ;  /* 0x0000001508087208 */ /* 0x000fe20001800000 */
[----:B------:R-:W4:Y:S01]  /*52270*/  LDL.LU R155, [R1+0x38] ;  /* 0x00003800019b7983 */ /* 0x000f220000300800 */
[----:B-1----:R-:W-:-:S03]  /*52280*/  FMUL R7, R15, 0.25 ;  /* 0x3e8000000f077820 */ /* 0x002fc60000400000 */
[----:B------:R-:W4:Y:S01]  /*52290*/  LDL.LU R154, [R1+0x34] ;  /* 0x00003400019a7983 */ /* 0x000f220000300800 */
[----:B------:R-:W-:Y:S01]  /*522a0*/  FMUL R6, R14, 0.25 ;  /* 0x3e8000000e067820 */ /* 0x000fe20000400000 */
[----:B------:R-:W-:Y:S02]  /*522b0*/  FSEL R7, R7, R15, P2 ;  /* 0x0000000f07077208 */ /* 0x000fe40001000000 */
[----:B------:R3:W-:Y:S01]  /*522c0*/  STL [R1+0xb8], R9 ;  /* 0x0000b80901007387 */ /* 0x0007e20000100800 */
[----:B0-----:R-:W-:Y:S01]  /*522d0*/  FMUL R0, R160, 0.25 ;  /* 0x3e800000a0007820 */ /* 0x001fe20000400000 */
[----:B------:R-:W-:Y:S02]  /*522e0*/  FSEL R6, R6, R14, P2 ;  /* 0x0000000e06067208 */ /* 0x000fe40001000000 */
[----:B------:R0:W-:Y:S04]  /*522f0*/  STL [R1+0xb4], R8 ;  /* 0x0000b40801007387 */ /* 0x0001e80000100800 */
[----:B------:R-:W4:Y:S04]  /*52300*/  LDL.LU R153, [R1+0x30] ;  /* 0x0000300001997983 */ /* 0x000f280000300800 */
[----:B------:R1:W-:Y:S04]  /*52310*/  STL [R1+0xb0], R7 ;  /* 0x0000b00701007387 */ /* 0x0003e80000100800 */
[----:B------:R-:W4:Y:S04]  /*52320*/  LDL.LU R152, [R1+0x2c] ;  /* 0x00002c0001987983 */ /* 0x000f280000300800 */
[----:B------:R1:W-:Y:S04]  /*52330*/  STL [R1+0xac], R6 ;  /* 0x0000ac0601007387 */ /* 0x0003e80000100800 */
[----:B------:R-:W4:Y:S01]  /*52340*/  LDL.LU R21, [R1+0x28] ;  /* 0x0000280001157983 */ /* 0x000f220000300800 */
[----:B------:R-:W-:-:S03]  /*52350*/  FSEL R0, R0, R160, P3 ;  /* 0x000000a000007208 */ /* 0x000fc60001800000 */
[----:B------:R-:W4:Y:S04]  /*52360*/  LDL.LU R15, [R1+0x24] ;  /* 0x00002400010f7983 */ /* 0x000f280000300800 */
[----:B------:R-:W4:Y:S04]  /*52370*/  LDL.LU R14, [R1+0x20] ;  /* 0x00002000010e7983 */ /* 0x000f280000300800 */
[----:B------:R1:W-:Y:S01]  /*52380*/  STL [R1+0xa8], R0 ;  /* 0x0000a80001007387 */ /* 0x0003e20000100800 */
        /* <DEDUP_REMOVED lines=33> */
[----:B------:R4:W-:Y:S04]  /*525a0*/  STL [R1+0x84], R6 ;  /* 0x0000840601007387 */ /* 0x0009e80000100800 */
[----:B------:R4:W-:Y:S01]  /*525b0*/  STL [R1+0x80], R0 ;  /* 0x0000800001007387 */ /* 0x0009e20000100800 */
[----:B0-----:R-:W-:-:S05]  /*525c0*/  FMUL R9, R153, 0.25 ;  /* 0x3e80000099097820 */ /* 0x001fca0000400000 */
[----:B------:R-:W-:Y:S01]  /*525d0*/  FSEL R9, R9, R153, P2 ;  /* 0x0000009909097208 */ /* 0x000fe20001000000 */
[----:B--2---:R-:W-:-:S04]  /*525e0*/  FMUL R8, R152, 0.25 ;  /* 0x3e80000098087820 */ /* 0x004fc80000400000 */
[----:B------:R3:W-:Y:S01]  /*525f0*/  STL [R1+0x7c], R9 ;  /* 0x00007c0901007387 */ /* 0x0007e20000100800 */
[----:B------:R-:W-:Y:S01]  /*52600*/  FSEL R8, R8, R152, P3 ;  /* 0x0000009808087208 */ /* 0x000fe20001800000 */
[----:B-1----:R-:W-:-:S04]  /*52610*/  FMUL R7, R21, 0.25 ;  /* 0x3e80000015077820 */ /* 0x002fc80000400000 */
[----:B------:R0:W-:Y:S01]  /*52620*/  STL [R1+0x78], R8 ;  /* 0x0000780801007387 */ /* 0x0001e20000100800 */
[----:B----4-:R-:W-:Y:S01]  /*52630*/  FMUL R6, R15, 0.25 ;  /* 0x3e8000000f067820 */ /* 0x010fe20000400000 */
[----:B------:R-:W-:Y:S02]  /*52640*/  FSEL R7, R7, R21, P3 ;  /* 0x0000001507077208 */ /* 0x000fe40001800000 */
[----:B------:R-:W2:Y:S01]  /*52650*/  LDL.LU R164, [R1+0x4] ;  /* 0x0000040001a47983 */ /* 0x000ea20000300800 */
[----:B------:R-:W-:Y:S01]  /*52660*/  FMUL R0, R14, 0.25 ;  /* 0x3e8000000e007820 */ /* 0x000fe20000400000 */
[----:B------:R-:W-:Y:S02]  /*52670*/  FSEL R6, R6, R15, P2 ;  /* 0x0000000f06067208 */ /* 0x000fe40001000000 */
[----:B------:R1:W-:Y:S04]  /*52680*/  STL [R1+0x74], R7 ;  /* 0x0000740701007387 */ /* 0x0003e80000100800 */
[----:B------:R-:W4:Y:S04]  /*52690*/  LDL.LU R163, [R1+0x3fc] ;  /* 0x0003fc0001a37983 */ /* 0x000f280000300800 */
[----:B------:R1:W-:Y:S04]  /*526a0*/  STL [R1+0x70], R6 ;  /* 0x0000700601007387 */ /* 0x0003e80000100800 */
[----:B------:R-:W4:Y:S04]  /*526b0*/  LDL.LU R162, [R1+0x3f8] ;  /* 0x0003f80001a27983 */ /* 0x000f280000300800 */
[----:B------:R-:W4:Y:S01]  /*526c0*/  LDL.LU R161, [R1+0x3f4] ;  /* 0x0003f40001a17983 */ /* 0x000f220000300800 */
[----:B------:R-:W-:-:S03]  /*526d0*/  FSEL R0, R0, R14, P2 ;  /* 0x0000000e00007208 */ /* 0x000fc60001000000 */
[----:B------:R-:W4:Y:S04]  /*526e0*/  LDL.LU R160, [R1+0x3f0] ;  /* 0x0003f00001a07983 */ /* 0x000f280000300800 */
[----:B------:R-:W4:Y:S04]  /*526f0*/  LDL.LU R159, [R1+0x3ec] ;  /* 0x0003ec00019f7983 */ /* 0x000f280000300800 */
[----:B------:R-:W4:Y:S04]  /*52700*/  LDL.LU R158, [R1+0x3e8] ;  /* 0x0003e800019e7983 */ /* 0x000f280000300800 */
[----:B------:R1:W-:Y:S04]  /*52710*/  STL [R1+0x6c], R0 ;  /* 0x00006c0001007387 */ /* 0x0003e80000100800 */
[----:B------:R-:W4:Y:S04]  /*52720*/  LDL.LU R157, [R1+0x3e4] ;  /* 0x0003e400019d7983 */ /* 0x000f280000300800 */
[----:B------:R-:W4:Y:S04]  /*52730*/  LDL.LU R156, [R1+0x3e0] ;  /* 0x0003e000019c7983 */ /* 0x000f280000300800 */
[----:B------:R-:W4:Y:S01]  /*52740*/  LDL.LU R155, [R1+0x3dc] ;  /* 0x0003dc00019b7983 */ /* 0x000f220000300800 */
[----:B---3--:R-:W-:Y:S01]  /*52750*/  FMUL R9, R13, 0.25 ;  /* 0x3e8000000d097820 */ /* 0x008fe20000400000 */
[----:B0-----:R-:W-:-:S04]  /*52760*/  FMUL R8, R12, 0.25 ;  /* 0x3e8000000c087820 */ /* 0x001fc80000400000 */
[----:B------:R-:W-:Y:S02]  /*52770*/  FSEL R9, R9, R13, P3 ;  /* 0x0000000d09097208 */ /* 0x000fe40001800000 */
[----:B------:R-:W-:Y:S01]  /*52780*/  FSEL R8, R8, R12, P3 ;  /* 0x0000000c08087208 */ /* 0x000fe20001800000 */
[----:B-1----:R-:W-:Y:S01]  /*52790*/  FMUL R7, R11, 0.25 ;  /* 0x3e8000000b077820 */ /* 0x002fe20000400000 */
[----:B------:R-:W-:-:S04]  /*527a0*/  FMUL R6, R10, 0.25 ;  /* 0x3e8000000a067820 */ /* 0x000fc80000400000 */
[----:B------:R-:W-:Y:S01]  /*527b0*/  FSEL R7, R7, R11, P2 ;  /* 0x0000000b07077208 */ /* 0x000fe20001000000 */
[----:B------:R2:W-:Y:S01]  /*527c0*/  STL [R1+0x68], R9 ;  /* 0x0000680901007387 */ /* 0x0005e20000100800 */
[----:B------:R-:W-:-:S03]  /*527d0*/  FSEL R6, R6, R10, P2 ;  /* 0x0000000a06067208 */ /* 0x000fc60001000000 */
[----:B------:R4:W-:Y:S04]  /*527e0*/  STL [R1+0x64], R8 ;  /* 0x0000640801007387 */ /* 0x0009e80000100800 */
[----:B------:R-:W3:Y:S04]  /*527f0*/  LDL.LU R154, [R1+0x3d8] ;  /* 0x0003d800019a7983 */ /* 0x000ee80000300800 */
[----:B------:R0:W-:Y:S04]  /*52800*/  STL [R1+0x60], R7 ;  /* 0x0000600701007387 */ /* 0x0001e80000100800 */
[----:B------:R-:W3:Y:S04]  /*52810*/  LDL.LU R153, [R1+0x3d4] ;  /* 0x0003d40001997983 */ /* 0x000ee80000300800 */
[----:B------:R1:W-:Y:S04]  /*52820*/  STL [R1+0x5c], R6 ;  /* 0x00005c0601007387 */ /* 0x0003e80000100800 */
[----:B------:R-:W3:Y:S04]  /*52830*/  LDL.LU R152, [R1+0x3d0] ;  /* 0x0003d00001987983 */ /* 0x000ee80000300800 */
[----:B------:R-:W3:Y:S04]  /*52840*/  LDL.LU R21, [R1+0x3cc] ;  /* 0x0003cc0001157983 */ /* 0x000ee80000300800 */
[----:B------:R-:W3:Y:S04]  /*52850*/  LDL.LU R15, [R1+0x3c8] ;  /* 0x0003c800010f7983 */ /* 0x000ee80000300800 */
[----:B------:R-:W3:Y:S04]  /*52860*/  LDL.LU R14, [R1+0x3c4] ;  /* 0x0003c400010e7983 */ /* 0x000ee80000300800 */
[----:B------:R-:W3:Y:S04]  /*52870*/  LDL.LU R13, [R1+0x3c0] ;  /* 0x0003c000010d7983 */ /* 0x000ee80000300800 */
[----:B------:R-:W3:Y:S04]  /*52880*/  LDL.LU R12, [R1+0x3bc] ;  /* 0x0003bc00010c7983 */ /* 0x000ee80000300800 */
[----:B------:R-:W3:Y:S04]  /*52890*/  LDL.LU R11, [R1+0x3b8] ;  /* 0x0003b800010b7983 */ /* 0x000ee80000300800 */
[----:B------:R-:W3:Y:S01]  /*528a0*/  LDL.LU R10, [R1+0x3b4] ;  /* 0x0003b400010a7983 */ /* 0x000ee20000300800 */
[----:B------:R-:W-:-:S05]  /*528b0*/  FMUL R0, R165, 0.25 ;  /* 0x3e800000a5007820 */ /* 0x000fca0000400000 */
[----:B------:R-:W-:Y:S01]  /*528c0*/  FSEL R252, R0, R165, P3 ;  /* 0x000000a500fc7208 */ /* 0x000fe20001800000 */
[----:B--2---:R-:W-:Y:S01]  /*528d0*/  FMUL R9, R164, 0.25 ;  /* 0x3e800000a4097820 */ /* 0x004fe20000400000 */
[----:B----4-:R-:W-:-:S04]  /*528e0*/  FMUL R8, R163, 0.25 ;  /* 0x3e800000a3087820 */ /* 0x010fc80000400000 */
[----:B------:R-:W-:Y:S01]  /*528f0*/  FSEL R9, R9, R164, P2 ;  /* 0x000000a409097208 */ /* 0x000fe20001000000 */
[----:B0-----:R-:W-:Y:S01]  /*52900*/  FMUL R7, R162, 0.25 ;  /* 0x3e800000a2077820 */ /* 0x001fe20000400000 */
[----:B------:R-:W-:Y:S01]  /*52910*/  FSEL R8, R8, R163, P0 ;  /* 0x000000a308087208 */ /* 0x000fe20000000000 */
[----:B-1----:R-:W-:-:S03]  /*52920*/  FMUL R6, R161, 0.25 ;  /* 0x3e800000a1067820 */ /* 0x002fc60000400000 */
[----:B------:R-:W-:Y:S01]  /*52930*/  FSEL R7, R7, R162, P0 ;  /* 0x000000a207077208 */ /* 0x000fe20000000000 */
[----:B------:R-:W-:Y:S01]  /*52940*/  FMUL R0, R160, 0.25 ;  /* 0x3e800000a0007820 */ /* 0x000fe20000400000 */
[----:B------:R-:W-:Y:S01]  /*52950*/  FSEL R6, R6, R161, P1 ;  /* 0x000000a106067208 */ /* 0x000fe20000800000 */
[----:B------:R0:W-:Y:S03]  /*52960*/  STL [R1+0x54], R9 ;  /* 0x0000540901007387 */ /* 0x0001e60000100800 */
[----:B------:R-:W-:Y:S01]  /*52970*/  FSEL R0, R0, R160, P1 ;  /* 0x000000a000007208 */ /* 0x000fe20000800000 */
[----:B------:R1:W-:Y:S04]  /*52980*/  STL [R1+0x50], R8 ;  /* 0x0000500801007387 */ /* 0x0003e80000100800 */
[----:B------:R2:W-:Y:S01]  /*52990*/  STL [R1+0x4c], R7 ;  /* 0x00004c0701007387 */ /* 0x0005e20000100800 */
[----:B0-----:R-:W-:-:S03]  /*529a0*/  FMUL R9, R159, 0.25 ;  /* 0x3e8000009f097820 */ /* 0x001fc60000400000 */
[----:B------:R0:W-:Y:S01]  /*529b0*/  STL [R1+0xfc], R6 ;  /* 0x0000fc0601007387 */ /* 0x0001e20000100800 */
[----:B-1----:R-:W-:Y:S01]  /*529c0*/  FMUL R8, R158, 0.25 ;  /* 0x3e8000009e087820 */ /* 0x002fe20000400000 */
[----:B------:R-:W-:Y:S02]  /*529d0*/  FSEL R9, R9, R159, P0 ;  /* 0x0000009f09097208 */ /* 0x000fe40000000000 */
[----:B------:R1:W-:Y:S01]  /*529e0*/  STL [R1+0xf8], R0 ;  /* 0x0000f80001007387 */ /* 0x0003e20000100800 */
[----:B--2---:R-:W-:Y:S01]  /*529f0*/  FMUL R7, R157, 0.25 ;  /* 0x3e8000009d077820 */ /* 0x004fe20000400000 */
[----:B------:R-:W-:Y:S01]  /*52a00*/  FSEL R8, R8, R158, P0 ;  /* 0x0000009e08087208 */ /* 0x000fe20000000000 */
[----:B0-----:R-:W-:-:S03]  /*52a10*/  FMUL R6, R156, 0.25 ;  /* 0x3e8000009c067820 */ /* 0x001fc60000400000 */
[----:B------:R-:W-:Y:S01]  /*52a20*/  FSEL R7, R7, R157, P1 ;  /* 0x0000009d07077208 */ /* 0x000fe20000800000 */
[----:B-1----:R-:W-:Y:S01]  /*52a30*/  FMUL R0, R155, 0.25 ;  /* 0x3e8000009b007820 */ /* 0x002fe20000400000 */
[----:B------:R-:W-:Y:S01]  /*52a40*/  FSEL R6, R6, R156, P1 ;  /* 0x0000009c06067208 */ /* 0x000fe20000800000 */
[----:B------:R3:W-:Y:S03]  /*52a50*/  STL [R1+0x48], R9 ;  /* 0x0000480901007387 */ /* 0x0007e60000100800 */
[----:B------:R-:W-:Y:S01]  /*52a60*/  FSEL R0, R0, R155, P0 ;  /* 0x0000009b00007208 */ /* 0x000fe20000000000 */
[----:B------:R0:W-:Y:S04]  /*52a70*/  STL [R1+0x40], R8 ;  /* 0x0000400801007387 */ /* 0x0001e80000100800 */
[----:B------:R1:W-:Y:S04]  /*52a80*/  STL [R1+0xe8], R7 ;  /* 0x0000e80701007387 */ /* 0x0003e80000100800 */
[----:B------:R2:W-:Y:S04]  /*52a90*/  STL [R1+0xe0], R6 ;  /* 0x0000e00601007387 */ /* 0x0005e80000100800 */
[----:B------:R4:W-:Y:S01]  /*52aa0*/  STL [R1+0x38], R0 ;  /* 0x0000380001007387 */ /* 0x0009e20000100800 */
[----:B---3--:R-:W-:Y:S01]  /*52ab0*/  FMUL R9, R154, 0.25 ;  /* 0x3e8000009a097820 */ /* 0x008fe20000400000 */
[----:B0-----:R-:W-:-:S04]  /*52ac0*/  FMUL R8, R153, 0.25 ;  /* 0x3e80000099087820 */ /* 0x001fc80000400000 */
[----:B------:R-:W-:Y:S02]  /*52ad0*/  FSEL R17, R9, R154, P0 ;  /* 0x0000009a09117208 */ /* 0x000fe40000000000 */
[----:B------:R-:W-:Y:S01]  /*52ae0*/  FSEL R16, R8, R153, P1 ;  /* 0x0000009908107208 */ /* 0x000fe20000800000 */
[----:B-1----:R-:W-:Y:S01]  /*52af0*/  FMUL R7, R152, 0.25 ;  /* 0x3e80000098077820 */ /* 0x002fe20000400000 */
[----:B--2---:R-:W-:Y:S01]  /*52b00*/  FMUL R6, R21, 0.25 ;  /* 0x3e80000015067820 */ /* 0x004fe20000400000 */
[----:B----4-:R-:W-:-:S04]  /*52b10*/  FMUL R0, R15, 0.25 ;  /* 0x3e8000000f007820 */ /* 0x010fc80000400000 */
[----:B------:R-:W-:Y:S02]  /*52b20*/  FSEL R8, R6, R21, P0 ;  /* 0x0000001506087208 */ /* 0x000fe40000000000 */
[----:B------:R-:W-:Y:S01]  /*52b30*/  FSEL R9, R7, R152, P1 ;  /* 0x0000009807097208 */ /* 0x000fe20000800000 */
[----:B------:R-:W-:Y:S01]  /*52b40*/  FMUL R6, R14, 0.25 ;  /* 0x3e8000000e067820 */ /* 0x000fe20000400000 */
[----:B------:R-:W-:Y:S01]  /*52b50*/  FSEL R7, R0, R15, P0 ;  /* 0x0000000f00077208 */ /* 0x000fe20000000000 */
[----:B------:R-:W-:Y:S01]  /*52b60*/  STL [R1+0x34], R17 ;  /* 0x0000341101007387 */ /* 0x000fe20000100800 */
[----:B------:R-:W-:Y:S01]  /*52b70*/  FMUL R0, R13, 0.25 ;  /* 0x3e8000000d007820 */ /* 0x000fe20000400000 */
[----:B------:R-:W-:Y:S02]  /*52b80*/  FMUL R251, R12, 0.25 ;  /* 0x3e8000000cfb7820 */ /* 0x000fe40000400000 */
[----:B------:R-:W-:Y:S01]  /*52b90*/  STL [R1+0x44], R16 ;  /* 0x0000441001007387 */ /* 0x000fe20000100800 */
[----:B------:R-:W-:Y:S01]  /*52ba0*/  FSEL R6, R6, R14, P1 ;  /* 0x0000000e06067208 */ /* 0x000fe20000800000 */
[----:B------:R-:W-:-:S02]  /*52bb0*/  FMUL R250, R11, 0.25 ;  /* 0x3e8000000bfa7820 */ /* 0x000fc40000400000 */
[----:B------:R-:W-:Y:S01]  /*52bc0*/  STL [R1+0x3c], R9 ;  /* 0x00003c0901007387 */ /* 0x000fe20000100800 */
[----:B------:R-:W-:Y:S02]  /*52bd0*/  FSEL R251, R251, R12, P0 ;  /* 0x0000000cfbfb7208 */ /* 0x000fe40000000000 */
[----:B------:R-:W-:Y:S01]  /*52be0*/  FSEL R0, R0, R13, P1 ;  /* 0x0000000d00007208 */ /* 0x000fe20000800000 */
[----:B------:R-:W-:Y:S01]  /*52bf0*/  STL [R1+0x28], R8 ;  /* 0x0000280801007387 */ /* 0x000fe20000100800 */
[----:B------:R-:W-:-:S03]  /*52c00*/  FSEL R250, R250, R11, P0 ;  /* 0x0000000bfafa7208 */ /* 0x000fc60000000000 */
[----:B------:R0:W-:Y:S04]  /*52c10*/  STL [R1+0x24], R7 ;  /* 0x0000240701007387 */ /* 0x0001e80000100800 */
[----:B------:R-:W-:Y:S01]  /*52c20*/  STL [R1+0x30], R6 ;  /* 0x0000300601007387 */ /* 0x000fe20000100800 */
[----:B0-----:R-:W-:-:S03]  /*52c30*/  FMUL R7, R10, 0.25 ;  /* 0x3e8000000a077820 */ /* 0x001fc60000400000 */
[----:B------:R-:W-:Y:S04]  /*52c40*/  STL [R1+0x2514], R251 ;  /* 0x002514fb01007387 */ /* 0x000fe80000100800 */
[----:B------:R0:W-:Y:S04]  /*52c50*/  STL [R1+0x2c], R0 ;  /* 0x00002c0001007387 */ /* 0x0001e80000100800 */
[----:B------:R-:W-:Y:S04]  /*52c60*/  STL [R1+0x2518], R250 ;  /* 0x002518fa01007387 */ /* 0x000fe80000100800 */
[----:B------:R-:W2:Y:S01]  /*52c70*/  LDL.LU R14, [R1+0x3b0] ;  /* 0x0003b000010e7983 */ /* 0x000ea20000300800 */
[----:B0-----:R-:W-:-:S03]  /*52c80*/  FSEL R0, R7, R10, P1 ;  /* 0x0000000a07007208 */ /* 0x001fc60000800000 */
[----:B------:R-:W3:Y:S04]  /*52c90*/  LDL.LU R13, [R1+0x3ac] ;  /* 0x0003ac00010d7983 */ /* 0x000ee80000300800 */
[----:B------:R0:W-:Y:S04]  /*52ca0*/  STL [R1+0x20], R0 ;  /* 0x0000200001007387 */ /* 0x0001e80000100800 */
        /* <DEDUP_REMOVED lines=107> */
[----:B--2---:R-:W-:Y:S01]  /*53360*/  FMUL R249, R14, 0.25 ;  /* 0x3e8000000ef97820 */ /* 0x004fe20000400000 */
[----:B---3--:R-:W-:Y:S01]  /*53370*/  FMUL R6, R13, 0.25 ;  /* 0x3e8000000d067820 */ /* 0x008fe20000400000 */
[----:B----4-:R-:W-:Y:S01]  /*53380*/  FMUL R7, R12, 0.25 ;  /* 0x3e8000000c077820 */ /* 0x010fe20000400000 */
[----:B------:R-:W-:Y:S01]  /*53390*/  FMUL R9, R10, 0.25 ;  /* 0x3e8000000a097820 */ /* 0x000fe20000400000 */
[----:B------:R-:W-:Y:S01]  /*533a0*/  FMUL R8, R11, 0.25 ;  /* 0x3e8000000b087820 */ /* 0x000fe20000400000 */
[----:B------:R-:W-:Y:S01]  /*533b0*/  FSEL R249, R249, R14, P1 ;  /* 0x0000000ef9f97208 */ /* 0x000fe20000800000 */
        /* <DEDUP_REMOVED lines=10> */
[----:B------:R-:W2:Y:S01]  /*53460*/  LDL.LU R121, [R1+0x5fc] ;  /* 0x0005fc0001797983 */ /* 0x000ea20000300800 */
[----:B------:R-:W-:Y:S01]  /*53470*/  FSEL R13, R13, R19, P1 ;  /* 0x000000130d0d7208 */ /* 0x000fe20000800000 */
[----:B------:R-:W-:Y:S01]  /*53480*/  FMUL R15, R20, 0.25 ;  /* 0x3e800000140f7820 */ /* 0x000fe20000400000 */
[----:B------:R-:W-:Y:S01]  /*53490*/  FSEL R10, R10, R16, P0 ;  /* 0x000000100a0a7208 */ /* 0x000fe20000000000 */
[----:B------:R-:W-:Y:S01]  /*534a0*/  STL [R1+0x2504], R249 ;  /* 0x002504f901007387 */ /* 0x000fe20000100800 */
[----:B------:R-:W-:Y:S01]  /*534b0*/  FSEL R12, R12, R18, P1 ;  /* 0x000000120c0c7208 */ /* 0x000fe20000800000 */
[----:B------:R-:W-:Y:S01]  /*534c0*/  FMUL R19, R21, 0.25 ;  /* 0x3e80000015137820 */ /* 0x000fe20000400000 */
[----:B------:R-:W-:Y:S01]  /*534d0*/  FSEL R11, R11, R17, P0 ;  /* 0x000000110b0b7208 */ /* 0x000fe20000000000 */
[----:B------:R1:W-:Y:S01]  /*534e0*/  STL [R1+0x251c], R6 ;  /* 0x00251c0601007387 */ /* 0x0003e20000100800 */
[----:B------:R-:W-:Y:S01]  /*534f0*/  FMUL R16, R237, 0.25 ;  /* 0x3e800000ed107820 */ /* 0x000fe20000400000 */
[----:B------:R-:W-:Y:S01]  /*53500*/  FMUL R18, R22, 0.25 ;  /* 0x3e80000016127820 */ /* 0x000fe20000400000 */
[----:B------:R-:W-:Y:S01]  /*53510*/  FMUL R17, R23, 0.25 ;  /* 0x3e80000017117820 */ /* 0x000fe20000400000 */
[----:B------:R-:W-:Y:S01]  /*53520*/  STL [R1+0x2520], R7 ;  /* 0x0025200701007387 */ /* 0x000fe20000100800 */
[----:B------:R-:W-:Y:S01]  /*53530*/  FSEL R15, R15, R20, P0 ;  /* 0x000000140f0f7208 */ /* 0x000fe20000000000 */
[----:B------:R-:W-:-:S02]  /*53540*/  FMUL R20, R248, 0.25 ;  /* 0x3e800000f8147820 */ /* 0x000fc40000400000 */
[----:B------:R-:W-:Y:S01]  /*53550*/  STL [R1+0x2508], R8 ;  /* 0x0025080801007387 */ /* 0x000fe20000100800 */
[----:B------:R-:W-:Y:S01]  /*53560*/  FSEL R19, R19, R21, P0 ;  /* 0x0000001513137208 */ /* 0x000fe20000000000 */
[----:B------:R-:W-:Y:S02]  /*53570*/  FMUL R21, R247, 0.25 ;  /* 0x3e800000f7157820 */ /* 0x000fe40000400000 */
[----:B------:R-:W-:Y:S01]  /*53580*/  STL [R1+0x250c], R9 ;  /* 0x00250c0901007387 */ /* 0x000fe20000100800 */
[----:B------:R-:W-:Y:S02]  /*53590*/  FSEL R16, R16, R237, P1 ;  /* 0x000000ed10107208 */ /* 0x000fe40000800000 */
[----:B------:R-:W-:Y:S01]  /*535a0*/  FSEL R18, R18, R22, P0 ;  /* 0x0000001612127208 */ /* 0x000fe20000000000 */
[----:B------:R-:W-:Y:S01]  /*535b0*/  STL [R1+0x2524], R10 ;  /* 0x0025240a01007387 */ /* 0x000fe20000100800 */
[----:B------:R-:W-:Y:S01]  /*535c0*/  FSEL R17, R17, R23, P1 ;  /* 0x0000001711117208 */ /* 0x000fe20000800000 */
[----:B------:R-:W-:-:S02]  /*535d0*/  FMUL R22, R246, 0.25 ;  /* 0x3e800000f6167820 */ /* 0x000fc40000400000 */
[----:B------:R-:W-:Y:S01]  /*535e0*/  STL [R1+0x2528], R11 ;  /* 0x0025280b01007387 */ /* 0x000fe20000100800 */
[----:B------:R-:W-:Y:S01]  /*535f0*/  FMUL R23, R245, 0.25 ;  /* 0x3e800000f5177820 */ /* 0x000fe20000400000 */
[----:B------:R-:W-:Y:S02]  /*53600*/  FMUL R24, R244, 0.25 ;  /* 0x3e800000f4187820 */ /* 0x000fe40000400000 */
[----:B------:R-:W-:Y:S01]  /*53610*/  STL [R1+0x2510], R12 ;  /* 0x0025100c01007387 */ /* 0x000fe20000100800 */
[----:B------:R-:W-:Y:S01]  /*53620*/  FSEL R20, R20, R248, P1 ;  /* 0x000000f814147208 */ /* 0x000fe20000800000 */
[----:B------:R-:W-:Y:S02]  /*53630*/  FMUL R25, R243, 0.25 ;  /* 0x3e800000f3197820 */ /* 0x000fe40000400000 */
[----:B------:R-:W-:Y:S01]  /*53640*/  STL [R1+0x252c], R13 ;  /* 0x00252c0d01007387 */ /* 0x000fe20000100800 */
[----:B------:R-:W-:Y:S01]  /*53650*/  FSEL R21, R21, R247, P1 ;  /* 0x000000f715157208 */ /* 0x000fe20000800000 */
[----:B------:R-:W-:-:S02]  /*53660*/  FMUL R26, R242, 0.25 ;  /* 0x3e800000f21a7820 */ /* 0x000fc40000400000 */
[----:B------:R-:W-:Y:S01]  /*53670*/  STL [R1+0x2530], R14 ;  /* 0x0025300e01007387 */ /* 0x000fe20000100800 */
[----:B------:R-:W-:Y:S01]  /*53680*/  FSEL R22, R22, R246, P0 ;  /* 0x000000f616167208 */ /* 0x000fe20000000000 */
        /* <DEDUP_REMOVED lines=257> */
[----:B------:R-:W-:-:S03]  /*546a0*/  FSEL R108, R108, R157, P1 ;  /* 0x0000009d6c6c7208 */ /* 0x000fc60000800000 */
        /* <DEDUP_REMOVED lines=41> */
[----:B------:R-:W-:-:S03]  /*54940*/  FMUL R113, R152, 0.25 ;  /* 0x3e80000098717820 */ /* 0x000fc60000400000 */
[----:B------:R-:W4:Y:S04]  /*54950*/  LDL.LU R147, [R1+0x594] ;  /* 0x0005940001937983 */ /* 0x000f280000300800 */
[----:B------:R-:W4:Y:S04]  /*54960*/  LDL.LU R148, [R1+0x590] ;  /* 0x0005900001947983 */ /* 0x000f280000300800 */
[----:B------:R-:W4:Y:S04]  /*54970*/  LDL.LU R149, [R1+0x58c] ;  /* 0x00058c0001957983 */ /* 0x000f280000300800 */
[----:B------:R-:W4:Y:S04]  /*54980*/  LDL.LU R150, [R1+0x588] ;  /* 0x0005880001967983 */ /* 0x000f280000300800 */
[----:B------:R-:W4:Y:S01]  /*54990*/  LDL.LU R151, [R1+0x584] ;  /* 0x0005840001977983 */ /* 0x000f220000300800 */
[----:B------:R-:W-:-:S03]  /*549a0*/  FSEL R113, R113, R152, P1 ;  /* 0x0000009871717208 */ /* 0x000fc60000800000 */
        /* <DEDUP_REMOVED lines=95> */
[----:B---3--:R-:W-:Y:S01]  /*54fa0*/  FMUL R115, R122, 0.25 ;  /* 0x3e8000007a737820 */ /* 0x008fe20000400000 */
[----:B--2---:R-:W-:Y:S01]  /*54fb0*/  FMUL R114, R121, 0.25 ;  /* 0x3e80000079727820 */ /* 0x004fe20000400000 */
[----:B----4-:R-:W-:Y:S01]  /*54fc0*/  FMUL R116, R123, 0.25 ;  /* 0x3e8000007b747820 */ /* 0x010fe20000400000 */
[----:B------:R-:W-:-:S02]  /*54fd0*/  FMUL R120, R127, 0.25 ;  /* 0x3e8000007f787820 */ /* 0x000fc40000400000 */
        /* <DEDUP_REMOVED lines=127> */
[----:B------:R-:W-:-:S02]  /*557d0*/  FSEL R191, R191, R200, P0 ;  /* 0x000000c8bfbf7208 */ /* 0x000fc40000000000 */
        /* <DEDUP_REMOVED lines=23> */
[----:B------:R-:W-:-:S02]  /*55950*/  FSEL R145, R145, R237, P1 ;  /* 0x000000ed91917208 */ /* 0x000fc40000800000 */
[----:B------:R-:W-:Y:S01]  /*55960*/  FSEL R174, R174, R175, P0 ;  /* 0x000000afaeae7208 */ /* 0x000fe20000000000 */
[----:B------:R-:W-:Y:S01]  /*55970*/  FMUL R175, R185, 0.25 ;  /* 0x3e800000b9af7820 */ /* 0x000fe20000400000 */
[----:B------:R-:W-:Y:S02]  /*55980*/  FSEL R201, R201, R210, P1 ;  /* 0x000000d2c9c97208 */ /* 0x000fe40000800000 */
[----:B------:R-:W-:Y:S01]  /*55990*/  FSEL R197, R197, R204, P1 ;  /* 0x000000ccc5c57208 */ /* 0x000fe20000800000 */
[----:B------:R-:W-:Y:S01]  /*559a0*/  FMUL R204, R207, 0.25 ;  /* 0x3e800000cfcc7820 */ /* 0x000fe20000400000 */
[----:B------:R-:W-:Y:S01]  /*559b0*/  FSEL R198, R198, R203, P1 ;  /* 0x000000cbc6c67208 */ /* 0x000fe20000800000 */
[----:B------:R-:W-:Y:S01]  /*559c0*/  FMUL R203, R208, 0.25 ;  /* 0x3e800000d0cb7820 */ /* 0x000fe20000400000 */
[----:B------:R-:W-:Y:S02]  /*559d0*/  FSEL R202, R202, R209, P1 ;  /* 0x000000d1caca7208 */ /* 0x000fe40000800000 */
[----:B------:R-:W-:Y:S01]  /*559e0*/  FSEL R132, R132, R139, P1 ;  /* 0x0000008b84847208 */ /* 0x000fe20000800000 */
[----:B------:R-:W-:Y:S01]  /*559f0*/  FMUL R139, R146, 0.25 ;  /* 0x3e800000928b7820 */ /* 0x000fe20000400000 */
[----:B------:R-:W-:Y:S01]  /*55a00*/  FSEL R175, R175, R185, P0 ;  /* 0x000000b9afaf7208 */ /* 0x000fe20000000000 */
[----:B------:R-:W-:Y:S01]  /*55a10*/  FMUL R209, R212, 0.25 ;  /* 0x3e800000d4d17820 */ /* 0x000fe20000400000 */
[----:B------:R-:W-:Y:S01]  /*55a20*/  FMUL R210, R211, 0.25 ;  /* 0x3e800000d3d27820 */ /* 0x000fe20000400000 */
[----:B------:R-:W-:Y:S01]  /*55a30*/  FMUL R185, R186, 0.25 ;  /* 0x3e800000bab97820 */ /* 0x000fe20000400000 */
[----:B------:R-:W-:Y:S01]  /*55a40*/  FSEL R204, R204, R207, P0 ;  /* 0x000000cfcccc7208 */ /* 0x000fe20000000000 */
        /* <DEDUP_REMOVED lines=16> */
[----:B------:R-:W-:Y:S02]  /*55b50*/  FSEL R212, R212, R220, P0 ;  /* 0x000000dcd4d47208 */ /* 0x000fe40000000000 */
[----:B------:R-:W-:Y:S02]  /*55b60*/  FSEL R146, R146, R243, P0 ;  /* 0x000000f392927208 */ /* 0x000fe40000000000 */
[----:B------:R-:W2:Y:S01]  /*55b70*/  S2R R243, SR_TID.X ;  /* 0x0000000000f37919 */ /* 0x000ea20000002100 */
[----:B------:R-:W-:Y:S01]  /*55b80*/  FSEL R186, R186, R195, P1 ;  /* 0x000000c3baba7208 */ /* 0x000fe20000800000 */
[----:B------:R-:W-:Y:S01]  /*55b90*/  FMUL R195, R196, 0.25 ;  /* 0x3e800000c4c37820 */ /* 0x000fe20000400000 */
[----:B------:R-:W-:Y:S01]  /*55ba0*/  FSEL R214, R214, R218, P1 ;  /* 0x000000dad6d67208 */ /* 0x000fe20000800000 */
[----:B------:R-:W-:Y:S01]  /*55bb0*/  FMUL R218, R225, 0.25 ;  /* 0x3e800000e1da7820 */ /* 0x000fe20000400000 */
[----:B------:R-:W-:Y:S01]  /*55bc0*/  FSEL R213, R213, R219, P1 ;  /* 0x000000dbd5d57208 */ /* 0x000fe20000800000 */
[----:B------:R-:W-:Y:S01]  /*55bd0*/  FMUL R220, R223, 0.25 ;  /* 0x3e800000dfdc7820 */ /* 0x000fe20000400000 */
[----:B------:R-:W-:Y:S01]  /*55be0*/  FMUL R221, R222, 0.25 ;  /* 0x3e800000dedd7820 */ /* 0x000fe20000400000 */
[----:B------:R-:W-:-:S03]  /*55bf0*/  FMUL R219, R224, 0.25 ;  /* 0x3e800000e0db7820 */ /* 0x000fc60000400000 */
[----:B------:R-:W-:Y:S02]  /*55c00*/  FSEL R220, R220, R223, P0 ;  /* 0x000000dfdcdc7208 */ /* 0x000fe40000000000 */
[----:B------:R-:W-:Y:S01]  /*55c10*/  FSEL R221, R221, R222, P0 ;  /* 0x000000dedddd7208 */ /* 0x000fe20000000000 */
[----:B------:R-:W-:Y:S01]  /*55c20*/  FMUL R222, R231, 0.25 ;  /* 0x3e800000e7de7820 */ /* 0x000fe20000400000 */
[----:B------:R-:W-:Y:S01]  /*55c30*/  FMUL R223, R230, 0.25 ;  /* 0x3e800000e6df7820 */ /* 0x000fe20000400000 */
[----:B------:R-:W-:Y:S01]  /*55c40*/  FSEL R195, R195, R196, P0 ;  /* 0x000000c4c3c37208 */ /* 0x000fe20000000000 */
[----:B------:R-:W-:Y:S02]  /*55c50*/  FMUL R196, R205, 0.25 ;  /* 0x3e800000cdc47820 */ /* 0x000fe40000400000 */
[----:B------:R-:W-:Y:S02]  /*55c60*/  FSEL R222, R222, R231, P1 ;  /* 0x000000e7dede7208 */ /* 0x000fe40000800000 */
[----:B------:R-:W-:-:S02]  /*55c70*/  FSEL R218, R218, R225, P1 ;  /* 0x000000e1dada7208 */ /* 0x000fc40000800000 */
[----:B------:R-:W-:Y:S01]  /*55c80*/  FSEL R219, R219, R224, P1 ;  /* 0x000000e0dbdb7208 */ /* 0x000fe20000800000 */
[----:B------:R-:W-:Y:S01]  /*55c90*/  FMUL R225, R228, 0.25 ;  /* 0x3e800000e4e17820 */ /* 0x000fe20000400000 */
[----:B------:R-:W-:Y:S01]  /*55ca0*/  FMUL R224, R229, 0.25 ;  /* 0x3e800000e5e07820 */ /* 0x000fe20000400000 */
[----:B------:R-:W-:Y:S02]  /*55cb0*/  FSEL R223, R223, R230, P1 ;  /* 0x000000e6dfdf7208 */ /* 0x000fe40000800000 */
[----:B------:R-:W-:Y:S01]  /*55cc0*/  FSEL R196, R196, R205, P0 ;  /* 0x000000cdc4c47208 */ /* 0x000fe20000000000 */
[----:B------:R-:W-:Y:S01]  /*55cd0*/  FMUL R205, R206, 0.25 ;  /* 0x3e800000cecd7820 */ /* 0x000fe20000400000 */
[----:B------:R-:W-:Y:S02]  /*55ce0*/  FSEL R225, R225, R228, P0 ;  /* 0x000000e4e1e17208 */ /* 0x000fe40000000000 */
[----:B------:R-:W-:Y:S01]  /*55cf0*/  FSEL R224, R224, R229, P0 ;  /* 0x000000e5e0e07208 */ /* 0x000fe20000000000 */
[----:B------:R-:W-:-:S05]  /*55d00*/  FMUL R237, R238, 0.25 ;  /* 0x3e800000eeed7820 */ /* 0x000fca0000400000 */
[----:B------:R-:W-:Y:S01]  /*55d10*/  FSEL R237, R237, R238, P0 ;  /* 0x000000eeeded7208 */ /* 0x000fe20000000000 */
[----:B------:R-:W-:-:S05]  /*55d20*/  FMUL R238, R247, 0.25 ;  /* 0x3e800000f7ee7820 */ /* 0x000fca0000400000 */
[----:B------:R-:W-:Y:S02]  /*55d30*/  FSEL R238, R238, R247, P0 ;  /* 0x000000f7eeee7208 */ /* 0x000fe40000000000 */
[----:B------:R-:W0:Y:S01]  /*55d40*/  S2R R247, SR_TID.X ;  /* 0x0000000000f77919 */ /* 0x000e220000002100 */
[----:B------:R-:W-:Y:S01]  /*55d50*/  FMUL R231, R232, 0.25 ;  /* 0x3e800000e8e77820 */ /* 0x000fe20000400000 */
[----:B------:R-:W-:Y:S01]  /*55d60*/  FMUL R230, R233, 0.25 ;  /* 0x3e800000e9e67820 */ /* 0x000fe20000400000 */
[----:B------:R-:W-:-:S03]  /*55d70*/  FMUL R228, R235, 0.25 ;  /* 0x3e800000ebe47820 */ /* 0x000fc60000400000 */
        /* <DEDUP_REMOVED lines=22> */
[----:B------:R-:W-:Y:S01]  /*55ee0*/  FSEL R241, R241, R244, P0 ;  /* 0x000000f4f1f17208 */ /* 0x000fe20000000000 */
[C---:B0-----:R-:W-:Y:S02]  /*55ef0*/  IMAD.SHL.U32 R0, R247.reuse, 0x10, RZ ;  /* 0x00000010f7007824 */ /* 0x041fe400078e00ff */
[C---:B------:R-:W-:Y:S02]  /*55f00*/  IMAD.SHL.U32 R183, R247.reuse, 0x40, RZ ;  /* 0x00000040f7b77824 */ /* 0x040fe400078e00ff */
[----:B------:R-:W-:Y:S01]  /*55f10*/  IMAD.SHL.U32 R244, R247, 0x2, RZ ;  /* 0x00000002f7f47824 */ /* 0x000fe200078e00ff */
[----:B------:R-:W-:Y:S01]  /*55f20*/  FSEL R215, R215, R217, P0 ;  /* 0x000000d9d7d77208 */ /* 0x000fe20000000000 */
[----:B------:R-:W-:Y:S01]  /*55f30*/  FMUL R217, R226, 0.25 ;  /* 0x3e800000e2d97820 */ /* 0x000fe20000400000 */
[----:B------:R-:W-:-:S02]  /*55f40*/  LOP3.LUT R0, R0, 0xf0, RZ, 0xc0, !PT ;  /* 0x000000f000007812 */ /* 0x000fc400078ec0ff */
[----:B------:R-:W-:Y:S02]  /*55f50*/  LOP3.LUT R183, R183, 0x400, RZ, 0xc0, !PT ;  /* 0x00000400b7b77812 */ /* 0x000fe400078ec0ff */
[----:B------:R-:W-:Y:S01]  /*55f60*/  FSEL R239, R239, R246, P1 ;  /* 0x000000f6efef7208 */ /* 0x000fe20000800000 */
[----:B------:R-:W-:Y:S01]  /*55f70*/  IMAD.SHL.U32 R246, R247, 0x4, RZ ;  /* 0x00000004f7f67824 */ /* 0x000fe200078e00ff */
[----:B--2---:R-:W-:Y:S01]  /*55f80*/  LOP3.LUT R243, R243, 0x7, RZ, 0xc0, !PT ;  /* 0x00000007f3f37812 */ /* 0x004fe200078ec0ff */
[----:B------:R-:W-:Y:S01]  /*55f90*/  STL [R1+0x26bc], R113 ;  /* 0x0026bc7101007387 */ /* 0x000fe20000100800 */
[----:B------:R-:W-:Y:S02]  /*55fa0*/  FSEL R240, R240, R245, P1 ;  /* 0x000000f5f0f07208 */ /* 0x000fe40000800000 */
[----:B------:R-:W-:Y:S01]  /*55fb0*/  SHF.R.U32.HI R245, RZ, 0x1, R247 ;  /* 0x00000001fff57819 */ /* 0x000fe200000116f7 */
[----:B------:R-:W-:Y:S01]  /*55fc0*/  STL [R1+0x26c0], R114 ;  /* 0x0026c07201007387 */ /* 0x000fe20000100800 */
[----:B------:R-:W-:-:S02]  /*55fd0*/  LOP3.LUT R244, R244, 0xf8, RZ, 0xc0, !PT ;  /* 0x000000f8f4f47812 */ /* 0x000fc400078ec0ff */
[----:B------:R-:W-:Y:S01]  /*55fe0*/  IADD3 R183, R183, R216, R0 ;  /* 0x000000d8b7b77210 */ /* 0x000fe20007ffe000 */
[----:B------:R-:W-:Y:S01]  /*55ff0*/  STL [R1+0x26c4], R115 ;  /* 0x0026c47301007387 */ /* 0x000fe20000100800 */
[--C-:B------:R-:W-:Y:S01]  /*56000*/  IMAD R0, R236, 0x10, R216.reuse ;  /* 0x00000010ec007824 */ /* 0x100fe200078e02d8 */
[----:B------:R-:W-:Y:S01]  /*56010*/  FSEL R217, R217, R226, P0 ;  /* 0x000000e2d9d97208 */ /* 0x000fe20000000000 */
[----:B------:R-:W-:Y:S01]  /*56020*/  IMAD R243, R243, 0x8, R216 ;  /* 0x00000008f3f37824 */ /* 0x000fe200078e02d8 */
[----:B------:R-:W-:Y:S01]  /*56030*/  STL [R1+0x26c8], R116 ;  /* 0x0026c87401007387 */ /* 0x000fe20000100800 */
[----:B------:R-:W-:Y:S01]  /*56040*/  FMUL R226, R227, 0.25 ;  /* 0x3e800000e3e27820 */ /* 0x000fe20000400000 */
[----:B------:R-:W-:Y:S01]  /*56050*/  LOP3.LUT R246, R246, 0x1c0, RZ, 0xc0, !PT ;  /* 0x000001c0f6f67812 */ /* 0x000fe200078ec0ff */
[----:B-1----:R-:W-:Y:S01]  /*56060*/  IMAD.IADD R6, R216, 0x1, R244 ;  /* 0x00000001d8067824 */ /* 0x002fe200078e02f4 */
[----:B------:R-:W-:Y:S01]  /*56070*/  STL [R1+0x26cc], R117 ;  /* 0x0026cc7501007387 */ /* 0x000fe20000100800 */
[----:B------:R-:W-:Y:S01]  /*56080*/  LOP3.LUT R245, R245, 0x4, RZ, 0xc0, !PT ;  /* 0x00000004f5f57812 */ /* 0x000fe200078ec0ff */
[----:B------:R-:W-:-:S02]  /*56090*/  FMUL R216, R3, 8388608 ;  /* 0x4b00000003d87820 */ /* 0x000fc40000400000 */
[----:B------:R-:W-:Y:S01]  /*560a0*/  STL [R1+0x26d0], R118 ;  /* 0x0026d07601007387 */ /* 0x000fe20000100800 */
[----:B------:R-:W-:Y:S01]  /*560b0*/  FSETP.GEU.AND P4, PT, R3, 1.175494350822287508e-38, PT ;  /* 0x008000000300780b */ /* 0x000fe20003f8e000 */
[C---:B------:R-:W-:Y:S02]  /*560c0*/  FMUL R236, R2.reuse, 8388608 ;  /* 0x4b00000002ec7820 */ /* 0x040fe40000400000 */
[----:B------:R-:W-:Y:S01]  /*560d0*/  STL [R1+0x26d4], R119 ;  /* 0x0026d47701007387 */ /* 0x000fe20000100800 */
[----:B------:R-:W-:-:S03]  /*560e0*/  FSETP.GEU.AND P6, PT, R2, 1.175494350822287508e-38, PT ;  /* 0x008000000200780b */ /* 0x000fc60003fce000 */
[----:B------:R0:W-:Y:S01]  /*560f0*/  STL [R1+0x23b4], R0 ;  /* 0x0023b40001007387 */ /* 0x0001e20000100800 */
[----:B------:R-:W-:Y:S01]  /*56100*/  FSEL R226, R226, R227, P1 ;  /* 0x000000e3e2e27208 */ /* 0x000fe20000800000 */
[----:B------:R-:W-:Y:S01]  /*56110*/  FMUL R227, R248, 0.25 ;  /* 0x3e800000f8e37820 */ /* 0x000fe20000400000 */
[----:B------:R-:W-:Y:S01]  /*56120*/  FSETP.GEU.AND P5, PT, R4, 1.175494350822287508e-38, PT ;  /* 0x008000000400780b */ /* 0x000fe20003fae000 */
[----:B------:R-:W-:Y:S01]  /*56130*/  FMUL R244, R5, 8388608 ;  /* 0x4b00000005f47820 */ /* 0x000fe20000400000 */
[----:B------:R-:W-:Y:S02]  /*56140*/  FSEL R216, R216, R3, !P4 ;  /* 0x00000003d8d87208 */ /* 0x000fe40006000000 */
[----:B0-----:R-:W-:Y:S01]  /*56150*/  IADD3 R0, R245, R243, R246 ;  /* 0x000000f3f5007210 */ /* 0x001fe20007ffe0f6 */
[----:B------:R-:W-:Y:S01]  /*56160*/  FMUL R243, R4, 8388608 ;  /* 0x4b00000004f37820 */ /* 0x000fe20000400000 */
[----:B------:R-:W-:Y:S02]  /*56170*/  FSEL R12, RZ, -23, P4 ;  /* 0xc1b80000ff0c7808 */ /* 0x000fe40002000000 */
[----:B------:R-:W-:-:S02]  /*56180*/  FSEL R236, R236, R2, !P6 ;  /* 0x00000002ecec7208 */ /* 0x000fc40007000000 */
[----:B------:R-:W-:Y:S02]  /*56190*/  FSETP.GEU.AND P4, PT, R5, 1.175494350822287508e-38, PT ;  /* 0x008000000500780b */ /* 0x000fe40003f8e000 */
[----:B------:R-:W-:Y:S02]  /*561a0*/  FSEL R243, R243, R4, !P5 ;  /* 0x00000004f3f37208 */ /* 0x000fe40006800000 */
[----:B------:R-:W-:Y:S01]  /*561b0*/  FSEL R227, R227, R248, P1 ;  /* 0x000000f8e3e37208 */ /* 0x000fe20000800000 */
[----:B------:R-:W-:Y:S01]  /*561c0*/  VIADD R248, R216, 0xc0cafb0d ;  /* 0xc0cafb0dd8f87836 */ /* 0x000fe20000000000 */
[----:B------:R-:W-:Y:S01]  /*561d0*/  FSEL R244, R244, R5, !P4 ;  /* 0x00000005f4f47208 */ /* 0x000fe20006000000 */
[----:B------:R-:W-:Y:S02]  /*561e0*/  VIADD R245, R236, 0xc0cafb0d ;  /* 0xc0cafb0decf57836 */ /* 0x000fe40000000000 */
[----:B------:R-:W-:Y:S01]  /*561f0*/  VIADD R246, R243, 0xc0cafb0d ;  /* 0xc0cafb0df3f67836 */ /* 0x000fe20000000000 */
[----:B------:R-:W-:Y:S01]  /*56200*/  LOP3.LUT R13, R247, 0x60, RZ, 0xc0, !PT ;  /* 0x00000060f70d7812 */ /* 0x000fe200078ec0ff */
[----:B------:R-:W-:Y:S01]  /*56210*/  VIADD R247, R244, 0xc0cafb0d ;  /* 0xc0cafb0df4f77836 */ /* 0x000fe20000000000 */
[----:B------:R-:W-:-:S02]  /*56220*/  LOP3.LUT R248, R248, 0xff800000, RZ, 0xc0, !PT ;  /* 0xff800000f8f87812 */ /* 0x000fc400078ec0ff */
[----:B------:R-:W-:Y:S01]  /*56230*/  LOP3.LUT R245, R245, 0xff800000, RZ, 0xc0, !PT ;  /* 0xff800000f5f57812 */ /* 0x000fe200078ec0ff */
[----:B------:R0:W-:Y:S01]  /*56240*/  STL [R1+0x1294], R6 ;  /* 0x0012940601007387 */ /* 0x0001e20000100800 */
[----:B------:R-:W-:Y:S02]  /*56250*/  LOP3.LUT R246, R246, 0xff800000, RZ, 0xc0, !PT ;  /* 0xff800000f6f67812 */ /* 0x000fe400078ec0ff */
[----:B------:R-:W-:Y:S01]  /*56260*/  I2FP.F32.S32 R11, R248 ;  /* 0x000000f8000b7245 */ /* 0x000fe20000201400 */
[----:B------:R1:W-:Y:S01]  /*56270*/  STL [R1+0x1298], R0 ;  /* 0x0012980001007387 */ /* 0x0003e20000100800 */
[----:B------:R-:W-:Y:S02]  /*56280*/  FSEL R10, RZ, -23, P6 ;  /* 0xc1b80000ff0a7808 */ /* 0x000fe40003000000 */
[----:B------:R-:W-:Y:S01]  /*56290*/  I2FP.F32.S32 R9, R245 ;  /* 0x000000f500097245 */ /* 0x000fe20000201400 */
[----:B------:R-:W-:Y:S01]  /*562a0*/  STL [R1+0x23f4], R216 ;  /* 0x0023f4d801007387 */ /* 0x000fe20000100800 */
[----:B------:R-:W-:Y:S01]  /*562b0*/  LOP3.LUT R247, R247, 0xff800000, RZ, 0xc0, !PT ;  /* 0xff800000f7f77812 */ /* 0x000fe200078ec0ff */
[----:B------:R-:W-:Y:S01]  /*562c0*/  IMAD R183, R13, 0x8, R183 ;  /* 0x000000080db77824 */ /* 0x000fe200078e02b7 */
[----:B------:R-:W-:Y:S01]  /*562d0*/  FSEL R8, RZ, -23, P5 ;  /* 0xc1b80000ff087808 */ /* 0x000fe20002800000 */
[----:B------:R-:W-:Y:S01]  /*562e0*/  STL [R1+0x23b8], R236 ;  /* 0x0023b8ec01007387 */ /* 0x000fe20000100800 */
[----:B------:R-:W-:Y:S01]  /*562f0*/  I2FP.F32.S32 R7, R246 ;  /* 0x000000f600077245 */ /* 0x000fe20000201400 */
[----:B------:R-:W-:-:S02]  /*56300*/  FFMA.FTZ R11, R11, 1.1920928955078125e-07, R12 ;  /* 0x340000000b0b7823 */ /* 0x000fc4000001000c */
[----:B------:R-:W-:Y:S01]  /*56310*/  STL [R1+0x23bc], R243 ;  /* 0x0023bcf301007387 */ /* 0x000fe20000100800 */
[----:B0-----:R-:W-:Y:S01]  /*56320*/  FSEL R6, RZ, -23, P4 ;  /* 0xc1b80000ff067808 */ /* 0x001fe20002000000 */
[----:B------:R-:W-:Y:S02]  /*56330*/  FFMA.FTZ R9, R9, 1.1920928955078125e-07, R10 ;  /* 0x3400000009097823 */ /* 0x000fe4000001000a */
[----:B------:R-:W-:Y:S01]  /*56340*/  STL [R1+0x23c0], R244 ;  /* 0x0023c0f401007387 */ /* 0x000fe20000100800 */
[----:B-1----:R-:W-:-:S03]  /*56350*/  I2FP.F32.S32 R0, R247 ;  /* 0x000000f700007245 */ /* 0x002fc60000201400 */
[----:B------:R-:W-:Y:S01]  /*56360*/  STL [R1+0x23f8], R248 ;  /* 0x0023f8f801007387 */ /* 0x000fe20000100800 */
[----:B------:R-:W-:-:S03]  /*56370*/  FFMA.FTZ R7, R7, 1.1920928955078125e-07, R8 ;  /* 0x3400000007077823 */ /* 0x000fc60000010008 */
[----:B------:R0:W-:Y:S04]  /*56380*/  STL [R1+0x23c4], R245 ;  /* 0x0023c4f501007387 */ /* 0x0001e80000100800 */
[----:B------:R1:W-:Y:S01]  /*56390*/  STL [R1+0x23c8], R246 ;  /* 0x0023c8f601007387 */ /* 0x0003e20000100800 */
[----:B------:R-:W-:-:S03]  /*563a0*/  FFMA.FTZ R6, R0, 1.1920928955078125e-07, R6 ;  /* 0x3400000000067823 */ /* 0x000fc60000010006 */
[----:B------:R-:W-:Y:S04]  /*563b0*/  STL [R1+0x23cc], R247 ;  /* 0x0023ccf701007387 */ /* 0x000fe80000100800 */
[----:B------:R2:W-:Y:S04]  /*563c0*/  STL [R1+0x23d0], R183 ;  /* 0x0023d0b701007387 */ /* 0x0005e80000100800 */
[----:B------:R3:W-:Y:S04]  /*563d0*/  STL [R1+0x3f4], R11 ;  /* 0x0003f40b01007387 */ /* 0x0007e80000100800 */
[----:B------:R4:W-:Y:S04]  /*563e0*/  STL [R1+0x3f0], R9 ;  /* 0x0003f00901007387 */ /* 0x0009e80000100800 */
[----:B------:R-:W4:Y:S04]  /*563f0*/  LDL.LU R0, [R1+0x860] ;  /* 0x0008600001007983 */ /* 0x000f280000300800 */
[----:B------:R4:W-:Y:S04]  /*56400*/  STL [R1+0x3ec], R7 ;  /* 0x0003ec0701007387 */ /* 0x0009e80000100800 */
[----:B0-----:R-:W4:Y:S04]  /*56410*/  LDL.LU R245, [R1+0x854] ;  /* 0x0008540001f57983 */ /* 0x001f280000300800 */
[----:B------:R0:W-:Y:S04]  /*56420*/  STL [R1+0x3e8], R6 ;  /* 0x0003e80601007387 */ /* 0x0001e80000100800 */
[----:B-1----:R-:W4:Y:S04]  /*56430*/  LDL.LU R246, [R1+0x850] ;  /* 0x0008500001f67983 */ /* 0x002f280000300800 */
[----:B------:R-:W4:Y:S04]  /*56440*/  LDL.LU R119, [R1+0x844] ;  /* 0x0008440001777983 */ /* 0x000f280000300800 */
[----:B--2---:R-:W2:Y:S04]  /*56450*/  LDL.LU R183, [R1+0x840] ;  /* 0x0008400001b77983 */ /* 0x004ea80000300800 */
        /* <DEDUP_REMOVED lines=113> */
[----:B---3--:R-:W3:Y:S04]  /*56b70*/  LDL.LU R11, [R1+0xa4] ;  /* 0x0000a400010b7983 */ /* 0x008ee80000300800 */
[----:B------:R-:W3:Y:S04]  /*56b80*/  LDL.LU R10, [R1+0x98] ;  /* 0x00009800010a7983 */ /* 0x000ee80000300800 */
[----:B----4-:R-:W4:Y:S04]  /*56b90*/  LDL.LU R9, [R1+0x94] ;  /* 0x0000940001097983 */ /* 0x010f280000300800 */
[----:B------:R-:W4:Y:S04]  /*56ba0*/  LDL.LU R8, [R1+0x88] ;  /* 0x0000880001087983 */ /* 0x000f280000300800 */
[----:B------:R-:W4:Y:S04]  /*56bb0*/  LDL.LU R7, [R1+0x84] ;  /* 0x0000840001077983 */ /* 0x000f280000300800 */
[----:B0-----:R-:W4:Y:S04]  /*56bc0*/  LDL.LU R6, [R1+0x78] ;  /* 0x0000780001067983 */ /* 0x001f280000300800 */
[----:B------:R-:W4:Y:S04]  /*56bd0*/  LDL.LU R249, [R1+0x74] ;  /* 0x0000740001f97983 */ /* 0x000f280000300800 */
[----:B------:R-:W4:Y:S04]  /*56be0*/  LDL.LU R250, [R1+0x68] ;  /* 0x0000680001fa7983 */ /* 0x000f280000300800 */
[----:B------:R-:W4:Y:S01]  /*56bf0*/  LDL.LU R251, [R1+0x64] ;  /* 0x0000640001fb7983 */ /* 0x000f220000300800 */
[C---:B------:R-:W-:Y:S01]  /*56c00*/  FSETP.GEU.AND P6, PT, |R5|.reuse, 1.175494350822287508e-38, PT ;  /* 0x008000000500780b */ /* 0x040fe20003fce200 */
[----:B------:R-:W-:-:S12]  /*56c10*/  @P3 FMUL R5, R5, 0.25 ;  /* 0x3e80000005053820 */ /* 0x000fd80000400000 */
[----:B------:R-:W-:-:S06]  /*56c20*/  @!P6 FMUL R5, R5, 16777216 ;  /* 0x4b8000000505e820 */ /* 0x000fcc0000400000 */
[----:B------:R-:W0:Y:S01]  /*56c30*/  MUFU.RCP R5, R5 ;  /* 0x0000000500057308 */ /* 0x000e220000001000 */
[----:B------:R-:W-:Y:S01]  /*56c40*/  @!P6 FMUL R0, R0, 16777216 ;  /* 0x4b8000000000e820 */ /* 0x000fe20000400000 */
[----:B------:R-:W-:Y:S01]  /*56c50*/  @!P6 FMUL R245, R245, 16777216 ;  /* 0x4b800000f5f5e820 */ /* 0x000fe20000400000 */
[----:B------:R-:W-:Y:S01]  /*56c60*/  @!P6 FMUL R246, R246, 16777216 ;  /* 0x4b800000f6f6e820 */ /* 0x000fe20000400000 */
[----:B------:R-:W-:Y:S01]  /*56c70*/  @!P6 FMUL R119, R119, 16777216 ;  /* 0x4b8000007777e820 */ /* 0x000fe20000400000 */
[----:B--2---:R-:W-:Y:S01]  /*56c80*/  @!P6 FMUL R247, R247, 16777216 ;  /* 0x4b800000f7f7e820 */ /* 0x004fe20000400000 */
[----:B------:R-:W-:Y:S01]  /*56c90*/  @!P6 FMUL R183, R183, 16777216 ;  /* 0x4b800000b7b7e820 */ /* 0x000fe20000400000 */
[----:B------:R-:W-:Y:S01]  /*56ca0*/  @!P6 FMUL R248, R248, 16777216 ;  /* 0x4b800000f8f8e820 */ /* 0x000fe20000400000 */
[C---:B0-----:R-:W-:Y:S01]  /*56cb0*/  FMUL R0, R5.reuse, R0 ;  /* 0x0000000005007220 */ /* 0x041fe20000400000 */
[C---:B------:R-:W-:Y:S01]  /*56cc0*/  FMUL R245, R5.reuse, R245 ;  /* 0x000000f505f57220 */ /* 0x040fe20000400000 */
[----:B------:R-:W-:-:S03]  /*56cd0*/  FMUL R246, R5, R246 ;  /* 0x000000f605f67220 */ /* 0x000fc60000400000 */
[----:B------:R0:W-:Y:S04]  /*56ce0*/  STL [R1+0x23d4], R0 ;  /* 0x0023d40001007387 */ /* 0x0001e80000100800 */
[----:B------:R1:W-:Y:S01]  /*56cf0*/  STL [R1+0x23e0], R245 ;  /* 0x0023e0f501007387 */ /* 0x0003e20000100800 */
[----:B------:R-:W-:-:S03]  /*56d00*/  FMUL R183, R5, R183 ;  /* 0x000000b705b77220 */ /* 0x000fc60000400000 */
[----:B------:R-:W-:Y:S01]  /*56d10*/  STL [R1+0x23e4], R246 ;  /* 0x0023e4f601007387 */ /* 0x000fe20000100800 */
[C---:B0-----:R-:W-:Y:S01]  /*56d20*/  FMUL R0, R5.reuse, R247 ;  /* 0x000000f705007220 */ /* 0x041fe20000400000 */
[----:B-1----:R-:W-:Y:S02]  /*56d30*/  FMUL R245, R5, R119 ;  /* 0x0000007705f57220 */ /* 0x002fe40000400000 */
[----:B------:R-:W2:Y:S01]  /*56d40*/  LDL.LU R119, [R1+0x26d4] ;  /* 0x0026d40001777983 */ /* 0x000ea20000300800 */
[----:B------:R-:W-:-:S03]  /*56d50*/  @!P6 FMUL R244, R244, 16777216 ;  /* 0x4b800000f4f4e820 */ /* 0x000fc60000400000 */
[----:B------:R0:W-:Y:S01]  /*56d60*/  STL [R1+0x4f0], R245 ;  /* 0x0004f0f501007387 */ /* 0x0001e20000100800 */
[----:B------:R-:W-:Y:S01]  /*56d70*/  @!P6 FMUL R236, R236, 16777216 ;  /* 0x4b800000ecece820 */ /* 0x000fe20000400000 */
[----:B------:R-:W-:Y:S02]  /*56d80*/  @!P6 FMUL R243, R243, 16777216 ;  /* 0x4b800000f3f3e820 */ /* 0x000fe40000400000 */
[----:B------:R1:W-:Y:S01]  /*56d90*/  STL [R1+0x23ec], R0 ;  /* 0x0023ec0001007387 */ /* 0x0003e20000100800 */
[----:B0-----:R-:W-:-:S03]  /*56da0*/  FMUL R245, R5, R248 ;  /* 0x000000f805f57220 */ /* 0x001fc60000400000 */
[----:B------:R0:W-:Y:S01]  /*56db0*/  STL [R1+0x4ec], R183 ;  /* 0x0004ecb701007387 */ /* 0x0001e20000100800 */
[----:B------:R-:W-:-:S03]  /*56dc0*/  @!P6 FMUL R216, R216, 16777216 ;  /* 0x4b800000d8d8e820 */ /* 0x000fc60000400000 */
[----:B------:R0:W-:Y:S01]  /*56dd0*/  STL [R1+0x34c], R245 ;  /* 0x00034cf501007387 */ /* 0x0001e20000100800 */
[C---:B-1----:R-:W-:Y:S01]  /*56de0*/  FMUL R0, R5.reuse, R243 ;  /* 0x000000f305007220 */ /* 0x042fe20000400000 */
[----:B------:R-:W-:Y:S01]  /*56df0*/  @!P6 FMUL R118, R118, 16777216 ;  /* 0x4b8000007676e820 */ /* 0x000fe20000400000 */
[C---:B0-----:R-:W-:Y:S01]  /*56e00*/  FMUL R183, R5.reuse, R244 ;  /* 0x000000f405b77220 */ /* 0x041fe20000400000 */
[----:B------:R-:W-:-:S04]  /*56e10*/  FMUL R245, R5, R236 ;  /* 0x000000ec05f57220 */ /* 0x000fc80000400000 */
[----:B------:R-:W-:Y:S01]  /*56e20*/  STL [R1+0x4e8], R183 ;  /* 0x0004e8b701007387 */ /* 0x000fe20000100800 */
[----:B------:R-:W-:Y:S01]  /*56e30*/  FMUL R246, R5, R216 ;  /* 0x000000d805f67220 */ /* 0x000fe20000400000 */
[----:B------:R-:W-:Y:S02]  /*56e40*/  @!P6 FMUL R117, R117, 16777216 ;  /* 0x4b8000007575e820 */ /* 0x000fe40000400000 */
[----:B------:R-:W-:Y:S01]  /*56e50*/  STL [R1+0x23fc], R245 ;  /* 0x0023fcf501007387 */ /* 0x000fe20000100800 */
[----:B------:R-:W-:-:S03]  /*56e60*/  @!P6 FMUL R116, R116, 16777216 ;  /* 0x4b8000007474e820 */ /* 0x000fc60000400000 */
[----:B------:R0:W-:Y:S01]  /*56e70*/  STL [R1+0x4e4], R0 ;  /* 0x0004e40001007387 */ /* 0x0001e20000100800 */
[----:B------:R-:W-:Y:S01]  /*56e80*/  @!P6 FMUL R115, R115, 16777216 ;  /* 0x4b8000007373e820 */ /* 0x000fe20000400000 */
[C---:B------:R-:W-:Y:S01]  /*56e90*/  FMUL R117, R5.reuse, R117 ;  /* 0x0000007505757220 */ /* 0x040fe20000400000 */
[C---:B------:R-:W-:Y:S01]  /*56ea0*/  FMUL R116, R5.reuse, R116 ;  /* 0x0000007405747220 */ /* 0x040fe20000400000 */
[----:B------:R-:W-:Y:S01]  /*56eb0*/  STL [R1+0x2400], R246 ;  /* 0x002400f601007387 */ /* 0x000fe20000100800 */
[----:B0-----:R-:W-:Y:S01]  /*56ec0*/  FMUL R0, R5, R118 ;  /* 0x0000007605007220 */ /* 0x001fe20000400000 */
[----:B------:R-:W-:Y:S01]  /*56ed0*/  @!P6 FMUL R114, R114, 16777216 ;  /* 0x4b8000007272e820 */ /* 0x000fe20000400000 */
[----:B------:R-:W-:-:S03]  /*56ee0*/  @!P6 FMUL R113, R113, 16777216 ;  /* 0x4b8000007171e820 */ /* 0x000fc60000400000 */
[----:B------:R0:W-:Y:S01]  /*56ef0*/  STL [R1+0x4e0], R0 ;  /* 0x0004e00001007387 */ /* 0x0001e20000100800 */
[----:B------:R-:W-:Y:S01]  /*56f00*/  @!P6 FMUL R112, R112, 16777216 ;  /* 0x4b8000007070e820 */ /* 0x000fe20000400000 */
[----:B------:R-:W-:Y:S02]  /*56f10*/  FMUL R114, R5, R114 ;  /* 0x0000007205727220 */ /* 0x000fe40000400000 */
[----:B------:R-:W-:Y:S01]  /*56f20*/  STL [R1+0x4dc], R117 ;  /* 0x0004dc7501007387 */ /* 0x000fe20000100800 */
[----:B------:R-:W-:Y:S01]  /*56f30*/  @!P6 FMUL R111, R111, 16777216 ;  /* 0x4b8000006f6fe820 */ /* 0x000fe20000400000 */
[C---:B0-----:R-:W-:Y:S02]  /*56f40*/  FMUL R0, R5.reuse, R115 ;  /* 0x0000007305007220 */ /* 0x041fe40000400000 */
[----:B------:R-:W-:Y:S01]  /*56f50*/  STL [R1+0x32c], R116 ;  /* 0x00032c7401007387 */ /* 0x000fe20000100800 */
[----:B------:R-:W-:Y:S01]  /*56f60*/  FMUL R113, R5, R113 ;  /* 0x0000007105717220 */ /* 0x000fe20000400000 */
[----:B------:R-:W-:-:S02]  /*56f70*/  @!P6 FMUL R110, R110, 16777216 ;  /* 0x4b8000006e6ee820 */ /* 0x000fc40000400000 */
[----:B------:R0:W-:Y:S01]  /*56f80*/  STL [R1+0x328], R0 ;  /* 0x0003280001007387 */ /* 0x0001e20000100800 */
[----:B------:R-:W-:Y:S01]  /*56f90*/  @!P6 FMUL R108, R108, 16777216 ;  /* 0x4b8000006c6ce820 */ /* 0x000fe20000400000 */
[----:B------:R-:W-:Y:S01]  /*56fa0*/  @!P6 FMUL R109, R109, 16777216 ;  /* 0x4b8000006d6de820 */ /* 0x000fe20000400000 */
[C---:B------:R-:W-:Y:S01]  /*56fb0*/  FMUL R111, R5.reuse, R111 ;  /* 0x0000006f056f7220 */ /* 0x040fe20000400000 */
[----:B------:R-:W-:Y:S01]  /*56fc0*/  STL [R1+0x4d8], R114 ;  /* 0x0004d87201007387 */ /* 0x000fe20000100800 */
[C---:B------:R-:W-:Y:S01]  /*56fd0*/  FMUL R110, R5.reuse, R110 ;  /* 0x0000006e056e7220 */ /* 0x040fe20000400000 */
[C---:B0-----:R-:W-:Y:S02]  /*56fe0*/  FMUL R0, R5.reuse, R112 ;  /* 0x0000007005007220 */ /* 0x041fe40000400000 */
[----:B------:R-:W-:Y:S01]  /*56ff0*/  STL [R1+0x4d4], R113 ;  /* 0x0004d47101007387 */ /* 0x000fe20000100800 */
[----:B------:R-:W-:Y:S01]  /*57000*/  FMUL R248, R5, R108 ;  /* 0x0000006c05f87220 */ /* 0x000fe20000400000 */
[----:B------:R-:W-:-:S02]  /*57010*/  @!P6 FMUL R107, R107, 16777216 ;  /* 0x4b8000006b6be820 */ /* 0x000fc40000400000 */
[----:B------:R0:W-:Y:S01]  /*57020*/  STL [R1+0x31c], R0 ;  /* 0x00031c0001007387 */ /* 0x0001e20000100800 */
[----:B------:R-:W-:-:S03]  /*57030*/  @!P6 FMUL R106, R106, 16777216 ;  /* 0x4b8000006a6ae820 */ /* 0x000fc60000400000 */
[----:B------:R-:W-:Y:S01]  /*57040*/  STL [R1+0x314], R111 ;  /* 0x0003146f01007387 */ /* 0x000fe20000100800 */
[C---:B------:R-:W-:Y:S01]  /*57050*/  FMUL R245, R5.reuse, R107 ;  /* 0x0000006b05f57220 */ /* 0x040fe20000400000 */
[----:B0-----:R-:W-:Y:S02]  /*57060*/  FMUL R0, R5, R109 ;  /* 0x0000006d05007220 */ /* 0x001fe40000400000 */
[----:B------:R-:W-:Y:S01]  /*57070*/  STL [R1+0x4d0], R110 ;  /* 0x0004d06e01007387 */ /* 0x000fe20000100800 */
[----:B------:R-:W-:-:S03]  /*57080*/  @!P6 FMUL R105, R105, 16777216 ;  /* 0x4b8000006969e820 */ /* 0x000fc60000400000 */
        /* <DEDUP_REMOVED lines=133> */
[----:B0-----:R-:W-:Y:S02]  /*578e0*/  FMUL R0, R5, R64 ;  /* 0x0000004005007220 */ /* 0x001fe40000400000 */
[----:B------:R-:W-:Y:S01]  /*578f0*/  STL [R1+0x454], R65 ;  /* 0x0004544101007387 */ /* 0x000fe20000100800 */
[----:B------:R-:W-:Y:S01]  /*57900*/  @!P6 FMUL R59, R59, 16777216 ;  /* 0x4b8000003b3be820 */ /* 0x000fe20000400000 */
[----:B------:R-:W-:Y:S01]  /*57910*/  FMUL R245, R5, R60 ;  /* 0x0000003c05f57220 */ /* 0x000fe20000400000 */
[----:B------:R-:W-:Y:S01]  /*57920*/  @!P6 FMUL R58, R58, 16777216 ;  /* 0x4b8000003a3ae820 */ /* 0x000fe20000400000 */
[----:B------:R0:W-:Y:S01]  /*57930*/  STL [R1+0x2a0], R0 ;  /* 0x0002a00001007387 */ /* 0x0001e20000100800 */
[----:B------:R-:W-:Y:S01]  /*57940*/  @!P6 FMUL R56, R56, 16777216 ;  /* 0x4b8000003838e820 */ /* 0x000fe20000400000 */
[----:B------:R-:W-:Y:S01]  /*57950*/  @!P6 FMUL R57, R57, 16777216 ;  /* 0x4b8000003939e820 */ /* 0x000fe20000400000 */
[C---:B------:R-:W-:Y:S01]  /*57960*/  FMUL R59, R5.reuse, R59 ;  /* 0x0000003b053b7220 */ /* 0x040fe20000400000 */
[----:B------:R-:W-:Y:S01]  /*57970*/  STL [R1+0x29c], R63 ;  /* 0x00029c3f01007387 */ /* 0x000fe20000100800 */
[C---:B------:R-:W-:Y:S01]  /*57980*/  FMUL R58, R5.reuse, R58 ;  /* 0x0000003a053a7220 */ /* 0x040fe20000400000 */
[----:B0-----:R-:W-:-:S02]  /*57990*/  FMUL R0, R5, R61 ;  /* 0x0000003d05007220 */ /* 0x001fc40000400000 */
[----:B------:R-:W-:Y:S04]  /*579a0*/  STL [R1+0x440], R62 ;  /* 0x0004403e01007387 */ /* 0x000fe80000100800 */
[----:B------:R0:W-:Y:S01]  /*579b0*/  STL [R1+0x2484], R245 ;  /* 0x002484f501007387 */ /* 0x0001e20000100800 */
[----:B------:R-:W-:-:S03]  /*579c0*/  @!P6 FMUL R55, R55, 16777216 ;  /* 0x4b8000003737e820 */ /* 0x000fc60000400000 */
[----:B------:R1:W-:Y:S01]  /*579d0*/  STL [R1+0x43c], R0 ;  /* 0x00043c0001007387 */ /* 0x0003e20000100800 */
[----:B0-----:R-:W-:-:S03]  /*579e0*/  FMUL R245, R5, R56 ;  /* 0x0000003805f57220 */ /* 0x001fc60000400000 */
[----:B------:R-:W-:Y:S01]  /*579f0*/  STL [R1+0x294], R59 ;  /* 0x0002943b01007387 */ /* 0x000fe20000100800 */
[----:B-1----:R-:W-:-:S03]  /*57a00*/  FMUL R0, R5, R57 ;  /* 0x0000003905007220 */ /* 0x002fc60000400000 */
[----:B------:R-:W-:Y:S01]  /*57a10*/  STL [R1+0x438], R58 ;  /* 0x0004383a01007387 */ /* 0x000fe20000100800 */
[----:B------:R-:W-:-:S03]  /*57a20*/  @!P6 FMUL R54, R54, 16777216 ;  /* 0x4b8000003636e820 */ /* 0x000fc60000400000 */
[----:B------:R-:W-:Y:S01]  /*57a30*/  STL [R1+0x2498], R245 ;  /* 0x002498f501007387 */ /* 0x000fe20000100800 */
[----:B------:R-:W-:-:S03]  /*57a40*/  @!P6 FMUL R53, R53, 16777216 ;  /* 0x4b8000003535e820 */ /* 0x000fc60000400000 */
[----:B------:R0:W-:Y:S01]  /*57a50*/  STL [R1+0x434], R0 ;  /* 0x0004340001007387 */ /* 0x0001e20000100800 */
[----:B------:R-:W-:Y:S01]  /*57a60*/  @!P6 FMUL R52, R52, 16777216 ;  /* 0x4b8000003434e820 */ /* 0x000fe20000400000 */
[----:B------:R-:W-:Y:S01]  /*57a70*/  FMUL R54, R5, R54 ;  /* 0x0000003605367220 */ /* 0x000fe20000400000 */
[----:B------:R-:W-:Y:S01]  /*57a80*/  @!P6 FMUL R51, R51, 16777216 ;  /* 0x4b8000003333e820 */ /* 0x000fe20000400000 */
[C---:B------:R-:W-:Y:S01]  /*57a90*/  FMUL R53, R5.reuse, R53 ;  /* 0x0000003505357220 */ /* 0x040fe20000400000 */
[----:B0-----:R-:W-:Y:S01]  /*57aa0*/  FMUL R0, R5, R55 ;  /* 0x0000003705007220 */ /* 0x001fe20000400000 */
[----:B------:R-:W-:Y:S01]  /*57ab0*/  @!P6 FMUL R50, R50, 16777216 ;  /* 0x4b8000003232e820 */ /* 0x000fe20000400000 */
[----:B------:R-:W-:-:S03]  /*57ac0*/  @!P6 FMUL R48, R48, 16777216 ;  /* 0x4b8000003030e820 */ /* 0x000fc60000400000 */
[----:B------:R0:W-:Y:S01]  /*57ad0*/  STL [R1+0x28c], R0 ;  /* 0x00028c0001007387 */ /* 0x0001e20000100800 */
[----:B------:R-:W-:Y:S01]  /*57ae0*/  @!P6 FMUL R49, R49, 16777216 ;  /* 0x4b8000003131e820 */ /* 0x000fe20000400000 */
[C---:B------:R-:W-:Y:S01]  /*57af0*/  FMUL R51, R5.reuse, R51 ;  /* 0x0000003305337220 */ /* 0x040fe20000400000 */
[C---:B------:R-:W-:Y:S01]  /*57b00*/  FMUL R50, R5.reuse, R50 ;  /* 0x0000003205327220 */ /* 0x040fe20000400000 */
[----:B------:R-:W-:Y:S01]  /*57b10*/  STL [R1+0x420], R54 ;  /* 0x0004203601007387 */ /* 0x000fe20000100800 */
[C---:B------:R-:W-:Y:S01]  /*57b20*/  FMUL R245, R5.reuse, R48 ;  /* 0x0000003005f57220 */ /* 0x040fe20000400000 */
[----:B0-----:R-:W-:Y:S02]  /*57b30*/  FMUL R0, R5, R52 ;  /* 0x0000003405007220 */ /* 0x001fe40000400000 */
[----:B------:R-:W-:Y:S01]  /*57b40*/  STL [R1+0x41c], R53 ;  /* 0x00041c3501007387 */ /* 0x000fe20000100800 */
[----:B------:R-:W-:Y:S01]  /*57b50*/  @!P6 FMUL R47, R47, 16777216 ;  /* 0x4b8000002f2fe820 */ /* 0x000fe20000400000 */
[----:B------:R-:W-:-:S02]  /*57b60*/  @!P6 FMUL R46, R46, 16777216 ;  /* 0x4b8000002e2ee820 */ /* 0x000fc40000400000 */
[----:B------:R0:W-:Y:S01]  /*57b70*/  STL [R1+0x288], R0 ;  /* 0x0002880001007387 */ /* 0x0001e20000100800 */
[----:B------:R-:W-:Y:S01]  /*57b80*/  @!P6 FMUL R45, R45, 16777216 ;  /* 0x4b8000002d2de820 */ /* 0x000fe20000400000 */
[C---:B------:R-:W-:Y:S02]  /*57b90*/  FMUL R47, R5.reuse, R47 ;  /* 0x0000002f052f7220 */ /* 0x040fe40000400000 */
        /* <DEDUP_REMOVED lines=9> */
[C---:B------:R-:W-:Y:S02]  /*57c30*/  FMUL R44, R5.reuse, R44 ;  /* 0x0000002c052c7220 */ /* 0x040fe40000400000 */
        /* <DEDUP_REMOVED lines=94> */
[----:B---3--:R-:W-:Y:S01]  /*58220*/  @!P6 FMUL R11, R11, 16777216 ;  /* 0x4b8000000b0be820 */ /* 0x008fe20000400000 */
[----:B------:R-:W-:-:S02]  /*58230*/  @!P6 FMUL R10, R10, 16777216 ;  /* 0x4b8000000a0ae820 */ /* 0x000fc40000400000 */
[----:B------:R0:W-:Y:S01]  /*58240*/  STL [R1+0x1f8], R0 ;  /* 0x0001f80001007387 */ /* 0x0001e20000100800 */
[----:B----4-:R-:W-:Y:S01]  /*58250*/  @!P6 FMUL R9, R9, 16777216 ;  /* 0x4b8000000909e820 */ /* 0x010fe20000400000 */
        /* <DEDUP_REMOVED lines=9> */
[----:B------:R-:W-:Y:S02]  /*582f0*/  @!P6 FMUL R249, R249, 16777216 ;  /* 0x4b800000f9f9e820 */ /* 0x000fe40000400000 */
[----:B------:R-:W-:Y:S01]  /*58300*/  STL [R1+0x1b8], R11 ;  /* 0x0001b80b01007387 */ /* 0x000fe20000100800 */
[C---:B0-----:R-:W-:Y:S01]  /*58310*/  FMUL R0, R5.reuse, R9 ;  /* 0x0000000905007220 */ /* 0x041fe20000400000 */
[C---:B------:R-:W-:Y:S02]  /*58320*/  FMUL R9, R5.reuse, R8 ;  /* 0x0000000805097220 */ /* 0x040fe40000400000 */
[----:B------:R-:W-:Y:S01]  /*58330*/  STL [R1+0x304], R10 ;  /* 0x0003040a01007387 */ /* 0x000fe20000100800 */
[----:B------:R-:W-:Y:S01]  /*58340*/  FMUL R8, R5, R7 ;  /* 0x0000000705087220 */ /* 0x000fe20000400000 */
[----:B------:R-:W-:-:S02]  /*58350*/  @!P6 FMUL R250, R250, 16777216 ;  /* 0x4b800000fafae820 */ /* 0x000fc40000400000 */
[----:B------:R0:W-:Y:S01]  /*58360*/  STL [R1+0x300], R0 ;  /* 0x0003000001007387 */ /* 0x0001e20000100800 */
[----:B------:R-:W-:Y:S01]  /*58370*/  @!P6 FMUL R251, R251, 16777216 ;  /* 0x4b800000fbfbe820 */ /* 0x000fe20000400000 */
[C---:B------:R-:W-:Y:S02]  /*58380*/  FMUL R7, R5.reuse, R249 ;  /* 0x000000f905077220 */ /* 0x040fe40000400000 */
[----:B------:R-:W-:Y:S01]  /*58390*/  STL [R1+0x194], R9 ;  /* 0x0001940901007387 */ /* 0x000fe20000100800 */
[----:B0-----:R-:W-:-:S03]  /*583a0*/  FMUL R0, R5, R6 ;  /* 0x0000000605007220 */ /* 0x001fc60000400000 */
[----:B------:R-:W-:Y:S01]  /*583b0*/  STL [R1+0x178], R8 ;  /* 0x0001780801007387 */ /* 0x000fe20000100800 */
[----:B------:R-:W-:-:S03]  /*583c0*/  FMUL R6, R5, R250 ;  /* 0x000000fa05067220 */ /* 0x000fc60000400000 */
[----:B------:R0:W-:Y:S04]  /*583d0*/  STL [R1+0x2e8], R0 ;  /* 0x0002e80001007387 */ /* 0x0001e80000100800 */
[----:B------:R-:W-:Y:S01]  /*583e0*/  STL [R1+0x2e4], R7 ;  /* 0x0002e40701007387 */ /* 0x000fe20000100800 */
[----:B0-----:R-:W-:-:S03]  /*583f0*/  FMUL R0, R5, R251 ;  /* 0x000000fb05007220 */ /* 0x001fc60000400000 */
[----:B------:R-:W-:Y:S04]  /*58400*/  STL [R1+0x154], R6 ;  /* 0x0001540601007387 */ /* 0x000fe80000100800 */
[----:B------:R-:W3:Y:S04]  /*58410*/  LDL.LU R243, [R1+0x864] ;  /* 0x0008640001f37983 */ /* 0x000ee80000300800 */
[----:B------:R0:W-:Y:S04]  /*58420*/  STL [R1+0x138], R0 ;  /* 0x0001380001007387 */ /* 0x0001e80000100800 */
[----:B------:R-:W4:Y:S04]  /*58430*/  LDL.LU R247, [R1+0x85c] ;  /* 0x00085c0001f77983 */ /* 0x000f280000300800 */
        /* <DEDUP_REMOVED lines=93> */
[----:B------:R-:W-:-:S03]  /*58a10*/  @!P6 FMUL R252, R252, 16777216 ;  /* 0x4b800000fcfce820 */ /* 0x000fc60000400000 */
[----:B------:R-:W2:Y:S04]  /*58a20*/  LDL.LU R31, [R1+0x15c] ;  /* 0x00015c00011f7983 */ /* 0x000ea80000300800 */
[----:B------:R-:W2:Y:S04]  /*58a30*/  LDL.LU R30, [R1+0x150] ;  /* 0x00015000011e7983 */ /* 0x000ea80000300800 */
[----:B------:R-:W2:Y:S04]  /*58a40*/  LDL.LU R29, [R1+0x14c] ;  /* 0x00014c00011d7983 */ /* 0x000ea80000300800 */
[----:B------:R-:W2:Y:S01]  /*58a50*/  LDL.LU R28, [R1+0x140] ;  /* 0x00014000011c7983 */ /* 0x000ea20000300800 */
[----:B------:R-:W-:-:S03]  /*58a60*/  FMUL R252, R5, R252 ;  /* 0x000000fc05fc7220 */ /* 0x000fc60000400000 */
        /* <DEDUP_REMOVED lines=28> */
[----:B------:R0:W-:Y:S04]  /*58c30*/  STL [R1+0x23d8], R252 ;  /* 0x0023d8fc01007387 */ /* 0x0001e80000100800 */
[----:B0-----:R-:W2:Y:S01]  /*58c40*/  LDL.LU R252, [R1+0x83c] ;  /* 0x00083c0001fc7983 */ /* 0x001ea20000300800 */
[C---:B------:R-:W-:Y:S01]  /*58c50*/  FSETP.GEU.AND P4, PT, |R4|.reuse, 1.175494350822287508e-38, PT ;  /* 0x008000000400780b */ /* 0x040fe20003f8e200 */
[----:B------:R-:W-:-:S12]  /*58c60*/  @P2 FMUL R4, R4, 0.25 ;  /* 0x3e80000004042820 */ /* 0x000fd80000400000 */
[----:B------:R-:W-:-:S06]  /*58c70*/  @!P4 FMUL R4, R4, 16777216 ;  /* 0x4b8000000404c820 */ /* 0x000fcc0000400000 */
[----:B------:R-:W0:Y:S01]  /*58c80*/  MUFU.RCP R4, R4 ;  /* 0x0000000400047308 */ /* 0x000e220000001000 */
[----:B---3--:R-:W-:Y:S01]  /*58c90*/  @!P4 FMUL R243, R243, 16777216 ;  /* 0x4b800000f3f3c820 */ /* 0x008fe20000400000 */
[----:B----4-:R-:W-:Y:S01]  /*58ca0*/  @!P4 FMUL R247, R247, 16777216 ;  /* 0x4b800000f7f7c820 */ /* 0x010fe20000400000 */
[----:B--2---:R-:W-:Y:S01]  /*58cb0*/  @!P4 FMUL R183, R183, 16777216 ;  /* 0x4b800000b7b7c820 */ /* 0x004fe20000400000 */
[----:B------:R-:W-:Y:S01]  /*58cc0*/  @!P4 FMUL R118, R118, 16777216 ;  /* 0x4b8000007676c820 */ /* 0x000fe20000400000 */
[----:B------:R-:W-:Y:S01]  /*58cd0*/  @!P4 FMUL R117, R117, 16777216 ;  /* 0x4b8000007575c820 */ /* 0x000fe20000400000 */
[----:B------:R-:W-:Y:S01]  /*58ce0*/  @!P4 FMUL R116, R116, 16777216 ;  /* 0x4b8000007474c820 */ /* 0x000fe20000400000 */
[C---:B0-----:R-:W-:Y:S01]  /*58cf0*/  FMUL R243, R4.reuse, R243 ;  /* 0x000000f304f37220 */ /* 0x041fe20000400000 */
[C---:B------:R-:W-:Y:S01]  /*58d00*/  FMUL R247, R4.reuse, R247 ;  /* 0x000000f704f77220 */ /* 0x040fe20000400000 */
[----:B------:R-:W-:-:S03]  /*58d10*/  FMUL R183, R4, R183 ;  /* 0x000000b704b77220 */ /* 0x000fc60000400000 */
[----:B------:R0:W-:Y:S04]  /*58d20*/  STL [R1+0x23dc], R243 ;  /* 0x0023dcf301007387 */ /* 0x0001e80000100800 */
[----:B------:R-:W-:Y:S04]  /*58d30*/  STL [R1+0x23e8], R247 ;  /* 0x0023e8f701007387 */ /* 0x000fe80000100800 */
[----:B------:R1:W-:Y:S01]  /*58d40*/  STL [R1+0x23f0], R183 ;  /* 0x0023f0b701007387 */ /* 0x0003e20000100800 */
[----:B0-----:R-:W-:-:S03]  /*58d50*/  FMUL R243, R4, R118 ;  /* 0x0000007604f37220 */ /* 0x001fc60000400000 */
[----:B------:R-:W2:Y:S01]  /*58d60*/  LDL.LU R118, [R1+0x26d0] ;  /* 0x0026d00001767983 */ /* 0x000ea20000300800 */
[----:B------:R-:W-:Y:S01]  /*58d70*/  @!P4 FMUL R115, R115, 16777216 ;  /* 0x4b8000007373c820 */ /* 0x000fe20000400000 */
[----:B-1----:R-:W-:Y:S02]  /*58d80*/  FMUL R183, R4, R117 ;  /* 0x0000007504b77220 */ /* 0x002fe40000400000 */
[----:B------:R-:W3:Y:S04]  /*58d90*/  LDL.LU R117, [R1+0x26cc] ;  /* 0x0026cc0001757983 */ /* 0x000ee80000300800 */
[----:B------:R0:W-:Y:S01]  /*58da0*/  STL [R1+0x490], R243 ;  /* 0x000490f301007387 */ /* 0x0001e20000100800 */
[----:B------:R-:W-:Y:S01]  /*58db0*/  @!P4 FMUL R114, R114, 16777216 ;  /* 0x4b8000007272c820 */ /* 0x000fe20000400000 */
[----:B------:R-:W-:Y:S01]  /*58dc0*/  @!P4 FMUL R113, R113, 16777216 ;  /* 0x4b8000007171c820 */ /* 0x000fe20000400000 */
[----:B0-----:R-:W-:Y:S01]  /*58dd0*/  FMUL R243, R4, R116 ;  /* 0x0000007404f37220 */ /* 0x001fe20000400000 */
[----:B------:R-:W-:Y:S01]  /*58de0*/  @!P4 FMUL R112, R112, 16777216 ;  /* 0x4b8000007070c820 */ /* 0x000fe20000400000 */
[----:B------:R-:W-:Y:S01]  /*58df0*/  @!P4 FMUL R111, R111, 16777216 ;  /* 0x4b8000006f6fc820 */ /* 0x000fe20000400000 */
[----:B------:R-:W-:Y:S01]  /*58e00*/  @!P4 FMUL R110, R110, 16777216 ;  /* 0x4b8000006e6ec820 */ /* 0x000fe20000400000 */
[----:B------:R-:W-:Y:S01]  /*58e10*/  @!P4 FMUL R109, R109, 16777216 ;  /* 0x4b8000006d6dc820 */ /* 0x000fe20000400000 */
[----:B------:R-:W-:Y:S01]  /*58e20*/  @!P4 FMUL R0, R0, 16777216 ;  /* 0x4b8000000000c820 */ /* 0x000fe20000400000 */
[----:B------:R-:W-:-:S02]  /*58e30*/  @!P4 FMUL R108, R108, 16777216 ;  /* 0x4b8000006c6cc820 */ /* 0x000fc40000400000 */
[C---:B------:R-:W-:Y:S01]  /*58e40*/  FMUL R247, R4.reuse, R109 ;  /* 0x0000006d04f77220 */ /* 0x040fe20000400000 */
[----:B------:R-:W-:Y:S01]  /*58e50*/  FMUL R0, R4, R0 ;  /* 0x0000000004007220 */ /* 0x000fe20000400000 */
[----:B------:R-:W-:Y:S01]  /*58e60*/  @!P4 FMUL R107, R107, 16777216 ;  /* 0x4b8000006b6bc820 */ /* 0x000fe20000400000 */
[----:B------:R-:W-:Y:S01]  /*58e70*/  @!P4 FMUL R106, R106, 16777216 ;  /* 0x4b8000006a6ac820 */ /* 0x000fe20000400000 */
[----:B------:R-:W-:Y:S01]  /*58e80*/  @!P4 FMUL R216, R216, 16777216 ;  /* 0x4b800000d8d8c820 */ /* 0x000fe20000400000 */
[----:B------:R-:W-:Y:S01]  /*58e90*/  @!P4 FMUL R105, R105, 16777216 ;  /* 0x4b8000006969c820 */ /* 0x000fe20000400000 */
[----:B------:R-:W-:Y:S01]  /*58ea0*/  @!P4 FMUL R246, R246, 16777216 ;  /* 0x4b800000f6f6c820 */ /* 0x000fe20000400000 */
[----:B------:R-:W-:Y:S01]  /*58eb0*/  @!P4 FMUL R104, R104, 16777216 ;  /* 0x4b8000006868c820 */ /* 0x000fe20000400000 */
[C---:B------:R-:W-:Y:S01]  /*58ec0*/  FMUL R216, R4.reuse, R216 ;  /* 0x000000d804d87220 */ /* 0x040fe20000400000 */
[----:B------:R-:W-:Y:S01]  /*58ed0*/  @!P4 FMUL R103, R103, 16777216 ;  /* 0x4b8000006767c820 */ /* 0x000fe20000400000 */
[----:B------:R-:W-:Y:S01]  /*58ee0*/  FMUL R246, R4, R246 ;  /* 0x000000f604f67220 */ /* 0x000fe20000400000 */
[----:B------:R-:W-:Y:S01]  /*58ef0*/  @!P4 FMUL R102, R102, 16777216 ;  /* 0x4b8000006666c820 */ /* 0x000fe20000400000 */
        /* <DEDUP_REMOVED lines=44> */
[----:B------:R-:W-:-:S02]  /*591c0*/  @!P4 FMUL R58, R58, 16777216 ;  /* 0x4b8000003a3ac820 */ /* 0x000fc40000400000 */
[----:B------:R-:W-:Y:S01]  /*591d0*/  FMUL R248, R4, R248 ;  /* 0x000000f804f87220 */ /* 0x000fe20000400000 */
[----:B------:R-:W-:-:S04]  /*591e0*/  @!P4 FMUL R252, R252, 16777216 ;  /* 0x4b800000fcfcc820 */ /* 0x000fc80000400000 */
[----:B------:R-:W-:-:S05]  /*591f0*/  FMUL R252, R4, R252 ;  /* 0x000000fc04fc7220 */ /* 0x000fca0000400000 */
[----:B------:R-:W-:Y:S04]  /*59200*/  STL [R1+0x2404], R252 ;  /* 0x002404fc01007387 */ /* 0x000fe80000100800 */
[----:B------:R0:W-:Y:S04]  /*59210*/  STL [R1+0x48c], R183 ;  /* 0x00048cb701007387 */ /* 0x0001e80000100800 */
[----:B------:R-:W4:Y:S04]  /*59220*/  LDL.LU R116, [R1+0x26c8] ;  /* 0x0026c80001747983 */ /* 0x000f280000300800 */
[----:B------:R1:W-:Y:S01]  /*59230*/  STL [R1+0x2408], R243 ;  /* 0x002408f301007387 */ /* 0x0003e20000100800 */
[C---:B0-----:R-:W-:Y:S01]  /*59240*/  FMUL R183, R4.reuse, R114 ;  /* 0x0000007204b77220 */ /* 0x041fe20000400000 */
[----:B-1----:R-:W-:-:S02]  /*59250*/  FMUL R243, R4, R115 ;  /* 0x0000007304f37220 */ /* 0x002fc40000400000 */
[----:B------:R-:W3:Y:S04]  /*59260*/  LDL.LU R115, [R1+0x26c4] ;  /* 0x0026c40001737983 */ /* 0x000ee80000300800 */
[----:B------:R-:W4:Y:S04]  /*59270*/  LDL.LU R114, [R1+0x26c0] ;  /* 0x0026c00001727983 */ /* 0x000f280000300800 */
[----:B------:R0:W-:Y:S02]  /*59280*/  STL [R1+0x488], R243 ;  /* 0x000488f301007387 */ /* 0x0001e40000100800 */
[----:B0-----:R-:W-:-:S02]  /*59290*/  FMUL R243, R4, R113 ;  /* 0x0000007104f37220 */ /* 0x001fc40000400000 */
[----:B------:R-:W3:Y:S04]  /*592a0*/  LDL.LU R113, [R1+0x26bc] ;  /* 0x0026bc0001717983 */ /* 0x000ee80000300800 */
[----:B------:R0:W-:Y:S02]  /*592b0*/  STL [R1+0x484], R183 ;  /* 0x000484b701007387 */ /* 0x0001e40000100800 */
[C---:B0-----:R-:W-:Y:S02]  /*592c0*/  FMUL R183, R4.reuse, R112 ;  /* 0x0000007004b77220 */ /* 0x041fe40000400000 */
[----:B------:R-:W3:Y:S04]  /*592d0*/  LDL.LU R112, [R1+0x26b8] ;  /* 0x0026b80001707983 */ /* 0x000ee80000300800 */
[----:B------:R0:W-:Y:S02]  /*592e0*/  STL [R1+0x248], R243 ;  /* 0x000248f301007387 */ /* 0x0001e40000100800 */
[----:B0-----:R-:W-:-:S02]  /*592f0*/  FMUL R243, R4, R111 ;  /* 0x0000006f04f37220 */ /* 0x001fc40000400000 */
[----:B------:R-:W4:Y:S04]  /*59300*/  LDL.LU R111, [R1+0x26b4] ;  /* 0x0026b400016f7983 */ /* 0x000f280000300800 */
[----:B------:R0:W-:Y:S02]  /*59310*/  STL [R1+0x244], R183 ;  /* 0x000244b701007387 */ /* 0x0001e40000100800 */
[C---:B0-----:R-:W-:Y:S02]  /*59320*/  FMUL R183, R4.reuse, R110 ;  /* 0x0000006e04b77220 */ /* 0x041fe40000400000 */
[----:B------:R-:W2:Y:S04]  /*59330*/  LDL.LU R110, [R1+0x26b0] ;  /* 0x0026b000016e7983 */ /* 0x000ea80000300800 */
[----:B------:R-:W-:Y:S04]  /*59340*/  STL [R1+0x470], R243 ;  /* 0x000470f301007387 */ /* 0x000fe80000100800 */
[----:B------:R-:W3:Y:S04]  /*59350*/  LDL.LU R109, [R1+0x26ac] ;  /* 0x0026ac00016d7983 */ /* 0x000ee80000300800 */
[----:B------:R0:W-:Y:S04]  /*59360*/  STL [R1+0x46c], R183 ;  /* 0x00046cb701007387 */ /* 0x0001e80000100800 */
[----:B------:R-:W-:Y:S04]  /*59370*/  STL [R1+0x240c], R247 ;  /* 0x00240cf701007387 */ /* 0x000fe80000100800 */
[----:B------:R1:W-:Y:S01]  /*59380*/  STL [R1+0x2410], R0 ;  /* 0x0024100001007387 */ /* 0x0003e20000100800 */
[----:B0-----:R-:W-:-:S03]  /*59390*/  FMUL R183, R4, R108 ;  /* 0x0000006c04b77220 */ /* 0x001fc60000400000 */
[----:B------:R-:W3:Y:S01]  /*593a0*/  LDL.LU R108, [R1+0x26a8] ;  /* 0x0026a800016c7983 */ /* 0x000ee20000300800 */
[----:B-1----:R-:W-:-:S03]  /*593b0*/  FMUL R0, R4, R107 ;  /* 0x0000006b04007220 */ /* 0x002fc60000400000 */
[----:B------:R-:W3:Y:S04]  /*593c0*/  LDL.LU R107, [R1+0x26a4] ;  /* 0x0026a400016b7983 */ /* 0x000ee80000300800 */
[----:B------:R0:W-:Y:S02]  /*593d0*/  STL [R1+0x468], R183 ;  /* 0x000468b701007387 */ /* 0x0001e40000100800 */
[C---:B0-----:R-:W-:Y:S02]  /*593e0*/  FMUL R183, R4.reuse, R106 ;  /* 0x0000006a04b77220 */ /* 0x041fe40000400000 */
[----:B------:R-:W3:Y:S04]  /*593f0*/  LDL.LU R106, [R1+0x26a0] ;  /* 0x0026a000016a7983 */ /* 0x000ee80000300800 */
[----:B------:R0:W-:Y:S04]  /*59400*/  STL [R1+0x464], R0 ;  /* 0x0004640001007387 */ /* 0x0001e80000100800 */
[----:B------:R1:W-:Y:S01]  /*59410*/  STL [R1+0x2414], R183 ;  /* 0x002414b701007387 */ /* 0x0003e20000100800 */
[----:B------:R-:W-:-:S03]  /*59420*/  FMUL R252, R4, R103 ;  /* 0x0000006704fc7220 */ /* 0x000fc60000400000 */
[----:B------:R-:W-:Y:S01]  /*59430*/  STL [R1+0x2420], R216 ;  /* 0x002420d801007387 */ /* 0x000fe20000100800 */
[C---:B0-----:R-:W-:Y:S01]  /*59440*/  FMUL R0, R4.reuse, R104 ;  /* 0x0000006804007220 */ /* 0x041fe20000400000 */
[C---:B-1----:R-:W-:Y:S02]  /*59450*/  FMUL R183, R4.reuse, R105 ;  /* 0x0000006904b77220 */ /* 0x042fe40000400000 */
[----:B------:R-:W3:Y:S04]  /*59460*/  LDL.LU R105, [R1+0x269c] ;  /* 0x00269c0001697983 */ /* 0x000ee80000300800 */
[----:B------:R-:W3:Y:S04]  /*59470*/  LDL.LU R104, [R1+0x2698] ;  /* 0x0026980001687983 */ /* 0x000ee80000300800 */
[----:B------:R0:W-:Y:S04]  /*59480*/  STL [R1+0x450], R183 ;  /* 0x000450b701007387 */ /* 0x0001e80000100800 */
[----:B------:R-:W-:Y:S01]  /*59490*/  STL [R1+0x2424], R246 ;  /* 0x002424f601007387 */ /* 0x000fe20000100800 */
[----:B------:R-:W-:-:S03]  /*594a0*/  FMUL R243, R4, R100 ;  /* 0x0000006404f37220 */ /* 0x000fc60000400000 */
[----:B------:R1:W-:Y:S01]  /*594b0*/  STL [R1+0x44c], R0 ;  /* 0x00044c0001007387 */ /* 0x0003e20000100800 */
[----:B0-----:R-:W-:-:S03]  /*594c0*/  FMUL R183, R4, R102 ;  /* 0x0000006604b77220 */ /* 0x001fc60000400000 */
[----:B------:R-:W4:Y:S01]  /*594d0*/  LDL.LU R103, [R1+0x2694] ;  /* 0x0026940001677983 */ /* 0x000f220000300800 */
[----:B------:R-:W-:-:S03]  /*594e0*/  FMUL R247, R4, R99 ;  /* 0x0000006304f77220 */ /* 0x000fc60000400000 */
[----:B------:R-:W-:Y:S01]  /*594f0*/  STL [R1+0x2428], R252 ;  /* 0x002428fc01007387 */ /* 0x000fe20000100800 */
[----:B-1----:R-:W-:-:S03]  /*59500*/  FMUL R0, R4, R101 ;  /* 0x0000006504007220 */ /* 0x002fc60000400000 */
[----:B------:R-:W2:Y:S04]  /*59510*/  LDL.LU R102, [R1+0x2690] ;  /* 0x0026900001667983 */ /* 0x000ea80000300800 */
[----:B------:R-:W3:Y:S04]  /*59520*/  LDL.LU R101, [R1+0x268c] ;  /* 0x00268c0001657983 */ /* 0x000ee80000300800 */
[----:B------:R0:W-:Y:S04]  /*59530*/  STL [R1+0x448], R183 ;  /* 0x000448b701007387 */ /* 0x0001e80000100800 */
[----:B------:R-:W3:Y:S04]  /*59540*/  LDL.LU R100, [R1+0x2688] ;  /* 0x0026880001647983 */ /* 0x000ee80000300800 */
[----:B------:R1:W-:Y:S04]  /*59550*/  STL [R1+0x444], R0 ;  /* 0x0004440001007387 */ /* 0x0003e80000100800 */
[----:B------:R-:W-:Y:S01]  /*59560*/  STL [R1+0x242c], R243 ;  /* 0x00242cf301007387 */ /* 0x000fe20000100800 */
[----:B0-----:R-:W-:-:S03]  /*59570*/  FMUL R183, R4, R97 ;  /* 0x0000006104b77220 */ /* 0x001fc60000400000 */
[----:B------:R-:W3:Y:S01]  /*59580*/  LDL.LU R99, [R1+0x2684] ;  /* 0x0026840001637983 */ /* 0x000ee20000300800 */
[----:B-1----:R-:W-:-:S03]  /*59590*/  FMUL R0, R4, R98 ;  /* 0x0000006204007220 */ /* 0x002fc60000400000 */
[----:B------:R-:W-:Y:S04]  /*595a0*/  STL [R1+0x2430], R247 ;  /* 0x002430f701007387 */ /* 0x000fe80000100800 */
[----:B------:R-:W3:Y:S04]  /*595b0*/  LDL.LU R98, [R1+0x2680] ;  /* 0x0026800001627983 */ /* 0x000ee80000300800 */
[----:B------:R-:W3:Y:S04]  /*595c0*/  LDL.LU R97, [R1+0x267c] ;  /* 0x00267c0001617983 */ /* 0x000ee80000300800 */
[----:B------:R0:W-:Y:S02]  /*595d0*/  STL [R1+0x430], R0 ;  /* 0x0004300001007387 */ /* 0x0001e40000100800 */
[----:B0-----:R-:W-:-:S02]  /*595e0*/  FMUL R0, R4, R96 ;  /* 0x0000006004007220 */ /* 0x001fc40000400000 */
[----:B------:R-:W3:Y:S04]  /*595f0*/  LDL.LU R96, [R1+0x2678] ;  /* 0x0026780001607983 */ /* 0x000ee80000300800 */
[----:B------:R0:W-:Y:S04]  /*59600*/  STL [R1+0x42c], R183 ;  /* 0x00042cb701007387 */ /* 0x0001e80000100800 */
[----:B------:R1:W-:Y:S01]  /*59610*/  STL [R1+0x2434], R0 ;  /* 0x0024340001007387 */ /* 0x0003e20000100800 */
[----:B0-----:R-:W-:-:S03]  /*59620*/  FMUL R183, R4, R95 ;  /* 0x0000005f04b77220 */ /* 0x001fc60000400000 */
[----:B------:R-:W4:Y:S04]  /*59630*/  LDL.LU R95, [R1+0x2674] ;  /* 0x00267400015f7983 */ /* 0x000f280000300800 */
[----:B------:R0:W-:Y:S01]  /*59640*/  STL [R1+0x2440], R183 ;  /* 0x002440b701007387 */ /* 0x0001e20000100800 */
[C---:B-1----:R-:W-:Y:S01]  /*59650*/  FMUL R0, R4.reuse, R93 ;  /* 0x0000005d04007220 */ /* 0x042fe20000400000 */
[C---:B------:R-:W-:Y:S01]  /*59660*/  FMUL R216, R4.reuse, R92 ;  /* 0x0000005c04d87220 */ /* 0x040fe20000400000 */
[C---:B------:R-:W-:Y:S01]  /*59670*/  FMUL R246, R4.reuse, R91 ;  /* 0x0000005b04f67220 */ /* 0x040fe20000400000 */
[C---:B0-----:R-:W-:Y:S02]  /*59680*/  FMUL R183, R4.reuse, R94 ;  /* 0x0000005e04b77220 */ /* 0x041fe40000400000 */
[----:B------:R-:W2:Y:S04]  /*59690*/  LDL.LU R94, [R1+0x2670] ;  /* 0x00267000015e7983 */ /* 0x000ea80000300800 */
[----:B------:R-:W3:Y:S04]  /*596a0*/  LDL.LU R93, [R1+0x266c] ;  /* 0x00266c00015d7983 */ /* 0x000ee80000300800 */
[----:B------:R0:W-:Y:S04]  /*596b0*/  STL [R1+0x428], R183 ;  /* 0x000428b701007387 */ /* 0x0001e80000100800 */
[----:B------:R-:W3:Y:S04]  /*596c0*/  LDL.LU R92, [R1+0x2668] ;  /* 0x00266800015c7983 */ /* 0x000ee80000300800 */
[----:B------:R1:W-:Y:S01]  /*596d0*/  STL [R1+0x424], R0 ;  /* 0x0004240001007387 */ /* 0x0003e20000100800 */
[----:B0-----:R-:W-:-:S03]  /*596e0*/  FMUL R183, R4, R90 ;  /* 0x0000005a04b77220 */ /* 0x001fc60000400000 */
[----:B------:R-:W-:Y:S01]  /*596f0*/  STL [R1+0x2444], R216 ;  /* 0x002444d801007387 */ /* 0x000fe20000100800 */
[----:B------:R-:W-:-:S03]  /*59700*/  FMUL R252, R4, R88 ;  /* 0x0000005804fc7220 */ /* 0x000fc60000400000 */
[----:B------:R-:W3:Y:S01]  /*59710*/  LDL.LU R91, [R1+0x2664] ;  /* 0x00266400015b7983 */ /* 0x000ee20000300800 */
[----:B-1----:R-:W-:-:S03]  /*59720*/  FMUL R0, R4, R89 ;  /* 0x0000005904007220 */ /* 0x002fc60000400000 */
[----:B------:R-:W-:Y:S01]  /*59730*/  STL [R1+0x2448], R246 ;  /* 0x002448f601007387 */ /* 0x000fe20000100800 */
[----:B------:R-:W-:-:S03]  /*59740*/  FMUL R243, R4, R87 ;  /* 0x0000005704f37220 */ /* 0x000fc60000400000 */
[----:B------:R-:W3:Y:S04]  /*59750*/  LDL.LU R90, [R1+0x2660] ;  /* 0x00266000015a7983 */ /* 0x000ee80000300800 */
[----:B------:R-:W3:Y:S04]  /*59760*/  LDL.LU R89, [R1+0x265c] ;  /* 0x00265c0001597983 */ /* 0x000ee80000300800 */
[----:B------:R0:W-:Y:S04]  /*59770*/  STL [R1+0x410], R183 ;  /* 0x000410b701007387 */ /* 0x0001e80000100800 */
[----:B------:R-:W3:Y:S04]  /*59780*/  LDL.LU R88, [R1+0x2658] ;  /* 0x0026580001587983 */ /* 0x000ee80000300800 */
[----:B------:R1:W-:Y:S01]  /*59790*/  STL [R1+0x40c], R0 ;  /* 0x00040c0001007387 */ /* 0x0003e20000100800 */
[----:B0-----:R-:W-:-:S03]  /*597a0*/  FMUL R183, R4, R86 ;  /* 0x0000005604b77220 */ /* 0x001fc60000400000 */
[----:B------:R-:W-:Y:S04]  /*597b0*/  STL [R1+0x244c], R252 ;  /* 0x00244cfc01007387 */ /* 0x000fe80000100800 */
[----:B------:R-:W4:Y:S01]  /*597c0*/  LDL.LU R87, [R1+0x2654] ;  /* 0x0026540001577983 */ /* 0x000f220000300800 */
[----:B-1----:R-:W-:-:S03]  /*597d0*/  FMUL R0, R4, R85 ;  /* 0x0000005504007220 */ /* 0x002fc60000400000 */
[----:B------:R-:W-:Y:S01]  /*597e0*/  STL [R1+0x2450], R243 ;  /* 0x002450f301007387 */ /* 0x000fe20000100800 */
[----:B------:R-:W-:-:S03]  /*597f0*/  FMUL R247, R4, R84 ;  /* 0x0000005404f77220 */ /* 0x000fc60000400000 */
[----:B------:R-:W2:Y:S04]  /*59800*/  LDL.LU R86, [R1+0x2650] ;  /* 0x0026500001567983 */ /* 0x000ea80000300800 */
[----:B------:R-:W3:Y:S04]  /*59810*/  LDL.LU R85, [R1+0x264c] ;  /* 0x00264c0001557983 */ /* 0x000ee80000300800 */
[----:B------:R0:W-:Y:S04]  /*59820*/  STL [R1+0x408], R183 ;  /* 0x000408b701007387 */ /* 0x0001e80000100800 */
[----:B------:R-:W3:Y:S04]  /*59830*/  LDL.LU R84, [R1+0x2648] ;  /* 0x0026480001547983 */ /* 0x000ee80000300800 */
[----:B------:R1:W-:Y:S01]  /*59840*/  STL [R1+0x404], R0 ;  /* 0x0004040001007387 */ /* 0x0003e20000100800 */
[----:B0-----:R-:W-:-:S03]  /*59850*/  FMUL R183, R4, R82 ;  /* 0x0000005204b77220 */ /* 0x001fc60000400000 */
[----:B------:R-:W-:Y:S01]  /*59860*/  STL [R1+0x2454], R247 ;  /* 0x002454f701007387 */ /* 0x000fe20000100800 */
[----:B-1----:R-:W-:-:S03]  /*59870*/  FMUL R0, R4, R83 ;  /* 0x0000005304007220 */ /* 0x002fc60000400000 */
[----:B------:R-:W3:Y:S04]  /*59880*/  LDL.LU R83, [R1+0x2644] ;  /* 0x0026440001537983 */ /* 0x000ee80000300800 */
[----:B------:R0:W-:Y:S04]  /*59890*/  STL [R1+0x2460], R0 ;  /* 0x0024600001007387 */ /* 0x0001e80000100800 */
[----:B------:R-:W3:Y:S01]  /*598a0*/  LDL.LU R82, [R1+0x2640] ;  /* 0x0026400001527983 */ /* 0x000ee20000300800 */
[----:B0-----:R-:W-:-:S03]  /*598b0*/  FMUL R0, R4, R81 ;  /* 0x0000005104007220 */ /* 0x001fc60000400000 */
[----:B------:R-:W3:Y:S04]  /*598c0*/  LDL.LU R81, [R1+0x263c] ;  /* 0x00263c0001517983 */ /* 0x000ee80000300800 */
[----:B------:R0:W-:Y:S01]  /*598d0*/  STL [R1+0x3dc], R183 ;  /* 0x0003dcb701007387 */ /* 0x0001e20000100800 */
[C---:B------:R-:W-:Y:S01]  /*598e0*/  FMUL R216, R4.reuse, R79 ;  /* 0x0000004f04d87220 */ /* 0x040fe20000400000 */
[C---:B0-----:R-:W-:Y:S02]  /*598f0*/  FMUL R183, R4.reuse, R80 ;  /* 0x0000005004b77220 */ /* 0x041fe40000400000 */
[----:B------:R-:W3:Y:S04]  /*59900*/  LDL.LU R80, [R1+0x2638] ;  /* 0x0026380001507983 */ /* 0x000ee80000300800 */
[----:B------:R0:W-:Y:S04]  /*59910*/  STL [R1+0x3d8], R0 ;  /* 0x0003d80001007387 */ /* 0x0001e80000100800 */
[----:B------:R1:W-:Y:S01]  /*59920*/  STL [R1+0x2464], R183 ;  /* 0x002464b701007387 */ /* 0x0003e20000100800 */
[----:B------:R-:W-:-:S03]  /*59930*/  FMUL R246, R4, R76 ;  /* 0x0000004c04f67220 */ /* 0x000fc60000400000 */
[----:B------:R-:W4:Y:S01]  /*59940*/  LDL.LU R79, [R1+0x2634] ;  /* 0x00263400014f7983 */ /* 0x000f220000300800 */
[----:B0-----:R-:W-:-:S03]  /*59950*/  FMUL R0, R4, R77 ;  /* 0x0000004d04007220 */ /* 0x001fc60000400000 */
[----:B------:R-:W-:Y:S01]  /*59960*/  STL [R1+0x2468], R216 ;  /* 0x002468d801007387 */ /* 0x000fe20000100800 */
[----:B-1----:R-:W-:-:S03]  /*59970*/  FMUL R183, R4, R78 ;  /* 0x0000004e04b77220 */ /* 0x002fc60000400000 */
[----:B------:R-:W2:Y:S01]  /*59980*/  LDL.LU R78, [R1+0x2630] ;  /* 0x00263000014e7983 */ /* 0x000ea20000300800 */
[----:B------:R-:W-:-:S03]  /*59990*/  FMUL R252, R4, R75 ;  /* 0x0000004b04fc7220 */ /* 0x000fc60000400000 */
        /* <DEDUP_REMOVED lines=15> */
[----:B------:R1:W-:Y:S04]  /*59a90*/  STL [R1+0x3ac], R0 ;  /* 0x0003ac0001007387 */ /* 0x0003e80000100800 */
[----:B------:R-:W-:Y:S01]  /*59aa0*/  STL [R1+0x247c], R243 ;  /* 0x00247cf301007387 */ /* 0x000fe20000100800 */
[----:B0-----:R-:W-:-:S03]  /*59ab0*/  FMUL R183, R4, R69 ;  /* 0x0000004504b77220 */ /* 0x001fc60000400000 */
[----:B------:R-:W4:Y:S01]  /*59ac0*/  LDL.LU R71, [R1+0x2614] ;  /* 0x0026140001477983 */ /* 0x000f220000300800 */
[----:B-1----:R-:W-:-:S03]  /*59ad0*/  FMUL R0, R4, R70 ;  /* 0x0000004604007220 */ /* 0x002fc60000400000 */
[----:B------:R-:W-:Y:S04]  /*59ae0*/  STL [R1+0x2480], R247 ;  /* 0x002480f701007387 */ /* 0x000fe80000100800 */
[----:B------:R-:W2:Y:S04]  /*59af0*/  LDL.LU R70, [R1+0x2610] ;  /* 0x0026100001467983 */ /* 0x000ea80000300800 */
[----:B------:R-:W3:Y:S04]  /*59b00*/  LDL.LU R69, [R1+0x260c] ;  /* 0x00260c0001457983 */ /* 0x000ee80000300800 */
[----:B------:R0:W-:Y:S02]  /*59b10*/  STL [R1+0x3a4], R0 ;  /* 0x0003a40001007387 */ /* 0x0001e40000100800 */
[----:B0-----:R-:W-:-:S02]  /*59b20*/  FMUL R0, R4, R68 ;  /* 0x0000004404007220 */ /* 0x001fc40000400000 */
[----:B------:R-:W3:Y:S04]  /*59b30*/  LDL.LU R68, [R1+0x2608] ;  /* 0x0026080001447983 */ /* 0x000ee80000300800 */
[----:B------:R0:W-:Y:S04]  /*59b40*/  STL [R1+0x3a0], R183 ;  /* 0x0003a0b701007387 */ /* 0x0001e80000100800 */
[----:B------:R1:W-:Y:S01]  /*59b50*/  STL [R1+0x2488], R0 ;  /* 0x0024880001007387 */ /* 0x0003e20000100800 */
[----:B0-----:R-:W-:-:S03]  /*59b60*/  FMUL R183, R4, R67 ;  /* 0x0000004304b77220 */ /* 0x001fc60000400000 */
[----:B------:R-:W3:Y:S04]  /*59b70*/  LDL.LU R67, [R1+0x2604] ;  /* 0x0026040001437983 */ /* 0x000ee80000300800 */
[----:B------:R0:W-:Y:S01]  /*59b80*/  STL [R1+0x248c], R183 ;  /* 0x00248cb701007387 */ /* 0x0001e20000100800 */
[C---:B-1----:R-:W-:Y:S01]  /*59b90*/  FMUL R0, R4.reuse, R65 ;  /* 0x0000004104007220 */ /* 0x042fe20000400000 */
[C---:B------:R-:W-:Y:S01]  /*59ba0*/  FMUL R216, R4.reuse, R64 ;  /* 0x0000004004d87220 */ /* 0x040fe20000400000 */
[C---:B------:R-:W-:Y:S01]  /*59bb0*/  FMUL R246, R4.reuse, R63 ;  /* 0x0000003f04f67220 */ /* 0x040fe20000400000 */
[C---:B0-----:R-:W-:Y:S02]  /*59bc0*/  FMUL R183, R4.reuse, R66 ;  /* 0x0000004204b77220 */ /* 0x041fe40000400000 */
[----:B------:R-:W3:Y:S04]  /*59bd0*/  LDL.LU R66, [R1+0x2600] ;  /* 0x0026000001427983 */ /* 0x000ee80000300800 */
[----:B------:R-:W3:Y:S04]  /*59be0*/  LDL.LU R65, [R1+0x25fc] ;  /* 0x0025fc0001417983 */ /* 0x000ee80000300800 */
[----:B------:R0:W-:Y:S04]  /*59bf0*/  STL [R1+0x37c], R183 ;  /* 0x00037cb701007387 */ /* 0x0001e80000100800 */
[----:B------:R-:W3:Y:S04]  /*59c00*/  LDL.LU R64, [R1+0x25f8] ;  /* 0x0025f80001407983 */ /* 0x000ee80000300800 */
[----:B------:R1:W-:Y:S01]  /*59c10*/  STL [R1+0x378], R0 ;  /* 0x0003780001007387 */ /* 0x0003e20000100800 */
[----:B0-----:R-:W-:-:S03]  /*59c20*/  FMUL R183, R4, R62 ;  /* 0x0000003e04b77220 */ /* 0x001fc60000400000 */
[----:B------:R-:W-:Y:S01]  /*59c30*/  STL [R1+0x2490], R216 ;  /* 0x002490d801007387 */ /* 0x000fe20000100800 */
[----:B------:R-:W-:-:S03]  /*59c40*/  FMUL R252, R4, R60 ;  /* 0x0000003c04fc7220 */ /* 0x000fc60000400000 */
[----:B------:R-:W4:Y:S01]  /*59c50*/  LDL.LU R63, [R1+0x25f4] ;  /* 0x0025f400013f7983 */ /* 0x000f220000300800 */
[----:B-1----:R-:W-:-:S03]  /*59c60*/  FMUL R0, R4, R61 ;  /* 0x0000003d04007220 */ /* 0x002fc60000400000 */
[----:B------:R-:W-:Y:S01]  /*59c70*/  STL [R1+0x2494], R246 ;  /* 0x002494f601007387 */ /* 0x000fe20000100800 */
[----:B------:R-:W-:-:S03]  /*59c80*/  @!P4 FMUL R57, R57, 16777216 ;  /* 0x4b8000003939c820 */ /* 0x000fc60000400000 */
[----:B------:R-:W2:Y:S04]  /*59c90*/  LDL.LU R62, [R1+0x25f0] ;  /* 0x0025f000013e7983 */ /* 0x000ea80000300800 */
[----:B------:R-:W3:Y:S01]  /*59ca0*/  LDL.LU R61, [R1+0x25ec] ;  /* 0x0025ec00013d7983 */ /* 0x000ee20000300800 */
[----:B------:R-:W-:-:S03]  /*59cb0*/  @!P4 FMUL R56, R56, 16777216 ;  /* 0x4b8000003838c820 */ /* 0x000fc60000400000 */
[----:B------:R0:W-:Y:S04]  /*59cc0*/  STL [R1+0x370], R183 ;  /* 0x000370b701007387 */ /* 0x0001e80000100800 */
[----:B------:R-:W3:Y:S01]  /*59cd0*/  LDL.LU R60, [R1+0x25e8] ;  /* 0x0025e800013c7983 */ /* 0x000ee20000300800 */
[----:B------:R-:W-:-:S03]  /*59ce0*/  FMUL R243, R4, R57 ;  /* 0x0000003904f37220 */ /* 0x000fc60000400000 */
[----:B------:R1:W-:Y:S01]  /*59cf0*/  STL [R1+0x36c], R0 ;  /* 0x00036c0001007387 */ /* 0x0003e20000100800 */
[----:B0-----:R-:W-:-:S03]  /*59d00*/  FMUL R183, R4, R59 ;  /* 0x0000003b04b77220 */ /* 0x001fc60000400000 */
[----:B------:R-:W-:Y:S01]  /*59d10*/  STL [R1+0x249c], R252 ;  /* 0x00249cfc01007387 */ /* 0x000fe20000100800 */
[----:B------:R-:W-:-:S03]  /*59d20*/  @!P4 FMUL R55, R55, 16777216 ;  /* 0x4b8000003737c820 */ /* 0x000fc60000400000 */
[----:B------:R-:W-:Y:S01]  /*59d30*/  STL [R1+0x24a0], R248 ;  /* 0x0024a0f801007387 */ /* 0x000fe20000100800 */
[----:B-1----:R-:W-:-:S03]  /*59d40*/  FMUL R0, R4, R58 ;  /* 0x0000003a04007220 */ /* 0x002fc60000400000 */
[----:B------:R-:W3:Y:S01]  /*59d50*/  LDL.LU R59, [R1+0x25e4] ;  /* 0x0025e400013b7983 */ /* 0x000ee20000300800 */
[----:B------:R-:W-:Y:S01]  /*59d60*/  FMUL R247, R4, R56 ;  /* 0x0000003804f77220 */ /* 0x000fe20000400000 */
[----:B------:R-:W-:Y:S02]  /*59d70*/  @!P4 FMUL R54, R54, 16777216 ;  /* 0x4b8000003636c820 */ /* 0x000fe40000400000 */
[----:B------:R-:W3:Y:S04]  /*59d80*/  LDL.LU R58, [R1+0x25e0] ;  /* 0x0025e000013a7983 */ /* 0x000ee80000300800 */
[----:B------:R0:W-:Y:S01]  /*59d90*/  STL [R1+0x33c], R183 ;  /* 0x00033cb701007387 */ /* 0x0001e20000100800 */
[----:B------:R-:W-:-:S03]  /*59da0*/  @!P4 FMUL R53, R53, 16777216 ;  /* 0x4b8000003535c820 */ /* 0x000fc60000400000 */
[----:B------:R-:W3:Y:S04]  /*59db0*/  LDL.LU R57, [R1+0x25dc] ;  /* 0x0025dc0001397983 */ /* 0x000ee80000300800 */
[----:B------:R1:W-:Y:S04]  /*59dc0*/  STL [R1+0x334], R0 ;  /* 0x0003340001007387 */ /* 0x0003e80000100800 */
[----:B------:R-:W-:Y:S01]  /*59dd0*/  STL [R1+0x24a4], R243 ;  /* 0x0024a4f301007387 */ /* 0x000fe20000100800 */
[----:B0-----:R-:W-:-:S03]  /*59de0*/  FMUL R183, R4, R54 ;  /* 0x0000003604b77220 */ /* 0x001fc60000400000 */
[----:B------:R-:W3:Y:S01]  /*59df0*/  LDL.LU R56, [R1+0x25d8] ;  /* 0x0025d80001387983 */ /* 0x000ee20000300800 */
[----:B-1----:R-:W-:-:S03]  /*59e00*/  FMUL R0, R4, R55 ;  /* 0x0000003704007220 */ /* 0x002fc60000400000 */
[----:B------:R-:W-:Y:S01]  /*59e10*/  STL [R1+0x24ac], R247 ;  /* 0x0024acf701007387 */ /* 0x000fe20000100800 */
[----:B------:R-:W-:-:S03]  /*59e20*/  @!P4 FMUL R52, R52, 16777216 ;  /* 0x4b8000003434c820 */ /* 0x000fc60000400000 */
[----:B------:R-:W4:Y:S04]  /*59e30*/  LDL.LU R55, [R1+0x25d4] ;  /* 0x0025d40001377983 */ /* 0x000f280000300800 */
[----:B------:R-:W2:Y:S04]  /*59e40*/  LDL.LU R54, [R1+0x25d0] ;  /* 0x0025d00001367983 */ /* 0x000ea80000300800 */
[----:B------:R0:W-:Y:S01]  /*59e50*/  STL [R1+0x324], R0 ;  /* 0x0003240001007387 */ /* 0x0001e20000100800 */
[----:B------:R-:W-:Y:S01]  /*59e60*/  @!P4 FMUL R51, R51, 16777216 ;  /* 0x4b8000003333c820 */ /* 0x000fe20000400000 */
[----:B------:R-:W-:Y:S01]  /*59e70*/  @!P4 FMUL R50, R50, 16777216 ;  /* 0x4b8000003232c820 */ /* 0x000fe20000400000 */
[----:B0-----:R-:W-:-:S02]  /*59e80*/  FMUL R0, R4, R53 ;  /* 0x0000003504007220 */ /* 0x001fc40000400000 */
[----:B------:R-:W3:Y:S04]  /*59e90*/  LDL.LU R53, [R1+0x25cc] ;  /* 0x0025cc0001357983 */ /* 0x000ee80000300800 */
[----:B------:R0:W-:Y:S01]  /*59ea0*/  STL [R1+0x320], R183 ;  /* 0x000320b701007387 */ /* 0x0001e20000100800 */
[----:B------:R-:W-:-:S03]  /*59eb0*/  @!P4 FMUL R49, R49, 16777216 ;  /* 0x4b8000003131c820 */ /* 0x000fc60000400000 */
[----:B------:R1:W-:Y:S01]  /*59ec0*/  STL [R1+0x24b0], R0 ;  /* 0x0024b00001007387 */ /* 0x0003e20000100800 */
[----:B0-----:R-:W-:-:S03]  /*59ed0*/  FMUL R183, R4, R52 ;  /* 0x0000003404b77220 */ /* 0x001fc60000400000 */
[----:B------:R-:W3:Y:S01]  /*59ee0*/  LDL.LU R52, [R1+0x25c8] ;  /* 0x0025c80001347983 */ /* 0x000ee20000300800 */
[----:B------:R-:W-:-:S03]  /*59ef0*/  @!P4 FMUL R48, R48, 16777216 ;  /* 0x4b8000003030c820 */ /* 0x000fc60000400000 */
[----:B------:R0:W-:Y:S01]  /*59f00*/  STL [R1+0x24b4], R183 ;  /* 0x0024b4b701007387 */ /* 0x0001e20000100800 */
[C---:B-1----:R-:W-:Y:S01]  /*59f10*/  FMUL R0, R4.reuse, R50 ;  /* 0x0000003204007220 */ /* 0x042fe20000400000 */
[C---:B------:R-:W-:Y:S01]  /*59f20*/  FMUL R216, R4.reuse, R49 ;  /* 0x0000003104d87220 */ /* 0x040fe20000400000 */
[----:B------:R-:W-:Y:S01]  /*59f30*/  @!P4 FMUL R47, R47, 16777216 ;  /* 0x4b8000002f2fc820 */ /* 0x000fe20000400000 */
[C---:B------:R-:W-:Y:S01]  /*59f40*/  FMUL R246, R4.reuse, R48 ;  /* 0x0000003004f67220 */ /* 0x040fe20000400000 */
[----:B0-----:R-:W-:Y:S02]  /*59f50*/  FMUL R183, R4, R51 ;  /* 0x0000003304b77220 */ /* 0x001fe40000400000 */
[----:B------:R-:W3:Y:S01]  /*59f60*/  LDL.LU R51, [R1+0x25c4] ;  /* 0x0025c40001337983 */ /* 0x000ee20000300800 */
[----:B------:R-:W-:-:S03]  /*59f70*/  @!P4 FMUL R46, R46, 16777216 ;  /* 0x4b8000002e2ec820 */ /* 0x000fc60000400000 */
[----:B------:R-:W3:Y:S01]  /*59f80*/  LDL.LU R50, [R1+0x25c0] ;  /* 0x0025c00001327983 */ /* 0x000ee20000300800 */
[----:B------:R-:W-:-:S03]  /*59f90*/  @!P4 FMUL R45, R45, 16777216 ;  /* 0x4b8000002d2dc820 */ /* 0x000fc60000400000 */
[----:B------:R0:W-:Y:S01]  /*59fa0*/  STL [R1+0x2fc], R183 ;  /* 0x0002fcb701007387 */ /* 0x0001e20000100800 */
[----:B------:R-:W-:-:S03]  /*59fb0*/  @!P4 FMUL R44, R44, 16777216 ;  /* 0x4b8000002c2cc820 */ /* 0x000fc60000400000 */
        /* <DEDUP_REMOVED lines=8> */
[----:B------:R-:W-:Y:S01]  /*5a040*/  @!P4 FMUL R43, R43, 16777216 ;  /* 0x4b8000002b2bc820 */ /* 0x000fe20000400000 */
[----:B------:R-:W-:Y:S02]  /*5a050*/  FMUL R248, R4, R44 ;  /* 0x0000002c04f87220 */ /* 0x000fe40000400000 */
[----:B------:R-:W4:Y:S01]  /*5a060*/  LDL.LU R47, [R1+0x25b4] ;  /* 0x0025b400012f7983 */ /* 0x000f220000300800 */
[----:B------:R-:W-:-:S03]  /*5a070*/  @!P4 FMUL R42, R42, 16777216 ;  /* 0x4b8000002a2ac820 */ /* 0x000fc60000400000 */
[----:B------:R-:W2:Y:S01]  /*5a080*/  LDL.LU R46, [R1+0x25b0] ;  /* 0x0025b000012e7983 */ /* 0x000ea20000300800 */
[----:B------:R-:W-:-:S03]  /*5a090*/  @!P4 FMUL R41, R41, 16777216 ;  /* 0x4b8000002929c820 */ /* 0x000fc60000400000 */
[----:B------:R0:W-:Y:S01]  /*5a0a0*/  STL [R1+0x1e0], R183 ;  /* 0x0001e0b701007387 */ /* 0x0001e20000100800 */
[----:B------:R-:W-:-:S03]  /*5a0b0*/  @!P4 FMUL R245, R245, 16777216 ;  /* 0x4b800000f5f5c820 */ /* 0x000fc60000400000 */
[----:B------:R-:W3:Y:S04]  /*5a0c0*/  LDL.LU R45, [R1+0x25ac] ;  /* 0x0025ac00012d7983 */ /* 0x000ee80000300800 */
[----:B------:R1:W-:Y:S01]  /*5a0d0*/  STL [R1+0x1dc], R0 ;  /* 0x0001dc0001007387 */ /* 0x0003e20000100800 */
[----:B0-----:R-:W-:-:S03]  /*5a0e0*/  FMUL R183, R4, R43 ;  /* 0x0000002b04b77220 */ /* 0x001fc60000400000 */
[----:B------:R-:W-:Y:S01]  /*5a0f0*/  STL [R1+0x24c0], R252 ;  /* 0x0024c0fc01007387 */ /* 0x000fe20000100800 */
[----:B------:R-:W-:Y:S01]  /*5a100*/  @!P4 FMUL R40, R40, 16777216 ;  /* 0x4b8000002828c820 */ /* 0x000fe20000400000 */
[C---:B------:R-:W-:Y:S02]  /*5a110*/  FMUL R243, R4.reuse, R41 ;  /* 0x0000002904f37220 */ /* 0x040fe40000400000 */
[----:B------:R-:W3:Y:S01]  /*5a120*/  LDL.LU R44, [R1+0x25a8] ;  /* 0x0025a800012c7983 */ /* 0x000ee20000300800 */
[----:B-1----:R-:W-:-:S03]  /*5a130*/  FMUL R0, R4, R42 ;  /* 0x0000002a04007220 */ /* 0x002fc60000400000 */
[----:B------:R-:W-:Y:S01]  /*5a140*/  STL [R1+0x24c4], R248 ;  /* 0x0024c4f801007387 */ /* 0x000fe20000100800 */
[----:B------:R-:W-:Y:S01]  /*5a150*/  FMUL R245, R4, R245 ;  /* 0x000000f504f57220 */ /* 0x000fe20000400000 */
[----:B------:R-:W-:Y:S02]  /*5a160*/  @!P4 FMUL R39, R39, 16777216 ;  /* 0x4b8000002727c820 */ /* 0x000fe40000400000 */
[----:B------:R-:W3:Y:S01]  /*5a170*/  LDL.LU R43, [R1+0x25a4] ;  /* 0x0025a400012b7983 */ /* 0x000ee20000300800 */
[----:B------:R-:W-:-:S03]  /*5a180*/  @!P4 FMUL R38, R38, 16777216 ;  /* 0x4b8000002626c820 */ /* 0x000fc60000400000 */
[----:B------:R-:W3:Y:S04]  /*5a190*/  LDL.LU R42, [R1+0x25a0] ;  /* 0x0025a000012a7983 */ /* 0x000ee80000300800 */
[----:B------:R0:W-:Y:S04]  /*5a1a0*/  STL [R1+0x1c0], R183 ;  /* 0x0001c0b701007387 */ /* 0x0001e80000100800 */
[----:B------:R-:W3:Y:S04]  /*5a1b0*/  LDL.LU R41, [R1+0x259c] ;  /* 0x00259c0001297983 */ /* 0x000ee80000300800 */
[----:B------:R1:W-:Y:S01]  /*5a1c0*/  STL [R1+0x1bc], R0 ;  /* 0x0001bc0001007387 */ /* 0x0003e20000100800 */
[----:B0-----:R-:W-:-:S03]  /*5a1d0*/  FMUL R183, R4, R40 ;  /* 0x0000002804b77220 */ /* 0x001fc60000400000 */
[----:B------:R-:W-:Y:S01]  /*5a1e0*/  STL [R1+0x24c8], R243 ;  /* 0x0024c8f301007387 */ /* 0x000fe20000100800 */
[----:B------:R-:W-:-:S03]  /*5a1f0*/  @!P4 FMUL R37, R37, 16777216 ;  /* 0x4b8000002525c820 */ /* 0x000fc60000400000 */
[----:B------:R-:W-:Y:S01]  /*5a200*/  STL [R1+0x24cc], R245 ;  /* 0x0024ccf501007387 */ /* 0x000fe20000100800 */
[----:B-1----:R-:W-:-:S03]  /*5a210*/  FMUL R0, R4, R39 ;  /* 0x0000002704007220 */ /* 0x002fc60000400000 */
[----:B------:R-:W3:Y:S01]  /*5a220*/  LDL.LU R40, [R1+0x2598] ;  /* 0x0025980001287983 */ /* 0x000ee20000300800 */
[----:B------:R-:W-:-:S03]  /*5a230*/  FMUL R247, R4, R38 ;  /* 0x0000002604f77220 */ /* 0x000fc60000400000 */
[----:B------:R-:W4:Y:S01]  /*5a240*/  LDL.LU R39, [R1+0x2594] ;  /* 0x0025940001277983 */ /* 0x000f220000300800 */
[----:B------:R-:W-:-:S03]  /*5a250*/  @!P4 FMUL R36, R36, 16777216 ;  /* 0x4b8000002424c820 */ /* 0x000fc60000400000 */
[----:B------:R0:W-:Y:S01]  /*5a260*/  STL [R1+0x1a0], R183 ;  /* 0x0001a0b701007387 */ /* 0x0001e20000100800 */
[----:B------:R-:W-:-:S03]  /*5a270*/  @!P4 FMUL R35, R35, 16777216 ;  /* 0x4b8000002323c820 */ /* 0x000fc60000400000 */
[----:B------:R-:W2:Y:S04]  /*5a280*/  LDL.LU R38, [R1+0x2590] ;  /* 0x0025900001267983 */ /* 0x000ea80000300800 */
[----:B------:R1:W-:Y:S01]  /*5a290*/  STL [R1+0x19c], R0 ;  /* 0x00019c0001007387 */ /* 0x0003e20000100800 */
[----:B0-----:R-:W-:-:S03]  /*5a2a0*/  FMUL R183, R4, R36 ;  /* 0x0000002404b77220 */ /* 0x001fc60000400000 */
[----:B------:R-:W-:Y:S01]  /*5a2b0*/  STL [R1+0x24d0], R247 ;  /* 0x0024d0f701007387 */ /* 0x000fe20000100800 */
[----:B------:R-:W-:Y:S01]  /*5a2c0*/  @!P4 FMUL R34, R34, 16777216 ;  /* 0x4b8000002222c820 */ /* 0x000fe20000400000 */
[----:B-1----:R-:W-:Y:S02]  /*5a2d0*/  FMUL R0, R4, R37 ;  /* 0x0000002504007220 */ /* 0x002fe40000400000 */
[----:B------:R-:W3:Y:S01]  /*5a2e0*/  LDL.LU R37, [R1+0x258c] ;  /* 0x00258c0001257983 */ /* 0x000ee20000300800 */
[----:B------:R-:W-:-:S03]  /*5a2f0*/  @!P4 FMUL R33, R33, 16777216 ;  /* 0x4b8000002121c820 */ /* 0x000fc60000400000 */
[----:B------:R0:W-:Y:S04]  /*5a300*/  STL [R1+0x24d4], R0 ;  /* 0x0024d40001007387 */ /* 0x0001e80000100800 */
[----:B------:R-:W3:Y:S01]  /*5a310*/  LDL.LU R36, [R1+0x2588] ;  /* 0x0025880001247983 */ /* 0x000ee20000300800 */
[----:B------:R-:W-:Y:S01]  /*5a320*/  @!P4 FMUL R32, R32, 16777216 ;  /* 0x4b8000002020c820 */ /* 0x000fe20000400000 */
[C---:B0-----:R-:W-:Y:S02]  /*5a330*/  FMUL R0, R4.reuse, R35 ;  /* 0x0000002304007220 */ /* 0x041fe40000400000 */
[----:B------:R-:W3:Y:S04]  /*5a340*/  LDL.LU R35, [R1+0x2584] ;  /* 0x0025840001237983 */ /* 0x000ee80000300800 */
[----:B------:R0:W-:Y:S01]  /*5a350*/  STL [R1+0x180], R183 ;  /* 0x000180b701007387 */ /* 0x0001e20000100800 */
[----:B------:R-:W-:Y:S01]  /*5a360*/  FMUL R216, R4, R33 ;  /* 0x0000002104d87220 */ /* 0x000fe20000400000 */
[----:B------:R-:W-:Y:S01]  /*5a370*/  @!P4 FMUL R31, R31, 16777216 ;  /* 0x4b8000001f1fc820 */ /* 0x000fe20000400000 */
[----:B------:R-:W-:Y:S01]  /*5a380*/  @!P4 FMUL R30, R30, 16777216 ;  /* 0x4b8000001e1ec820 */ /* 0x000fe20000400000 */
[----:B0-----:R-:W-:-:S02]  /*5a390*/  FMUL R183, R4, R34 ;  /* 0x0000002204b77220 */ /* 0x001fc40000400000 */
[----:B------:R-:W3:Y:S01]  /*5a3a0*/  LDL.LU R34, [R1+0x2580] ;  /* 0x0025800001227983 */ /* 0x000ee20000300800 */
[----:B------:R-:W-:-:S03]  /*5a3b0*/  @!P4 FMUL R29, R29, 16777216 ;  /* 0x4b8000001d1dc820 */ /* 0x000fc60000400000 */
[----:B------:R0:W-:Y:S04]  /*5a3c0*/  STL [R1+0x17c], R0 ;  /* 0x00017c0001007387 */ /* 0x0001e80000100800 */
[----:B------:R1:W-:Y:S01]  /*5a3d0*/  STL [R1+0x24d8], R183 ;  /* 0x0024d8b701007387 */ /* 0x0003e20000100800 */
[----:B------:R-:W-:-:S03]  /*5a3e0*/  FMUL R246, R4, R30 ;  /* 0x0000001e04f67220 */ /* 0x000fc60000400000 */
[----:B------:R-:W3:Y:S01]  /*5a3f0*/  LDL.LU R33, [R1+0x257c] ;  /* 0x00257c0001217983 */ /* 0x000ee20000300800 */
[----:B0-----:R-:W-:-:S03]  /*5a400*/  FMUL R0, R4, R31 ;  /* 0x0000001f04007220 */ /* 0x001fc60000400000 */
[----:B------:R-:W-:Y:S01]  /*5a410*/  STL [R1+0x24dc], R216 ;  /* 0x0024dcd801007387 */ /* 0x000fe20000100800 */
[----:B-1----:R-:W-:Y:S01]  /*5a420*/  FMUL R183, R4, R32 ;  /* 0x0000002004b77220 */ /* 0x002fe20000400000 */
[----:B------:R-:W-:Y:S02]  /*5a430*/  @!P4 FMUL R28, R28, 16777216 ;  /* 0x4b8000001c1cc820 */ /* 0x000fe40000400000 */
[----:B------:R-:W3:Y:S01]  /*5a440*/  LDL.LU R32, [R1+0x2578] ;  /* 0x0025780001207983 */ /* 0x000ee20000300800 */
[----:B------:R-:W-:Y:S01]  /*5a450*/  FMUL R252, R4, R29 ;  /* 0x0000001d04fc7220 */ /* 0x000fe20000400000 */
[----:B------:R-:W-:Y:S02]  /*5a460*/  @!P4 FMUL R27, R27, 16777216 ;  /* 0x4b8000001b1bc820 */ /* 0x000fe40000400000 */
[----:B------:R-:W4:Y:S01]  /*5a470*/  LDL.LU R31, [R1+0x2574] ;  /* 0x00257400011f7983 */ /* 0x000f220000300800 */
        /* <DEDUP_REMOVED lines=12> */
[----:B------:R-:W-:Y:S01]  /*5a540*/  @!P4 FMUL R244, R244, 16777216 ;  /* 0x4b800000f4f4c820 */ /* 0x000fe20000400000 */
[----:B------:R-:W-:Y:S02]  /*5a550*/  @!P4 FMUL R5, R5, 16777216 ;  /* 0x4b8000000505c820 */ /* 0x000fe40000400000 */
[----:B------:R-:W3:Y:S01]  /*5a560*/  LDL.LU R28, [R1+0x2568] ;  /* 0x00256800011c7983 */ /* 0x000ee20000300800 */
[----:B------:R-:W-:Y:S01]  /*5a570*/  FMUL R243, R4, R25 ;  /* 0x0000001904f37220 */ /* 0x000fe20000400000 */
[----:B------:R-:W-:Y:S02]  /*5a580*/  @!P4 FMUL R12, R12, 16777216 ;  /* 0x4b8000000c0cc820 */ /* 0x000fe40000400000 */
[----:B------:R-:W3:Y:S01]  /*5a590*/  LDL.LU R27, [R1+0x2564] ;  /* 0x00256400011b7983 */ /* 0x000ee20000300800 */
[----:B------:R-:W-:-:S03]  /*5a5a0*/  @!P4 FMUL R9, R9, 16777216 ;  /* 0x4b8000000909c820 */ /* 0x000fc60000400000 */
[----:B------:R0:W-:Y:S01]  /*5a5b0*/  STL [R1+0x140], R183 ;  /* 0x000140b701007387 */ /* 0x0001e20000100800 */
[----:B------:R-:W-:-:S03]  /*5a5c0*/  FMUL R245, R4, R244 ;  /* 0x000000f404f57220 */ /* 0x000fc60000400000 */
[----:B------:R-:W3:Y:S01]  /*5a5d0*/  LDL.LU R26, [R1+0x2560] ;  /* 0x00256000011a7983 */ /* 0x000ee20000300800 */
[----:B------:R-:W-:-:S03]  /*5a5e0*/  @!P4 FMUL R8, R8, 16777216 ;  /* 0x4b8000000808c820 */ /* 0x000fc60000400000 */
[----:B------:R1:W-:Y:S01]  /*5a5f0*/  STL [R1+0x13c], R0 ;  /* 0x00013c0001007387 */ /* 0x0003e20000100800 */
[----:B0-----:R-:W-:-:S03]  /*5a600*/  FMUL R183, R4, R24 ;  /* 0x0000001804b77220 */ /* 0x001fc60000400000 */
[----:B------:R-:W-:Y:S01]  /*5a610*/  STL [R1+0x24e8], R248 ;  /* 0x0024e8f801007387 */ /* 0x000fe20000100800 */
[C---:B------:R-:W-:Y:S01]  /*5a620*/  FMUL R247, R4.reuse, R12 ;  /* 0x0000000c04f77220 */ /* 0x040fe20000400000 */
[C---:B------:R-:W-:Y:S02]  /*5a630*/  FMUL R9, R4.reuse, R9 ;  /* 0x0000000904097220 */ /* 0x040fe40000400000 */
[----:B------:R-:W3:Y:S01]  /*5a640*/  LDL.LU R25, [R1+0x255c] ;  /* 0x00255c0001197983 */ /* 0x000ee20000300800 */
[----:B-1----:R-:W-:-:S03]  /*5a650*/  FMUL R0, R4, R5 ;  /* 0x0000000504007220 */ /* 0x002fc60000400000 */
[----:B------:R-:W-:Y:S01]  /*5a660*/  STL [R1+0x24ec], R243 ;  /* 0x0024ecf301007387 */ /* 0x000fe20000100800 */
[----:B------:R-:W-:-:S03]  /*5a670*/  FMUL R5, R4, R8 ;  /* 0x0000000804057220 */ /* 0x000fc60000400000 */
[----:B------:R-:W3:Y:S01]  /*5a680*/  LDL.LU R24, [R1+0x2558] ;  /* 0x0025580001187983 */ /* 0x000ee20000300800 */
[----:B------:R-:W-:-:S03]  /*5a690*/  @!P4 FMUL R249, R249, 16777216 ;  /* 0x4b800000f9f9c820 */ /* 0x000fc60000400000 */
[----:B------:R-:W-:Y:S04]  /*5a6a0*/  STL [R1+0x120], R183 ;  /* 0x000120b701007387 */ /* 0x000fe80000100800 */
[----:B------:R-:W-:Y:S01]  /*5a6b0*/  STL [R1+0x24f0], R245 ;  /* 0x0024f0f501007387 */ /* 0x000fe20000100800 */
[----:B------:R-:W-:-:S03]  /*5a6c0*/  @!P4 FMUL R23, R23, 16777216 ;  /* 0x4b8000001717c820 */ /* 0x000fc60000400000 */
[----:B------:R0:W-:Y:S04]  /*5a6d0*/  STL [R1+0x11c], R0 ;  /* 0x00011c0001007387 */ /* 0x0001e80000100800 */
[----:B------:R-:W-:Y:S04]  /*5a6e0*/  STL [R1+0x24f4], R247 ;  /* 0x0024f4f701007387 */ /* 0x000fe80000100800 */
[----:B------:R1:W-:Y:S01]  /*5a6f0*/  STL [R1+0x100], R9 ;  /* 0x0001000901007387 */ /* 0x0003e20000100800 */
[----:B0-----:R-:W-:-:S03]  /*5a700*/  FMUL R0, R4, R249 ;  /* 0x000000f904007220 */ /* 0x001fc60000400000 */
[----:B------:R-:W3:Y:S01]  /*5a710*/  LDL.LU R244, [R1+0x868] ;  /* 0x0008680001f47983 */ /* 0x000ee20000300800 */
[----:B------:R-:W-:-:S03]  /*5a720*/  @!P4 FMUL R22, R22, 16777216 ;  /* 0x4b8000001616c820 */ /* 0x000fc60000400000 */
[----:B------:R0:W-:Y:S01]  /*5a730*/  STL [R1+0xf4], R5 ;  /* 0x0000f40501007387 */ /* 0x0001e20000100800 */
[----:B------:R-:W-:-:S03]  /*5a740*/  FMUL R183, R4, R23 ;  /* 0x0000001704b77220 */ /* 0x000fc60000400000 */
[----:B------:R-:W3:Y:S01]  /*5a750*/  LDL.LU R12, [R1+0x48] ;  /* 0x00004800010c7983 */ /* 0x000ee20000300800 */
[----:B------:R-:W-:-:S03]  /*5a760*/  @!P4 FMUL R21, R21, 16777216 ;  /* 0x4b8000001515c820 */ /* 0x000fc60000400000 */
[----:B-1----:R-:W3:Y:S04]  /*5a770*/  LDL.LU R9, [R1+0x40] ;  /* 0x0000400001097983 */ /* 0x002ee80000300800 */
[----:B0-----:R-:W3:Y:S01]  /*5a780*/  LDL.LU R5, [R1+0x38] ;  /* 0x0000380001057983 */ /* 0x001ee20000300800 */
[----:B------:R-:W-:-:S03]  /*5a790*/  FMUL R216, R4, R22 ;  /* 0x0000001604d87220 */ /* 0x000fc60000400000 */
[----:B------:R-:W3:Y:S04]  /*5a7a0*/  LDL.LU R8, [R1+0x28] ;  /* 0x0000280001087983 */ /* 0x000ee80000300800 */
[----:B------:R-:W3:Y:S01]  /*5a7b0*/  LDL.LU R249, [R1+0x24] ;  /* 0x0000240001f97983 */ /* 0x000ee20000300800 */
[----:B------:R-:W-:-:S03]  /*5a7c0*/  @!P4 FMUL R20, R20, 16777216 ;  /* 0x4b8000001414c820 */ /* 0x000fc60000400000 */
[----:B------:R0:W-:Y:S04]  /*5a7d0*/  STL [R1+0x24f8], R0 ;  /* 0x0024f80001007387 */ /* 0x0001e80000100800 */
[----:B------:R-:W3:Y:S04]  /*5a7e0*/  LDL.LU R23, [R1+0x2554] ;  /* 0x0025540001177983 */ /* 0x000ee80000300800 */
[----:B------:R1:W-:Y:S01]  /*5a7f0*/  STL [R1+0x24fc], R183 ;  /* 0x0024fcb701007387 */ /* 0x0003e20000100800 */
[----:B0-----:R-:W-:Y:S01]  /*5a800*/  FMUL R0, R4, R21 ;  /* 0x0000001504007220 */ /* 0x001fe20000400000 */
[----:B------:R-:W-:Y:S01]  /*5a810*/  @!P4 FMUL R19, R19, 16777216 ;  /* 0x4b8000001313c820 */ /* 0x000fe20000400000 */
[----:B------:R-:W-:Y:S01]  /*5a820*/  @!P4 FMUL R18, R18, 16777216 ;  /* 0x4b8000001212c820 */ /* 0x000fe20000400000 */
[----:B-1----:R-:W3:Y:S04]  /*5a830*/  LDL.LU R183, [R1+0x50] ;  /* 0x0000500001b77983 */ /* 0x002ee80000300800 */
[----:B------:R-:W3:Y:S04]  /*5a840*/  LDL.LU R22, [R1+0x2550] ;  /* 0x0025500001167983 */ /* 0x000ee80000300800 */
[----:B------:R-:W3:Y:S04]  /*5a850*/  LDL.LU R21, [R1+0x254c] ;  /* 0x00254c0001157983 */ /* 0x000ee80000300800 */
[----:B------:R0:W-:Y:S01]  /*5a860*/  STL [R1+0xd0], R216 ;  /* 0x0000d0d801007387 */ /* 0x0001e20000100800 */
[----:B------:R-:W-:Y:S01]  /*5a870*/  @!P4 FMUL R17, R17, 16777216 ;  /* 0x4b8000001111c820 */ /* 0x000fe20000400000 */
[----:B------:R-:W-:Y:S01]  /*5a880*/  @!P4 FMUL R16, R16, 16777216 ;  /* 0x4b8000001010c820 */ /* 0x000fe20000400000 */
[C---:B------:R-:W-:Y:S01]  /*5a890*/  FMUL R243, R4.reuse, R18 ;  /* 0x0000001204f37220 */ /* 0x040fe20000400000 */
[C---:B------:R-:W-:Y:S01]  /*5a8a0*/  FMUL R246, R4.reuse, R19 ;  /* 0x0000001304f67220 */ /* 0x040fe20000400000 */
[----:B0-----:R-:W-:-:S02]  /*5a8b0*/  FMUL R216, R4, R20 ;  /* 0x0000001404d87220 */ /* 0x001fc40000400000 */
[----:B------:R-:W3:Y:S01]  /*5a8c0*/  LDL.LU R20, [R1+0x2548] ;  /* 0x0025480001147983 */ /* 0x000ee20000300800 */
[----:B------:R-:W-:-:S03]  /*5a8d0*/  @!P4 FMUL R15, R15, 16777216 ;  /* 0x4b8000000f0fc820 */ /* 0x000fc60000400000 */
[----:B------:R0:W-:Y:S01]  /*5a8e0*/  STL [R1+0xcc], R0 ;  /* 0x0000cc0001007387 */ /* 0x0001e20000100800 */
[----:B------:R-:W-:-:S03]  /*5a8f0*/  @!P4 FMUL R14, R14, 16777216 ;  /* 0x4b8000000e0ec820 */ /* 0x000fc60000400000 */
[----:B------:R1:W-:Y:S01]  /*5a900*/  STL [R1+0x2500], R216 ;  /* 0x002500d801007387 */ /* 0x0003e20000100800 */
[----:B------:R-:W-:Y:S01]  /*5a910*/  @!P4 FMUL R13, R13, 16777216 ;  /* 0x4b8000000d0dc820 */ /* 0x000fe20000400000 */
[C---:B------:R-:W-:Y:S01]  /*5a920*/  FMUL R252, R4.reuse, R16 ;  /* 0x0000001004fc7220 */ /* 0x040fe20000400000 */
[----:B0-----:R-:W-:Y:S01]  /*5a930*/  FMUL R0, R4, R17 ;  /* 0x0000001104007220 */ /* 0x001fe20000400000 */
[----:B-1----:R-:W3:Y:S04]  /*5a940*/  LDL.LU R216, [R1+0x4c] ;  /* 0x00004c0001d87983 */ /* 0x002ee80000300800 */
[----:B------:R-:W3:Y:S04]  /*5a950*/  LDL.LU R19, [R1+0x2544] ;  /* 0x0025440001137983 */ /* 0x000ee80000300800 */
[----:B------:R-:W3:Y:S01]  /*5a960*/  LDL.LU R18, [R1+0x2540] ;  /* 0x0025400001127983 */ /* 0x000ee20000300800 */
[----:B------:R-:W-:-:S03]  /*5a970*/  @!P4 FMUL R11, R11, 16777216 ;  /* 0x4b8000000b0bc820 */ /* 0x000fc60000400000 */
[----:B------:R-:W3:Y:S01]  /*5a980*/  LDL.LU R17, [R1+0x253c] ;  /* 0x00253c0001117983 */ /* 0x000ee20000300800 */
[----:B------:R-:W-:-:S03]  /*5a990*/  FMUL R248, R4, R15 ;  /* 0x0000000f04f87220 */ /* 0x000fc60000400000 */
[----:B------:R0:W-:Y:S01]  /*5a9a0*/  STL [R1+0xb0], R243 ;  /* 0x0000b0f301007387 */ /* 0x0001e20000100800 */
[----:B------:R-:W-:-:S03]  /*5a9b0*/  @!P4 FMUL R10, R10, 16777216 ;  /* 0x4b8000000a0ac820 */ /* 0x000fc60000400000 */
[----:B------:R-:W3:Y:S01]  /*5a9c0*/  LDL.LU R16, [R1+0x2538] ;  /* 0x0025380001107983 */ /* 0x000ee20000300800 */
[----:B------:R-:W-:-:S03]  /*5a9d0*/  @!P4 FMUL R7, R7, 16777216 ;  /* 0x4b8000000707c820 */ /* 0x000fc60000400000 */
[----:B------:R1:W-:Y:S01]  /*5a9e0*/  STL [R1+0xac], R0 ;  /* 0x0000ac0001007387 */ /* 0x0003e20000100800 */
[----:B0-----:R-:W-:-:S03]  /*5a9f0*/  FMUL R243, R4, R14 ;  /* 0x0000000e04f37220 */ /* 0x001fc60000400000 */
[----:B------:R-:W3:Y:S01]  /*5aa00*/  LDL.LU R15, [R1+0x2534] ;  /* 0x00253400010f7983 */ /* 0x000ee20000300800 */
[----:B------:R-:W-:-:S03]  /*5aa10*/  @!P4 FMUL R6, R6, 16777216 ;  /* 0x4b8000000606c820 */ /* 0x000fc60000400000 */
[----:B------:R-:W3:Y:S01]  /*5aa20*/  LDL.LU R14, [R1+0x2530] ;  /* 0x00253000010e7983 */ /* 0x000ee20000300800 */
[----:B-1----:R-:W-:-:S03]  /*5aa30*/  FMUL R0, R4, R13 ;  /* 0x0000000d04007220 */ /* 0x002fc60000400000 */
[----:B------:R-:W3:Y:S01]  /*5aa40*/  LDL.LU R13, [R1+0x252c] ;  /* 0x00252c00010d7983 */ /* 0x000ee20000300800 */
[----:B------:R-:W-:-:S03]  /*5aa50*/  FMUL R245, R4, R10 ;  /* 0x0000000a04f57220 */ /* 0x000fc60000400000 */
[----:B------:R0:W-:Y:S01]  /*5aa60*/  STL [R1+0x90], R243 ;  /* 0x000090f301007387 */ /* 0x0001e20000100800 */
[C---:B------:R-:W-:Y:S01]  /*5aa70*/  FMUL R247, R4.reuse, R7 ;  /* 0x0000000704f77220 */ /* 0x040fe20000400000 */
[C---:B0-----:R-:W-:Y:S02]  /*5aa80*/  FMUL R243, R4.reuse, R11 ;  /* 0x0000000b04f37220 */ /* 0x041fe40000400000 */
[----:B------:R-:W3:Y:S04]  /*5aa90*/  LDL.LU R11, [R1+0x2528] ;  /* 0x00252800010b7983 */ /* 0x000ee80000300800 */
[----:B------:R0:W-:Y:S04]  /*5aaa0*/  STL [R1+0x8c], R0 ;  /* 0x00008c0001007387 */ /* 0x0001e80000100800 */
[----:B------:R-:W3:Y:S04]  /*5aab0*/  LDL.LU R10, [R1+0x2524] ;  /* 0x00252400010a7983 */ /* 0x000ee80000300800 */
[----:B------:R-:W3:Y:S01]  /*5aac0*/  LDL.LU R7, [R1+0x2520] ;  /* 0x0025200001077983 */ /* 0x000ee20000300800 */
[----:B0-----:R-:W-:-:S03]  /*5aad0*/  FMUL R0, R4, R6 ;  /* 0x0000000604007220 */ /* 0x001fc60000400000 */
[----:B------:R-:W3:Y:S01]  /*5aae0*/  LDL.LU R6, [R1+0x251c] ;  /* 0x00251c0001067983 */ /* 0x000ee20000300800 */
[C---:B------:R-:W-:Y:S01]  /*5aaf0*/  FSETP.GEU.AND P3, PT, |R2|.reuse, 1.175494350822287508e-38, PT ;  /* 0x008000000200780b */ /* 0x040fe20003f6e200 */
[----:B------:R-:W-:-:S12]  /*5ab00*/  @P0 FMUL R2, R2, 0.25 ;  /* 0x3e80000002020820 */ /* 0x000fd80000400000 */
[----:B------:R-:W-:-:S06]  /*5ab10*/  @!P3 FMUL R2, R2, 16777216 ;  /* 0x4b8000000202b820 */ /* 0x000fcc0000400000 */
[----:B------:R-:W0:Y:S01]  /*5ab20*/  MUFU.RCP R2, R2 ;  /* 0x0000000200027308 */ /* 0x000e220000001000 */
[----:B------:R-:W-:Y:S01]  /*5ab30*/  @!P4 FMUL R250, R250, 16777216 ;  /* 0x4b800000fafac820 */ /* 0x000fe20000400000 */
[----:B------:R-:W-:Y:S01]  /*5ab40*/  @!P4 FMUL R251, R251, 16777216 ;  /* 0x4b800000fbfbc820 */ /* 0x000fe20000400000 */
[----:B------:R1:W-:Y:S01]  /*5ab50*/  STL [R1+0x70], R247 ;  /* 0x000070f701007387 */ /* 0x0003e20000100800 */
[----:B------:R-:W-:-:S04]  /*5ab60*/  @!P4 FMUL R236, R236, 16777216 ;  /* 0x4b800000ececc820 */ /* 0x000fc80000400000 */
[C---:B------:R-:W-:Y:S01]  /*5ab70*/  FMUL R236, R4.reuse, R236 ;  /* 0x000000ec04ec7220 */ /* 0x040fe20000400000 */
[C---:B-1----:R-:W-:Y:S02]  /*5ab80*/  FMUL R247, R4.reuse, R250 ;  /* 0x000000fa04f77220 */ /* 0x042fe40000400000 */
[----:B------:R-:W3:Y:S04]  /*5ab90*/  LDL.LU R250, [R1+0x2518] ;  /* 0x0025180001fa7983 */ /* 0x000ee80000300800 */
[----:B------:R1:W-:Y:S02]  /*5aba0*/  STL [R1+0x6c], R0 ;  /* 0x00006c0001007387 */ /* 0x0003e40000100800 */
[----:B-1----:R-:W-:Y:S02]  /*5abb0*/  FMUL R0, R4, R251 ;  /* 0x000000fb04007220 */ /* 0x002fe40000400000 */
[----:B------:R-:W3:Y:S04]  /*5abc0*/  LDL.LU R251, [R1+0x2514] ;  /* 0x0025140001fb7983 */ /* 0x000ee80000300800 */
[----:B------:R-:W3:Y:S01]  /*5abd0*/  LDL.LU R4, [R1+0x34] ;  /* 0x0000340001047983 */ /* 0x000ee20000300800 */
[----:B----4-:R-:W-:Y:S01]  /*5abe0*/  @!P3 FMUL R31, R31, 16777216 ;  /* 0x4b8000001f1fb820 */ /* 0x010fe20000400000 */
[----:B--2---:R-:W-:Y:S01]  /*5abf0*/  @!P3 FMUL R38, R38, 16777216 ;  /* 0x4b8000002626b820 */ /* 0x004fe20000400000 */
[----:B---3--:R-:W-:Y:S01]  /*5ac00*/  @!P3 FMUL R30, R30, 16777216 ;  /* 0x4b8000001e1eb820 */ /* 0x008fe20000400000 */
        /* <DEDUP_REMOVED lines=12> */
[----:B------:R-:W-:-:S03]  /*5acd0*/  @!P3 FMUL R9, R9, 16777216 ;  /* 0x4b8000000909b820 */ /* 0x000fc60000400000 */
[C---:B0-----:R-:W-:Y:S01]  /*5ace0*/  FMUL R12, R2.reuse, R12 ;  /* 0x0000000c020c7220 */ /* 0x041fe20000400000 */
[----:B------:R-:W-:Y:S01]  /*5acf0*/  FMUL R9, R2, R9 ;  /* 0x0000000902097220 */ /* 0x000fe20000400000 */
[----:B------:R-:W-:-:S03]  /*5ad00*/  @!P3 FMUL R8, R8, 16777216 ;  /* 0x4b8000000808b820 */ /* 0x000fc60000400000 */
[----:B------:R0:W-:Y:S01]  /*5ad10*/  STL [R1+0x3c4], R12 ;  /* 0x0003c40c01007387 */ /* 0x0001e20000100800 */
[----:B------:R-:W-:Y:S01]  /*5ad20*/  @!P3 FMUL R249, R249, 16777216 ;  /* 0x4b800000f9f9b820 */ /* 0x000fe20000400000 */
[----:B------:R-:W-:-:S03]  /*5ad30*/  FMUL R8, R2, R8 ;  /* 0x0000000802087220 */ /* 0x000fc60000400000 */
[----:B------:R-:W-:Y:S01]  /*5ad40*/  FMUL R249, R2, R249 ;  /* 0x000000f902f97220 */ /* 0x000fe20000400000 */
[----:B0-----:R-:W2:Y:S04]  /*5ad50*/  LDL.LU R12, [R1+0x2510] ;  /* 0x00251000010c7983 */ /* 0x001ea80000300800 */
[----:B------:R0:W-:Y:S04]  /*5ad60*/  STL [R1+0x3bc], R9 ;  /* 0x0003bc0901007387 */ /* 0x0001e80000100800 */
[----:B0-----:R-:W3:Y:S04]  /*5ad70*/  LDL.LU R9, [R1+0x250c] ;  /* 0x00250c0001097983 */ /* 0x001ee80000300800 */
[----:B------:R0:W-:Y:S04]  /*5ad80*/  STL [R1+0x3b0], R8 ;  /* 0x0003b00801007387 */ /* 0x0001e80000100800 */
[----:B0-----:R-:W4:Y:S04]  /*5ad90*/  LDL.LU R8, [R1+0x2508] ;  /* 0x0025080001087983 */ /* 0x001f280000300800 */
[----:B------:R0:W-:Y:S01]  /*5ada0*/  STL [R1+0x3a8], R249 ;  /* 0x0003a8f901007387 */ /* 0x0001e20000100800 */
[----:B------:R-:W-:-:S03]  /*5adb0*/  @!P3 FMUL R22, R22, 16777216 ;  /* 0x4b8000001616b820 */ /* 0x000fc60000400000 */
[----:B0-----:R-:W2:Y:S01]  /*5adc0*/  LDL.LU R249, [R1+0x2504] ;  /* 0x0025040001f97983 */ /* 0x001ea20000300800 */
[----:B------:R-:W-:Y:S01]  /*5add0*/  @!P3 FMUL R23, R23, 16777216 ;  /* 0x4b8000001717b820 */ /* 0x000fe20000400000 */
[----:B------:R-:W-:Y:S01]  /*5ade0*/  @!P3 FMUL R15, R15, 16777216 ;  /* 0x4b8000000f0fb820 */ /* 0x000fe20000400000 */
[----:B------:R-:W-:Y:S01]  /*5adf0*/  @!P3 FMUL R14, R14, 16777216 ;  /* 0x4b8000000e0eb820 */ /* 0x000fe20000400000 */
[----:B------:R-:W-:Y:S01]  /*5ae00*/  @!P3 FMUL R6, R6, 16777216 ;  /* 0x4b8000000606b820 */ /* 0x000fe20000400000 */
[----:B------:R-:W-:-:S03]  /*5ae10*/  @!P3 FMUL R7, R7, 16777216 ;  /* 0x4b8000000707b820 */ /* 0x000fc60000400000 */
[----:B------:R-:W-:-:S05]  /*5ae20*/  FMUL R6, R2, R6 ;  /* 0x0000000602067220 */ /* 0x000fca0000400000 */
[----:B------:R0:W-:Y:S02]  /*5ae30*/  STL [R1+0x394], R6 ;  /* 0x0003940601007387 */ /* 0x0001e40000100800 */
[C---:B0-----:R-:W-:Y:S01]  /*5ae40*/  FMUL R6, R2.reuse, R7 ;  /* 0x0000000702067220 */ /* 0x041fe20000400000 */
[----:B------:R-:W-:-:S04]  /*5ae50*/  FMUL R7, R2, R14 ;  /* 0x0000000e02077220 */ /* 0x000fc80000400000 */
[----:B------:R0:W-:Y:S04]  /*5ae60*/  STL [R1+0x390], R6 ;  /* 0x0003900601007387 */ /* 0x0001e80000100800 */
[----:B------:R1:W-:Y:S01]  /*5ae70*/  STL [R1+0x38c], R7 ;  /* 0x00038c0701007387 */ /* 0x0003e20000100800 */
[C---:B0-----:R-:W-:Y:S01]  /*5ae80*/  FMUL R6, R2.reuse, R15 ;  /* 0x0000000f02067220 */ /* 0x041fe20000400000 */
[----:B-1----:R-:W-:-:S04]  /*5ae90*/  FMUL R7, R2, R22 ;  /* 0x0000001602077220 */ /* 0x002fc80000400000 */
        /* <DEDUP_REMOVED lines=24> */
[----:B------:R0:W-:Y:S01]  /*5b020*/  STL [R1+0x170], R6 ;  /* 0x0001700601007387 */ /* 0x0001e20000100800 */
[----:B------:R-:W-:-:S03]  /*5b030*/  @!P3 FMUL R86, R86, 16777216 ;  /* 0x4b8000005656b820 */ /* 0x000fc60000400000 */
[----:B------:R1:W-:Y:S01]  /*5b040*/  STL [R1+0x16c], R7 ;  /* 0x00016c0701007387 */ /* 0x0003e20000100800 */
[C---:B0-----:R-:W-:Y:S01]  /*5b050*/  FMUL R6, R2.reuse, R71 ;  /* 0x0000004702067220 */ /* 0x041fe20000400000 */
[----:B------:R-:W-:Y:S01]  /*5b060*/  @!P3 FMUL R87, R87, 16777216 ;  /* 0x4b8000005757b820 */ /* 0x000fe20000400000 */
[----:B-1----:R-:W-:-:S03]  /*5b070*/  FMUL R7, R2, R78 ;  /* 0x0000004e02077220 */ /* 0x002fc60000400000 */
        /* <DEDUP_REMOVED lines=16> */
[----:B-1----:R-:W-:-:S04]  /*5b180*/  FMUL R7, R2, R102 ;  /* 0x0000006602077220 */ /* 0x002fc80000400000 */
[----:B------:R0:W-:Y:S01]  /*5b190*/  STL [R1+0xe4], R6 ;  /* 0x0000e40601007387 */ /* 0x0001e20000100800 */
[----:B------:R-:W-:-:S03]  /*5b1a0*/  FMUL R14, R2, R110 ;  /* 0x0000006e020e7220 */ /* 0x000fc60000400000 */
[----:B------:R-:W-:Y:S01]  /*5b1b0*/  STL [R1+0xbc], R7 ;  /* 0x0000bc0701007387 */ /* 0x000fe20000100800 */
[----:B0-----:R-:W-:-:S05]  /*5b1c0*/  FMUL R6, R2, R103 ;  /* 0x0000006702067220 */ /* 0x001fca0000400000 */
[----:B------:R0:W-:Y:S04]  /*5b1d0*/  STL [R1+0xa0], R6 ;  /* 0x0000a00601007387 */ /* 0x0001e80000100800 */
[----:B0-----:R-:W2:Y:S04]  /*5b1e0*/  LDL.LU R6, [R1+0x86c] ;  /* 0x00086c0001067983 */ /* 0x001ea80000300800 */
[----:B------:R-:W2:Y:S04]  /*5b1f0*/  LDL.LU R7, [R1+0xfc] ;  /* 0x0000fc0001077983 */ /* 0x000ea80000300800 */
[----:B------:R0:W-:Y:S04]  /*5b200*/  STL [R1+0x7c], R14 ;  /* 0x00007c0e01007387 */ /* 0x0001e80000100800 */
[----:B0-----:R-:W2:Y:S04]  /*5b210*/  LDL.LU R14, [R1+0xf8] ;  /* 0x0000f800010e7983 */ /* 0x001ea80000300800 */
[----:B------:R-:W2:Y:S04]  /*5b220*/  LDL.LU R39, [R1+0xe8] ;  /* 0x0000e80001277983 */ /* 0x000ea80000300800 */
[----:B------:R-:W2:Y:S04]  /*5b230*/  LDL.LU R38, [R1+0xe0] ;  /* 0x0000e00001267983 */ /* 0x000ea80000300800 */
[----:B------:R-:W2:Y:S04]  /*5b240*/  LDL.LU R15, [R1+0x44] ;  /* 0x00004400010f7983 */ /* 0x000ea80000300800 */
[----:B------:R-:W2:Y:S04]  /*5b250*/  LDL.LU R22, [R1+0x3c] ;  /* 0x00003c0001167983 */ /* 0x000ea80000300800 */
[----:B------:R-:W2:Y:S04]  /*5b260*/  LDL.LU R31, [R1+0x30] ;  /* 0x00003000011f7983 */ /* 0x000ea80000300800 */
[----:B------:R-:W2:Y:S01]  /*5b270*/  LDL.LU R30, [R1+0x2c] ;  /* 0x00002c00011e7983 */ /* 0x000ea20000300800 */
[C---:B------:R-:W-:Y:S01]  /*5b280*/  FSETP.GEU.AND P2, PT, |R3|.reuse, 1.175494350822287508e-38, PT ;  /* 0x008000000300780b */ /* 0x040fe20003f4e200 */
[----:B------:R-:W-:-:S02]  /*5b290*/  @P1 FMUL R3, R3, 0.25 ;  /* 0x3e80000003031820 */ /* 0x000fc40000400000 */
[----:B------:R-:W2:Y:S10]  /*5b2a0*/  LDL.LU R23, [R1+0x20] ;  /* 0x0000200001177983 */ /* 0x000eb40000300800 */
[----:B------:R-:W-:-:S06]  /*5b2b0*/  @!P2 FMUL R3, R3, 16777216 ;  /* 0x4b8000000303a820 */ /* 0x000fcc0000400000 */
[----:B------:R-:W0:Y:S01]  /*5b2c0*/  MUFU.RCP R3, R3 ;  /* 0x0000000300037308 */ /* 0x000e220000001000 */
[----:B----4-:R-:W-:Y:S01]  /*5b2d0*/  @!P2 FMUL R8, R8, 16777216 ;  /* 0x4b8000000808a820 */ /* 0x010fe20000400000 */
        /* <DEDUP_REMOVED lines=114> */
[----:B------:R-:W-:Y:S01]  /*5ba00*/  FMUL R87, R2, R119 ;  /* 0x0000007702577220 */ /* 0x000fe20000400000 */
[----:B------:R-:W-:Y:S01]  /*5ba10*/  @!P2 FMUL R80, R80, 16777216 ;  /* 0x4b8000005050a820 */ /* 0x000fe20000400000 */
[----:B------:R-:W-:Y:S01]  /*5ba20*/  FMUL R94, R2, R118 ;  /* 0x00000076025e7220 */ /* 0x000fe20000400000 */
[----:B------:R-:W-:Y:S01]  /*5ba30*/  @!P2 FMUL R81, R81, 16777216 ;  /* 0x4b8000005151a820 */ /* 0x000fe20000400000 */
[----:B------:R-:W-:Y:S01]  /*5ba40*/  @!P2 FMUL R88, R88, 16777216 ;  /* 0x4b8000005858a820 */ /* 0x000fe20000400000 */
[C---:B------:R-:W-:Y:S01]  /*5ba50*/  FMUL R244, R2.reuse, R244 ;  /* 0x000000f402f47220 */ /* 0x040fe20000400000 */
        /* <DEDUP_REMOVED lines=60> */
[----:B------:R-:W-:Y:S01]  /*5be20*/  FMUL R171, R2, R171 ;  /* 0x000000ab02ab7220 */ /* 0x000fe20000400000 */
[----:B--2---:R-:W-:Y:S01]  /*5be30*/  @!P2 FMUL R39, R39, 16777216 ;  /* 0x4b8000002727a820 */ /* 0x004fe20000400000 */
[----:B------:R-:W-:-:S03]  /*5be40*/  @!P2 FMUL R38, R38, 16777216 ;  /* 0x4b8000002626a820 */ /* 0x000fc60000400000 */
[C---:B0-----:R-:W-:Y:S01]  /*5be50*/  FMUL R39, R3.reuse, R39 ;  /* 0x0000002703277220 */ /* 0x041fe20000400000 */
[----:B------:R-:W-:Y:S01]  /*5be60*/  FMUL R38, R3, R38 ;  /* 0x0000002603267220 */ /* 0x000fe20000400000 */
[----:B------:R-:W-:Y:S01]  /*5be70*/  @!P2 FMUL R31, R31, 16777216 ;  /* 0x4b8000001f1fa820 */ /* 0x000fe20000400000 */
[----:B------:R-:W-:-:S03]  /*5be80*/  @!P2 FMUL R30, R30, 16777216 ;  /* 0x4b8000001e1ea820 */ /* 0x000fc60000400000 */
[C---:B------:R-:W-:Y:S01]  /*5be90*/  FMUL R31, R3.reuse, R31 ;  /* 0x0000001f031f7220 */ /* 0x040fe20000400000 */
[----:B------:R-:W-:Y:S01]  /*5bea0*/  STL [R1+0xfc], R39 ;  /* 0x0000fc2701007387 */ /* 0x000fe20000100800 */
[----:B------:R-:W-:-:S03]  /*5beb0*/  FMUL R30, R3, R30 ;  /* 0x0000001e031e7220 */ /* 0x000fc60000400000 */
[----:B------:R-:W-:Y:S04]  /*5bec0*/  STL [R1+0xf8], R38 ;  /* 0x0000f82601007387 */ /* 0x000fe80000100800 */
[----:B------:R-:W-:Y:S04]  /*5bed0*/  STL [R1+0xe8], R31 ;  /* 0x0000e81f01007387 */ /* 0x000fe80000100800 */
[----:B------:R0:W-:Y:S02]  /*5bee0*/  STL [R1+0xe0], R30 ;  /* 0x0000e01e01007387 */ /* 0x0001e40000100800 */
[C---:B0-----:R-:W-:Y:S01]  /*5bef0*/  FMUL R30, R3.reuse, R8 ;  /* 0x00000008031e7220 */ /* 0x041fe20000400000 */
[C---:B------:R-:W-:Y:S01]  /*5bf00*/  FMUL R8, R3.reuse, R9 ;  /* 0x0000000903087220 */ /* 0x040fe20000400000 */
[----:B------:R-:W-:-:S03]  /*5bf10*/  FMUL R9, R3, R16 ;  /* 0x0000001003097220 */ /* 0x000fc60000400000 */
[----:B------:R-:W-:Y:S04]  /*5bf20*/  STL [R1+0xdc], R30 ;  /* 0x0000dc1e01007387 */ /* 0x000fe80000100800 */
        /* <DEDUP_REMOVED lines=29> */
[----:B------:R-:W2:Y:S01]  /*5c100*/  LDL.LU R48, [R1+0x178] ;  /* 0x0001780001307983 */ /* 0x000ea20000300800 */
[----:B0-----:R-:W-:-:S03]  /*5c110*/  FMUL R8, R3, R73 ;  /* 0x0000004903087220 */ /* 0x001fc60000400000 */
[----:B------:R-:W-:Y:S04]  /*5c120*/  STL [R1+0x24], R9 ;  /* 0x0000240901007387 */ /* 0x000fe80000100800 */
[----:B------:R-:W2:Y:S04]  /*5c130*/  LDL.LU R102, [R1+0x194] ;  /* 0x0001940001667983 */ /* 0x000ea80000300800 */
[----:B------:R0:W-:Y:S04]  /*5c140*/  STL [R1+0x20], R8 ;  /* 0x0000200801007387 */ /* 0x0001e80000100800 */
[----:B------:R-:W3:Y:S04]  /*5c150*/  LDL.LU R63, [R1+0x210] ;  /* 0x00021000013f7983 */ /* 0x000ee80000300800 */
[----:B------:R-:W4:Y:S04]  /*5c160*/  LDL.LU R73, [R1+0x21c] ;  /* 0x00021c0001497983 */ /* 0x000f280000300800 */
[----:B------:R-:W4:Y:S04]  /*5c170*/  LDL.LU R39, [R1+0x220] ;  /* 0x0002200001277983 */ /* 0x000f280000300800 */
[----:B------:R-:W4:Y:S04]  /*5c180*/  LDL.LU R72, [R1+0x22c] ;  /* 0x00022c0001487983 */ /* 0x000f280000300800 */
[----:B------:R-:W4:Y:S04]  /*5c190*/  LDL.LU R65, [R1+0x230] ;  /* 0x0002300001417983 */ /* 0x000f280000300800 */
[----:B------:R-:W4:Y:S04]  /*5c1a0*/  LDL.LU R64, [R1+0x23c] ;  /* 0x00023c0001407983 */ /* 0x000f280000300800 */
[----:B------:R-:W4:Y:S01]  /*5c1b0*/  LDL.LU R47, [R1+0x240] ;  /* 0x00024000012f7983 */ /* 0x000f220000300800 */
[----:B------:R-:W-:-:S03]  /*5c1c0*/  FMUL R174, R2, R174 ;  /* 0x000000ae02ae7220 */ /* 0x000fc60000400000 */
[----:B------:R-:W4:Y:S01]  /*5c1d0*/  LDL.LU R49, [R1+0x24c] ;  /* 0x00024c0001317983 */ /* 0x000f220000300800 */
[C---:B------:R-:W-:Y:S01]  /*5c1e0*/  FMUL R175, R2.reuse, R175 ;  /* 0x000000af02af7220 */ /* 0x040fe20000400000 */
[C---:B------:R-:W-:Y:S02]  /*5c1f0*/  FMUL R178, R2.reuse, R178 ;  /* 0x000000b202b27220 */ /* 0x040fe40000400000 */
[----:B------:R-:W4:Y:S01]  /*5c200*/  LDL.LU R119, [R1+0x250] ;  /* 0x0002500001777983 */ /* 0x000f220000300800 */
[C---:B------:R-:W-:Y:S01]  /*5c210*/  FMUL R179, R2.reuse, R179 ;  /* 0x000000b302b37220 */ /* 0x040fe20000400000 */
[C---:B------:R-:W-:Y:S01]  /*5c220*/  FMUL R182, R2.reuse, R182 ;  /* 0x000000b602b67220 */ /* 0x040fe20000400000 */
[C---:B------:R-:W-:Y:S01]  /*5c230*/  FMUL R184, R2.reuse, R184 ;  /* 0x000000b802b87220 */ /* 0x040fe20000400000 */
[----:B------:R-:W4:Y:S01]  /*5c240*/  LDL.LU R118, [R1+0x25c] ;  /* 0x00025c0001767983 */ /* 0x000f220000300800 */
        /* <DEDUP_REMOVED lines=26> */
[----:B------:R-:W-:Y:S01]  /*5c3f0*/  @!P2 FMUL R89, R89, 16777216 ;  /* 0x4b8000005959a820 */ /* 0x000fe20000400000 */
[----:B------:R-:W4:Y:S01]  /*5c400*/  LDL.LU R62, [R1+0x260] ;  /* 0x00026000013e7983 */ /* 0x000f220000300800 */
[----:B------:R-:W-:Y:S01]  /*5c410*/  FMUL R2, R2, R241 ;  /* 0x000000f102027220 */ /* 0x000fe20000400000 */
[----:B------:R-:W-:Y:S01]  /*5c420*/  @!P2 FMUL R12, R12, 16777216 ;  /* 0x4b8000000c0ca820 */ /* 0x000fe20000400000 */
[----:B------:R-:W-:Y:S01]  /*5c430*/  @!P2 FMUL R13, R13, 16777216 ;  /* 0x4b8000000d0da820 */ /* 0x000fe20000400000 */
[----:B------:R-:W-:Y:S01]  /*5c440*/  @!P2 FMUL R100, R100, 16777216 ;  /* 0x4b8000006464a820 */ /* 0x000fe20000400000 */
[----:B------:R-:W4:Y:S01]  /*5c450*/  LDL.LU R111, [R1+0x26c] ;  /* 0x00026c00016f7983 */ /* 0x000f220000300800 */
[----:B------:R-:W-:Y:S01]  /*5c460*/  @!P2 FMUL R108, R108, 16777216 ;  /* 0x4b8000006c6ca820 */ /* 0x000fe20000400000 */
[C---:B------:R-:W-:Y:S01]  /*5c470*/  FMUL R241, R3.reuse, R80 ;  /* 0x0000005003f17220 */ /* 0x040fe20000400000 */
[----:B------:R-:W-:Y:S01]  /*5c480*/  @!P2 FMUL R116, R116, 16777216 ;  /* 0x4b8000007474a820 */ /* 0x000fe20000400000 */
[----:B------:R-:W4:Y:S01]  /*5c490*/  LDL.LU R110, [R1+0x270] ;  /* 0x00027000016e7983 */ /* 0x000f220000300800 */
[----:B------:R-:W-:Y:S01]  /*5c4a0*/  FMUL R143, R3, R81 ;  /* 0x00000051038f7220 */ /* 0x000fe20000400000 */
[----:B------:R-:W-:Y:S01]  /*5c4b0*/  @!P2 FMUL R7, R7, 16777216 ;  /* 0x4b8000000707a820 */ /* 0x000fe20000400000 */
[----:B------:R-:W-:Y:S01]  /*5c4c0*/  @!P2 FMUL R14, R14, 16777216 ;  /* 0x4b8000000e0ea820 */ /* 0x000fe20000400000 */
[----:B------:R-:W3:Y:S01]  /*5c4d0*/  LDL.LU R80, [R1+0x20c] ;  /* 0x00020c0001507983 */ /* 0x000ee20000300800 */
[----:B------:R-:W-:Y:S01]  /*5c4e0*/  FMUL R134, R3, R88 ;  /* 0x0000005803867220 */ /* 0x000fe20000400000 */
[----:B------:R-:W-:Y:S01]  /*5c4f0*/  @!P2 FMUL R197, R197, 16777216 ;  /* 0x4b800000c5c5a820 */ /* 0x000fe20000400000 */
[C---:B------:R-:W-:Y:S01]  /*5c500*/  FMUL R12, R3.reuse, R12 ;  /* 0x0000000c030c7220 */ /* 0x040fe20000400000 */
[----:B------:R-:W4:Y:S01]  /*5c510*/  LDL.LU R81, [R1+0x200] ;  /* 0x0002000001517983 */ /* 0x000f220000300800 */
[C---:B------:R-:W-:Y:S01]  /*5c520*/  FMUL R13, R3.reuse, R13 ;  /* 0x0000000d030d7220 */ /* 0x040fe20000400000 */
[----:B------:R-:W-:Y:S01]  /*5c530*/  FMUL R127, R3, R89 ;  /* 0x00000059037f7220 */ /* 0x000fe20000400000 */
[----:B------:R-:W-:Y:S01]  /*5c540*/  @!P2 FMUL R15, R15, 16777216 ;  /* 0x4b8000000f0fa820 */ /* 0x000fe20000400000 */
[----:B------:R-:W4:Y:S01]  /*5c550*/  LDL.LU R88, [R1+0x1f8] ;  /* 0x0001f80001587983 */ /* 0x000f220000300800 */
[----:B------:R-:W-:Y:S01]  /*5c560*/  @!P2 FMUL R22, R22, 16777216 ;  /* 0x4b8000001616a820 */ /* 0x000fe20000400000 */
[C---:B------:R-:W-:Y:S01]  /*5c570*/  FMUL R33, R3.reuse, R100 ;  /* 0x0000006403217220 */ /* 0x040fe20000400000 */
[----:B------:R-:W-:Y:S01]  /*5c580*/  FMUL R32, R3, R108 ;  /* 0x0000006c03207220 */ /* 0x000fe20000400000 */
[----:B------:R-:W4:Y:S01]  /*5c590*/  LDL.LU R89, [R1+0x1c4] ;  /* 0x0001c40001597983 */ /* 0x000f220000300800 */
[----:B------:R-:W-:Y:S01]  /*5c5a0*/  F2FP.SATFINITE.E4M3.F32.PACK_AB_MERGE_C R41, R187, R188, RZ ;  /* 0x000000bcbb29723e */ /* 0x000fe200048070ff */
[----:B------:R-:W-:Y:S01]  /*5c5b0*/  @!P2 FMUL R164, R164, 16777216 ;  /* 0x4b800000a4a4a820 */ /* 0x000fe20000400000 */
[C---:B------:R-:W-:Y:S01]  /*5c5c0*/  FMUL R7, R3.reuse, R7 ;  /* 0x0000000703077220 */ /* 0x040fe20000400000 */
[----:B------:R-:W4:Y:S01]  /*5c5d0*/  LDL.LU R100, [R1+0x1b8] ;  /* 0x0001b80001647983 */ /* 0x000f220000300800 */
[C---:B------:R-:W-:Y:S01]  /*5c5e0*/  FMUL R14, R3.reuse, R14 ;  /* 0x0000000e030e7220 */ /* 0x040fe20000400000 */
[C---:B------:R-:W-:Y:S01]  /*5c5f0*/  FMUL R17, R3.reuse, R116 ;  /* 0x0000007403117220 */ /* 0x040fe20000400000 */
[----:B------:R-:W-:Y:S01]  /*5c600*/  F2FP.SATFINITE.E4M3.F32.PACK_AB_MERGE_C R188, R10, R11, RZ ;  /* 0x0000000b0abc723e */ /* 0x000fe200048070ff */
[----:B------:R-:W4:Y:S01]  /*5c610*/  LDL.LU R108, [R1+0x154] ;  /* 0x00015400016c7983 */ /* 0x000f220000300800 */
[----:B------:R-:W-:Y:S01]  /*5c620*/  FMUL R24, R3, R197 ;  /* 0x000000c503187220 */ /* 0x000fe20000400000 */
[----:B------:R-:W-:Y:S01]  /*5c630*/  F2FP.SATFINITE.E4M3.F32.PACK_AB_MERGE_C R10, R183, R216, RZ ;  /* 0x000000d8b70a723e */ /* 0x000fe200048070ff */
[C---:B------:R-:W-:Y:S01]  /*5c640*/  FMUL R15, R3.reuse, R15 ;  /* 0x0000000f030f7220 */ /* 0x040fe20000400000 */
[----:B------:R-:W4:Y:S01]  /*5c650*/  LDL.LU R116, [R1+0x138] ;  /* 0x0001380001747983 */ /* 0x000f220000300800 */
[----:B------:R-:W-:Y:S01]  /*5c660*/  FMUL R22, R3, R22 ;  /* 0x0000001603167220 */ /* 0x000fe20000400000 */
[----:B------:R-:W-:-:S02]  /*5c670*/  F2FP.SATFINITE.E4M3.F32.PACK_AB_MERGE_C R197, R12, R13, RZ ;  /* 0x0000000d0cc5723e */ /* 0x000fc400048070ff */
[----:B------:R-:W4:Y:S01]  /*5c680*/  LDL.LU R216, [R1+0x2500] ;  /* 0x0025000001d87983 */ /* 0x000f220000300800 */
[----:B------:R-:W-:Y:S01]  /*5c690*/  F2FP.SATFINITE.E4M3.F32.PACK_AB_MERGE_C R12, R247, R0, RZ ;  /* 0x00000000f70c723e */ /* 0x000fe200048070ff */
[----:B------:R-:W-:Y:S02]  /*5c6a0*/  FMUL R54, R3, R164 ;  /* 0x000000a403367220 */ /* 0x000fe40000400000 */
[----:B------:R-:W4:Y:S01]  /*5c6b0*/  LDL.LU R183, [R1+0x24fc] ;  /* 0x0024fc0001b77983 */ /* 0x000f220000300800 */
[----:B------:R-:W-:-:S03]  /*5c6c0*/  F2FP.SATFINITE.E4M3.F32.PACK_AB_MERGE_C R164, R7, R14, RZ ;  /* 0x0000000e07a4723e */ /* 0x000fc600048070ff */
[----:B------:R-:W4:Y:S01]  /*5c6d0*/  LDL.LU R0, [R1+0x24f8] ;  /* 0x0024f80001007983 */ /* 0x000f220000300800 */
[----:B------:R-:W-:Y:S02]  /*5c6e0*/  F2FP.SATFINITE.E4M3.F32.PACK_AB_MERGE_C R195, R195, R196, RZ ;  /* 0x000000c4c3c3723e */ /* 0x000fe400048070ff */
[----:B------:R-:W-:Y:S01]  /*5c6f0*/  F2FP.SATFINITE.E4M3.F32.PACK_AB_MERGE_C R14, R243, R245, RZ ;  /* 0x000000f5f30e723e */ /* 0x000fe200048070ff */
[----:B------:R-:W4:Y:S01]  /*5c700*/  LDL.LU R247, [R1+0x24f4] ;  /* 0x0024f40001f77983 */ /* 0x000f220000300800 */
[----:B------:R-:W-:-:S03]  /*5c710*/  F2FP.SATFINITE.E4M3.F32.PACK_AB_MERGE_C R196, R15, R22, RZ ;  /* 0x000000160fc4723e */ /* 0x000fc600048070ff */
[----:B------:R-:W4:Y:S01]  /*5c720*/  LDL.LU R103, [R1+0x278] ;  /* 0x0002780001677983 */ /* 0x000f220000300800 */
[----:B------:R-:W-:-:S03]  /*5c730*/  F2FP.SATFINITE.E4M3.F32.PACK_AB_MERGE_C R22, R252, R248, RZ ;  /* 0x000000f8fc16723e */ /* 0x000fc600048070ff */
[----:B------:R-:W4:Y:S04]  /*5c740*/  LDL.LU R245, [R1+0x24f0] ;  /* 0x0024f00001f57983 */ /* 0x000f280000300800 */
[----:B------:R-:W4:Y:S04]  /*5c750*/  LDL.LU R243, [R1+0x24ec] ;  /* 0x0024ec0001f37983 */ /* 0x000f280000300800 */
[----:B------:R-:W4:Y:S01]  /*5c760*/  LDL.LU R248, [R1+0x24e8] ;  /* 0x0024e80001f87983 */ /* 0x000f220000300800 */
[----:B------:R-:W-:Y:S01]  /*5c770*/  @!P2 FMUL R28, R28, 16777216 ;  /* 0x4b8000001c1ca820 */ /* 0x000fe20000400000 */
[----:B------:R-:W-:Y:S01]  /*5c780*/  @!P2 FMUL R29, R29, 16777216 ;  /* 0x4b8000001d1da820 */ /* 0x000fe20000400000 */
[----:B------:R-:W-:Y:S01]  /*5c790*/  @!P2 FMUL R36, R36, 16777216 ;  /* 0x4b8000002424a820 */ /* 0x000fe20000400000 */
[----:B------:R-:W-:Y:S01]  /*5c7a0*/  @!P2 FMUL R37, R37, 16777216 ;  /* 0x4b8000002525a820 */ /* 0x000fe20000400000 */
[C---:B------:R-:W-:Y:S01]  /*5c7b0*/  FMUL R28, R3.reuse, R28 ;  /* 0x0000001c031c7220 */ /* 0x040fe20000400000 */
[----:B------:R-:W-:Y:S01]  /*5c7c0*/  FMUL R29, R3, R29 ;  /* 0x0000001d031d7220 */ /* 0x000fe20000400000 */
[----:B------:R-:W-:Y:S01]  /*5c7d0*/  @!P2 FMUL R172, R172, 16777216 ;  /* 0x4b800000acaca820 */ /* 0x000fe20000400000 */
[----:B------:R-:W-:Y:S01]  /*5c7e0*/  @!P2 FMUL R189, R189, 16777216 ;  /* 0x4b800000bdbda820 */ /* 0x000fe20000400000 */
[----:B------:R-:W-:Y:S01]  /*5c7f0*/  @!P2 FMUL R190, R190, 16777216 ;  /* 0x4b800000bebea820 */ /* 0x000fe20000400000 */
[C---:B------:R-:W-:Y:S01]  /*5c800*/  FMUL R36, R3.reuse, R36 ;  /* 0x0000002403247220 */ /* 0x040fe20000400000 */
[----:B------:R-:W-:Y:S01]  /*5c810*/  FMUL R37, R3, R37 ;  /* 0x0000002503257220 */ /* 0x000fe20000400000 */
[----:B------:R-:W-:Y:S01]  /*5c820*/  F2FP.SATFINITE.E4M3.F32.PACK_AB_MERGE_C R203, R203, R204, RZ ;  /* 0x000000cccbcb723e */ /* 0x000fe200048070ff */
[----:B------:R-:W4:Y:S01]  /*5c830*/  LDL.LU R252, [R1+0x24e4] ;  /* 0x0024e40001fc7983 */ /* 0x000f220000300800 */
[----:B------:R-:W-:Y:S01]  /*5c840*/  F2FP.SATFINITE.E4M3.F32.PACK_AB_MERGE_C R204, R28, R29, RZ ;  /* 0x0000001d1ccc723e */ /* 0x000fe200048070ff */
[C---:B------:R-:W-:Y:S01]  /*5c850*/  FMUL R55, R3.reuse, R172 ;  /* 0x000000ac03377220 */ /* 0x040fe20000400000 */
[C---:B------:R-:W-:Y:S01]  /*5c860*/  FMUL R40, R3.reuse, R189 ;  /* 0x000000bd03287220 */ /* 0x040fe20000400000 */
[----:B------:R-:W-:Y:S01]  /*5c870*/  FMUL R190, R3, R190 ;  /* 0x000000be03be7220 */ /* 0x000fe20000400000 */
[----:B------:R-:W-:-:S02]  /*5c880*/  F2FP.SATFINITE.E4M3.F32.PACK_AB_MERGE_C R172, R36, R37, RZ ;  /* 0x0000002524ac723e */ /* 0x000fc400048070ff */
[----:B------:R-:W-:Y:S02]  /*5c890*/  F2FP.SATFINITE.E4M3.F32.PACK_AB_MERGE_C R189, R26, R27, RZ ;  /* 0x0000001b1abd723e */ /* 0x000fe400048070ff */
[----:B------:R-:W-:Y:S02]  /*5c8a0*/  F2FP.SATFINITE.E4M3.F32.PACK_AB_MERGE_C R40, R40, R190, RZ ;  /* 0x000000be2828723e */ /* 0x000fe400048070ff */
[----:B------:R-:W-:Y:S02]  /*5c8b0*/  F2FP.SATFINITE.E4M3.F32.PACK_AB_MERGE_C R190, R42, R43, RZ ;  /* 0x0000002b2abe723e */ /* 0x000fe400048070ff */
[----:B--2---:R-:W-:Y:S02]  /*5c8c0*/  F2FP.SATFINITE.E4M3.F32.PACK_AB_MERGE_C R15, R102, R48, RZ ;  /* 0x00000030660f723e */ /* 0x004fe400048070ff */
[----:B------:R-:W2:Y:S04]  /*5c8d0*/  LDL.LU R48, [R1+0x284] ;  /* 0x0002840001307983 */ /* 0x000ea80000300800 */
[----:B------:R-:W2:Y:S01]  /*5c8e0*/  LDL.LU R102, [R1+0x288] ;  /* 0x0002880001667983 */ /* 0x000ea20000300800 */
[----:B---3--:R-:W-:-:S02]  /*5c8f0*/  F2FP.SATFINITE.E4M3.F32.PACK_AB_MERGE_C R27, R63, R80, RZ ;  /* 0x000000503f1b723e */ /* 0x008fc400048070ff */
[----:B----4-:R-:W-:Y:S02]  /*5c900*/  F2FP.SATFINITE.E4M3.F32.PACK_AB_MERGE_C R29, R216, R246, RZ ;  /* 0x000000f6d81d723e */ /* 0x010fe400048070ff */
[----:B------:R-:W3:Y:S04]  /*5c910*/  LDL.LU R246, [R1+0x24e0] ;  /* 0x0024e00001f67983 */ /* 0x000ee80000300800 */
[----:B------:R-:W4:Y:S01]  /*5c920*/  LDL.LU R216, [R1+0x24dc] ;  /* 0x0024dc0001d87983 */ /* 0x000f220000300800 */
[----:B------:R-:W-:-:S03]  /*5c930*/  F2FP.SATFINITE.E4M3.F32.PACK_AB_MERGE_C R36, R0, R183, RZ ;  /* 0x000000b70024723e */ /* 0x000fc600048070ff */
[----:B------:R-:W4:Y:S04]  /*5c940*/  LDL.LU R183, [R1+0x24d8] ;  /* 0x0024d80001b77983 */ /* 0x000f280000300800 */
[----:B------:R-:W2:Y:S04]  /*5c950*/  LDL.LU R0, [R1+0x24d4] ;  /* 0x0024d40001007983 */ /* 0x000ea80000300800 */
[----:B------:R-:W2:Y:S01]  /*5c960*/  LDL.LU R63, [R1+0x28c] ;  /* 0x00028c00013f7983 */ /* 0x000ea20000300800 */
[----:B------:R-:W-:-:S03]  /*5c970*/  F2FP.SATFINITE.E4M3.F32.PACK_AB_MERGE_C R26, R245, R247, RZ ;  /* 0x000000f7f51a723e */ /* 0x000fc600048070ff */
[----:B------:R-:W2:Y:S04]  /*5c980*/  LDL.LU R247, [R1+0x24d0] ;  /* 0x0024d00001f77983 */ /* 0x000ea80000300800 */
[----:B------:R-:W2:Y:S01]  /*5c990*/  LDL.LU R245, [R1+0x24cc] ;  /* 0x0024cc0001f57983 */ /* 0x000ea20000300800 */
[----:B------:R-:W-:-:S03]  /*5c9a0*/  F2FP.SATFINITE.E4M3.F32.PACK_AB_MERGE_C R42, R248, R243, RZ ;  /* 0x000000f3f82a723e */ /* 0x000fc600048070ff */
[----:B------:R-:W2:Y:S01]  /*5c9b0*/  LDL.LU R243, [R1+0x24c8] ;  /* 0x0024c80001f37983 */ /* 0x000ea20000300800 */
[----:B------:R-:W-:Y:S01]  /*5c9c0*/  @!P2 FMUL R60, R60, 16777216 ;  /* 0x4b8000003c3ca820 */ /* 0x000fe20000400000 */
        /* <DEDUP_REMOVED lines=8> */
[C---:B------:R-:W-:Y:S01]  /*5ca50*/  FMUL R173, R3.reuse, R173 ;  /* 0x000000ad03ad7220 */ /* 0x040fe20000400000 */
[C---:B------:R-:W-:Y:S01]  /*5ca60*/  FMUL R52, R3.reuse, R52 ;  /* 0x0000003403347220 */ /* 0x040fe20000400000 */
[C---:B------:R-:W-:Y:S01]  /*5ca70*/  FMUL R53, R3.reuse, R53 ;  /* 0x0000003503357220 */ /* 0x040fe20000400000 */
[C---:B------:R-:W-:Y:S01]  /*5ca80*/  FMUL R46, R3.reuse, R180 ;  /* 0x000000b4032e7220 */ /* 0x040fe20000400000 */
[----:B------:R-:W-:Y:S01]  /*5ca90*/  FMUL R181, R3, R181 ;  /* 0x000000b503b57220 */ /* 0x000fe20000400000 */
[----:B------:R-:W-:Y:S01]  /*5caa0*/  F2FP.SATFINITE.E4M3.F32.PACK_AB_MERGE_C R187, R60, R61, RZ ;  /* 0x0000003d3cbb723e */ /* 0x000fe200048070ff */
[----:B------:R-:W2:Y:S01]  /*5cab0*/  LDL.LU R248, [R1+0x24c4] ;  /* 0x0024c40001f87983 */ /* 0x000ea20000300800 */
[----:B------:R-:W-:-:S02]  /*5cac0*/  F2FP.SATFINITE.E4M3.F32.PACK_AB_MERGE_C R55, R55, R173, RZ ;  /* 0x000000ad3737723e */ /* 0x000fc400048070ff */
[----:B------:R-:W-:Y:S02]  /*5cad0*/  F2FP.SATFINITE.E4M3.F32.PACK_AB_MERGE_C R173, R52, R53, RZ ;  /* 0x0000003534ad723e */ /* 0x000fe400048070ff */
[----:B------:R-:W-:Y:S02]  /*5cae0*/  F2FP.SATFINITE.E4M3.F32.PACK_AB_MERGE_C R46, R46, R181, RZ ;  /* 0x000000b52e2e723e */ /* 0x000fe400048070ff */
[----:B------:R-:W-:Y:S02]  /*5caf0*/  F2FP.SATFINITE.E4M3.F32.PACK_AB_MERGE_C R181, R58, R59, RZ ;  /* 0x0000003b3ab5723e */ /* 0x000fe400048070ff */
[----:B---3--:R-:W-:Y:S02]  /*5cb00*/  F2FP.SATFINITE.E4M3.F32.PACK_AB_MERGE_C R60, R246, R252, RZ ;  /* 0x000000fcf63c723e */ /* 0x008fe400048070ff */
[----:B------:R-:W3:Y:S04]  /*5cb10*/  LDL.LU R252, [R1+0x24c0] ;  /* 0x0024c00001fc7983 */ /* 0x000ee80000300800 */
[----:B------:R-:W3:Y:S01]  /*5cb20*/  LDL.LU R246, [R1+0x24bc] ;  /* 0x0024bc0001f67983 */ /* 0x000ee20000300800 */
[----:B----4-:R-:W-:-:S03]  /*5cb30*/  F2FP.SATFINITE.E4M3.F32.PACK_AB_MERGE_C R53, R183, R216, RZ ;  /* 0x000000d8b735723e */ /* 0x010fc600048070ff */
[----:B------:R-:W4:Y:S04]  /*5cb40*/  LDL.LU R216, [R1+0x24b8] ;  /* 0x0024b80001d87983 */ /* 0x000f280000300800 */
[----:B------:R-:W4:Y:S01]  /*5cb50*/  LDL.LU R183, [R1+0x24b4] ;  /* 0x0024b40001b77983 */ /* 0x000f220000300800 */
[----:B--2---:R-:W-:-:S03]  /*5cb60*/  F2FP.SATFINITE.E4M3.F32.PACK_AB_MERGE_C R52, R247, R0, RZ ;  /* 0x00000000f734723e */ /* 0x004fc600048070ff */
[----:B------:R-:W2:Y:S04]  /*5cb70*/  LDL.LU R0, [R1+0x24b0] ;  /* 0x0024b00001007983 */ /* 0x000ea80000300800 */
[----:B------:R-:W2:Y:S01]  /*5cb80*/  LDL.LU R247, [R1+0x24ac] ;  /* 0x0024ac0001f77983 */ /* 0x000ea20000300800 */
[----:B------:R-:W-:-:S03]  /*5cb90*/  F2FP.SATFINITE.E4M3.F32.PACK_AB_MERGE_C R59, R243, R245, RZ ;  /* 0x000000f5f33b723e */ /* 0x000fc600048070ff */
[----:B------:R-:W4:Y:S01]  /*5cba0*/  LDL.LU R245, [R1+0x24a8] ;  /* 0x0024a80001f57983 */ /* 0x000f220000300800 */
[----:B------:R-:W-:Y:S01]  /*5cbb0*/  @!P2 FMUL R148, R148, 16777216 ;  /* 0x4b8000009494a820 */ /* 0x000fe20000400000 */
[----:B------:R-:W-:Y:S02]  /*5cbc0*/  F2FP.SATFINITE.E4M3.F32.PACK_AB_MERGE_C R178, R178, R179, RZ ;  /* 0x000000b3b2b2723e */ /* 0x000fe400048070ff */
[----:B------:R-:W2:Y:S01]  /*5cbd0*/  LDL.LU R243, [R1+0x24a4] ;  /* 0x0024a40001f37983 */ /* 0x000ea20000300800 */
[----:B------:R-:W-:Y:S01]  /*5cbe0*/  FMUL R56, R3, R148 ;  /* 0x0000009403387220 */ /* 0x000fe20000400000 */
[----:B------:R-:W-:Y:S02]  /*5cbf0*/  F2FP.SATFINITE.E4M3.F32.PACK_AB_MERGE_C R170, R170, R171, RZ ;  /* 0x000000abaaaa723e */ /* 0x000fe400048070ff */
[----:B------:R-:W-:Y:S01]  /*5cc00*/  F2FP.SATFINITE.E4M3.F32.PACK_AB_MERGE_C R179, R119, R49, RZ ;  /* 0x0000003177b3723e */ /* 0x000fe200048070ff */
[----:B------:R-:W2:Y:S01]  /*5cc10*/  LDL.LU R148, [R1+0x294] ;  /* 0x0002940001947983 */ /* 0x000ea20000300800 */
[----:B------:R-:W-:-:S02]  /*5cc20*/  F2FP.SATFINITE.E4M3.F32.PACK_AB_MERGE_C R171, R62, R118, RZ ;  /* 0x000000763eab723e */ /* 0x000fc400048070ff */
[----:B------:R-:W-:Y:S01]  /*5cc30*/  F2FP.SATFINITE.E4M3.F32.PACK_AB_MERGE_C R162, R162, R163, RZ ;  /* 0x000000a3a2a2723e */ /* 0x000fe200048070ff */
[----:B------:R-:W2:Y:S01]  /*5cc40*/  LDL.LU R119, [R1+0x29c] ;  /* 0x00029c0001777983 */ /* 0x000ea20000300800 */
[----:B------:R-:W-:-:S03]  /*5cc50*/  F2FP.SATFINITE.E4M3.F32.PACK_AB_MERGE_C R163, R110, R111, RZ ;  /* 0x0000006f6ea3723e */ /* 0x000fc600048070ff */
[----:B------:R-:W2:Y:S01]  /*5cc60*/  LDL.LU R62, [R1+0x2a0] ;  /* 0x0002a000013e7983 */ /* 0x000ea20000300800 */
[----:B------:R-:W-:-:S03]  /*5cc70*/  F2FP.SATFINITE.E4M3.F32.PACK_AB_MERGE_C R154, R154, R155, RZ ;  /* 0x0000009b9a9a723e */ /* 0x000fc600048070ff */
[----:B------:R-:W2:Y:S04]  /*5cc80*/  LDL.LU R118, [R1+0x2a4] ;  /* 0x0002a40001767983 */ /* 0x000ea80000300800 */
[----:B------:R-:W2:Y:S01]  /*5cc90*/  LDL.LU R110, [R1+0x2a8] ;  /* 0x0002a800016e7983 */ /* 0x000ea20000300800 */
[----:B---3--:R-:W-:-:S03]  /*5cca0*/  F2FP.SATFINITE.E4M3.F32.PACK_AB_MERGE_C R58, R252, R248, RZ ;  /* 0x000000f8fc3a723e */ /* 0x008fc600048070ff */
[----:B------:R-:W3:Y:S04]  /*5ccb0*/  LDL.LU R248, [R1+0x24a0] ;  /* 0x0024a00001f87983 */ /* 0x000ee80000300800 */
[----:B------:R-:W3:Y:S01]  /*5ccc0*/  LDL.LU R252, [R1+0x249c] ;  /* 0x00249c0001fc7983 */ /* 0x000ee20000300800 */
[----:B----4-:R-:W-:-:S03]  /*5ccd0*/  F2FP.SATFINITE.E4M3.F32.PACK_AB_MERGE_C R155, R245, R103, RZ ;  /* 0x00000067f59b723e */ /* 0x010fc600048070ff */
[----:B------:R-:W4:Y:S01]  /*5cce0*/  LDL.LU R245, [R1+0x2498] ;  /* 0x0024980001f57983 */ /* 0x000f220000300800 */
[----:B------:R-:W-:Y:S01]  /*5ccf0*/  @!P2 FMUL R140, R140, 16777216 ;  /* 0x4b8000008c8ca820 */ /* 0x000fe20000400000 */
[----:B------:R-:W-:Y:S01]  /*5cd00*/  @!P2 FMUL R141, R141, 16777216 ;  /* 0x4b8000008d8da820 */ /* 0x000fe20000400000 */
[----:B------:R-:W-:Y:S01]  /*5cd10*/  @!P2 FMUL R68, R68, 16777216 ;  /* 0x4b8000004444a820 */ /* 0x000fe20000400000 */
[----:B------:R-:W-:Y:S01]  /*5cd20*/  @!P2 FMUL R69, R69, 16777216 ;  /* 0x4b8000004545a820 */ /* 0x000fe20000400000 */
[----:B------:R-:W-:Y:S01]  /*5cd30*/  @!P2 FMUL R124, R124, 16777216 ;  /* 0x4b8000007c7ca820 */ /* 0x000fe20000400000 */
[C---:B0-----:R-:W-:Y:S01]  /*5cd40*/  FMUL R8, R3.reuse, R140 ;  /* 0x0000008c03087220 */ /* 0x041fe20000400000 */
[----:B------:R-:W-:Y:S01]  /*5cd50*/  FMUL R141, R3, R141 ;  /* 0x0000008d038d7220 */ /* 0x000fe20000400000 */
[----:B------:R-:W-:Y:S01]  /*5cd60*/  @!P2 FMUL R23, R23, 16777216 ;  /* 0x4b8000001717a820 */ /* 0x000fe20000400000 */
[----:B------:R-:W-:Y:S01]  /*5cd70*/  @!P2 FMUL R249, R249, 16777216 ;  /* 0x4b800000f9f9a820 */ /* 0x000fe20000400000 */
[C---:B------:R-:W-:Y:S01]  /*5cd80*/  FMUL R68, R3.reuse, R68 ;  /* 0x0000004403447220 */ /* 0x040fe20000400000 */
[C---:B------:R-:W-:Y:S01]  /*5cd90*/  FMUL R69, R3.reuse, R69 ;  /* 0x0000004503457220 */ /* 0x040fe20000400000 */
[C---:B------:R-:W-:Y:S01]  /*5cda0*/  FMUL R16, R3.reuse, R124 ;  /* 0x0000007c03107220 */ /* 0x040fe20000400000 */
[C---:B------:R-:W-:Y:S01]  /*5cdb0*/  FMUL R23, R3.reuse, R23 ;  /* 0x0000001703177220 */ /* 0x040fe20000400000 */
[----:B------:R-:W3:Y:S01]  /*5cdc0*/  LDL.LU R124, [R1+0x2b4] ;  /* 0x0002b400017c7983 */ /* 0x000ee20000300800 */
[----:B------:R-:W-:Y:S01]  /*5cdd0*/  FMUL R249, R3, R249 ;  /* 0x000000f903f97220 */ /* 0x000fe20000400000 */
[----:B------:R-:W-:-:S02]  /*5cde0*/  F2FP.SATFINITE.E4M3.F32.PACK_AB_MERGE_C R8, R8, R141, RZ ;  /* 0x0000008d0808723e */ /* 0x000fc400048070ff */
[----:B------:R-:W-:Y:S01]  /*5cdf0*/  F2FP.SATFINITE.E4M3.F32.PACK_AB_MERGE_C R7, R108, R116, RZ ;  /* 0x000000746c07723e */ /* 0x000fe200048070ff */
[----:B------:R-:W3:Y:S01]  /*5ce00*/  LDL.LU R111, [R1+0x2b8] ;  /* 0x0002b800016f7983 */ /* 0x000ee20000300800 */
[----:B------:R-:W-:Y:S02]  /*5ce10*/  F2FP.SATFINITE.E4M3.F32.PACK_AB_MERGE_C R141, R68, R69, RZ ;  /* 0x00000045448d723e */ /* 0x000fe400048070ff */
[----:B------:R-:W-:Y:S01]  /*5ce20*/  F2FP.SATFINITE.E4M3.F32.PACK_AB_MERGE_C R69, R216, R246, RZ ;  /* 0x000000f6d845723e */ /* 0x000fe200048070ff */
[----:B------:R-:W3:Y:S01]  /*5ce30*/  LDL.LU R108, [R1+0x2bc] ;  /* 0x0002bc00016c7983 */ /* 0x000ee20000300800 */
[----:B------:R-:W-:-:S03]  /*5ce40*/  F2FP.SATFINITE.E4M3.F32.PACK_AB_MERGE_C R146, R146, R147, RZ ;  /* 0x000000939292723e */ /* 0x000fc600048070ff */
        /* <DEDUP_REMOVED lines=9> */
[----:B--2---:R-:W-:-:S03]  /*5cee0*/  F2FP.SATFINITE.E4M3.F32.PACK_AB_MERGE_C R68, R0, R183, RZ ;  /* 0x000000b70044723e */ /* 0x004fc600048070ff */
[----:B------:R-:W2:Y:S01]  /*5cef0*/  LDL.LU R100, [R1+0x2d4] ;  /* 0x0002d40001647983 */ /* 0x000ea20000300800 */
[----:B------:R-:W-:-:S03]  /*5cf00*/  F2FP.SATFINITE.E4M3.F32.PACK_AB_MERGE_C R138, R138, R139, RZ ;  /* 0x0000008b8a8a723e */ /* 0x000fc600048070ff */
[----:B------:R-:W2:Y:S04]  /*5cf10*/  LDL.LU R88, [R1+0x2d8] ;  /* 0x0002d80001587983 */ /* 0x000ea80000300800 */
[----:B------:R-:W2:Y:S04]  /*5cf20*/  LDL.LU R183, [R1+0x248c] ;  /* 0x00248c0001b77983 */ /* 0x000ea80000300800 */
[----:B------:R-:W2:Y:S01]  /*5cf30*/  LDL.LU R0, [R1+0x2488] ;  /* 0x0024880001007983 */ /* 0x000ea20000300800 */
[----:B----4-:R-:W-:-:S03]  /*5cf40*/  F2FP.SATFINITE.E4M3.F32.PACK_AB_MERGE_C R139, R245, R63, RZ ;  /* 0x0000003ff58b723e */ /* 0x010fc600048070ff */
[----:B------:R-:W4:Y:S01]  /*5cf50*/  LDL.LU R245, [R1+0x2484] ;  /* 0x0024840001f57983 */ /* 0x000f220000300800 */
[----:B------:R-:W-:Y:S01]  /*5cf60*/  @!P2 FMUL R76, R76, 16777216 ;  /* 0x4b8000004c4ca820 */ /* 0x000fe20000400000 */
[----:B------:R-:W-:Y:S02]  /*5cf70*/  @!P2 FMUL R77, R77, 16777216 ;  /* 0x4b8000004d4da820 */ /* 0x000fe40000400000 */
[----:B------:R-:W2:Y:S01]  /*5cf80*/  LDL.LU R89, [R1+0x2ec] ;  /* 0x0002ec0001597983 */ /* 0x000ea20000300800 */
[C---:B------:R-:W-:Y:S01]  /*5cf90*/  FMUL R76, R3.reuse, R76 ;  /* 0x0000004c034c7220 */ /* 0x040fe20000400000 */
[----:B------:R-:W-:Y:S01]  /*5cfa0*/  FMUL R77, R3, R77 ;  /* 0x0000004d034d7220 */ /* 0x000fe20000400000 */
[----:B------:R-:W-:Y:S01]  /*5cfb0*/  F2FP.SATFINITE.E4M3.F32.PACK_AB_MERGE_C R39, R39, R73, RZ ;  /* 0x000000492727723e */ /* 0x000fe200048070ff */
[----:B------:R-:W2:Y:S03]  /*5cfc0*/  LDL.LU R81, [R1+0x2f0] ;  /* 0x0002f00001517983 */ /* 0x000ea60000300800 */
[----:B------:R-:W-:Y:S01]  /*5cfd0*/  F2FP.SATFINITE.E4M3.F32.PACK_AB_MERGE_C R142, R76, R77, RZ ;  /* 0x0000004d4c8e723e */ /* 0x000fe200048070ff */
[----:B------:R-:W2:Y:S01]  /*5cfe0*/  LDL.LU R80, [R1+0x2f4] ;  /* 0x0002f40001507983 */ /* 0x000ea20000300800 */
[----:B------:R-:W-:-:S03]  /*5cff0*/  F2FP.SATFINITE.E4M3.F32.PACK_AB_MERGE_C R77, R243, R247, RZ ;  /* 0x000000f7f34d723e */ /* 0x000fc600048070ff */
[----:B------:R-:W2:Y:S01]  /*5d000*/  LDL.LU R73, [R1+0x2f8] ;  /* 0x0002f80001497983 */ /* 0x000ea20000300800 */
[----:B------:R-:W-:-:S03]  /*5d010*/  F2FP.SATFINITE.E4M3.F32.PACK_AB_MERGE_C R43, R65, R72, RZ ;  /* 0x00000048412b723e */ /* 0x000fc600048070ff */
[----:B------:R-:W2:Y:S01]  /*5d020*/  LDL.LU R247, [R1+0x2480] ;  /* 0x0024800001f77983 */ /* 0x000ea20000300800 */
[----:B------:R-:W-:-:S03]  /*5d030*/  F2FP.SATFINITE.E4M3.F32.PACK_AB_MERGE_C R47, R47, R64, RZ ;  /* 0x000000402f2f723e */ /* 0x000fc600048070ff */
[----:B------:R-:W2:Y:S04]  /*5d040*/  LDL.LU R243, [R1+0x247c] ;  /* 0x00247c0001f37983 */ /* 0x000ea80000300800 */
[----:B------:R-:W2:Y:S01]  /*5d050*/  LDL.LU R72, [R1+0x314] ;  /* 0x0003140001487983 */ /* 0x000ea20000300800 */
[----:B------:R-:W-:-:S03]  /*5d060*/  @!P2 FMUL R132, R132, 16777216 ;  /* 0x4b8000008484a820 */ /* 0x000fc60000400000 */
[----:B------:R-:W2:Y:S01]  /*5d070*/  LDL.LU R49, [R1+0x31c] ;  /* 0x00031c0001317983 */ /* 0x000ea20000300800 */
[----:B------:R-:W-:Y:S01]  /*5d080*/  @!P2 FMUL R133, R133, 16777216 ;  /* 0x4b8000008585a820 */ /* 0x000fe20000400000 */
[----:B------:R-:W-:Y:S02]  /*5d090*/  F2FP.SATFINITE.E4M3.F32.PACK_AB_MERGE_C R130, R130, R131, RZ ;  /* 0x000000838282723e */ /* 0x000fe400048070ff */
[----:B------:R-:W2:Y:S01]  /*5d0a0*/  LDL.LU R65, [R1+0x328] ;  /* 0x0003280001417983 */ /* 0x000ea20000300800 */
[----:B------:R-:W-:Y:S01]  /*5d0b0*/  @!P2 FMUL R92, R92, 16777216 ;  /* 0x4b8000005c5ca820 */ /* 0x000fe20000400000 */
[----:B------:R-:W-:Y:S02]  /*5d0c0*/  @!P2 FMUL R93, R93, 16777216 ;  /* 0x4b8000005d5da820 */ /* 0x000fe40000400000 */
[----:B------:R-:W2:Y:S01]  /*5d0d0*/  LDL.LU R64, [R1+0x32c] ;  /* 0x00032c0001407983 */ /* 0x000ea20000300800 */
[----:B---3--:R-:W-:-:S03]  /*5d0e0*/  F2FP.SATFINITE.E4M3.F32.PACK_AB_MERGE_C R76, R252, R248, RZ ;  /* 0x000000f8fc4c723e */ /* 0x008fc600048070ff */
[----:B------:R-:W3:Y:S01]  /*5d0f0*/  LDL.LU R48, [R1+0x244] ;  /* 0x0002440001307983 */ /* 0x000ee20000300800 */
[----:B------:R-:W-:-:S03]  /*5d100*/  FMUL R9, R3, R132 ;  /* 0x0000008403097220 */ /* 0x000fc60000400000 */
[----:B------:R-:W3:Y:S01]  /*5d110*/  LDL.LU R63, [R1+0x248] ;  /* 0x00024800013f7983 */ /* 0x000ee20000300800 */
[C---:B------:R-:W-:Y:S01]  /*5d120*/  FMUL R133, R3.reuse, R133 ;  /* 0x0000008503857220 */ /* 0x040fe20000400000 */
[C---:B------:R-:W-:Y:S01]  /*5d130*/  FMUL R92, R3.reuse, R92 ;  /* 0x0000005c035c7220 */ /* 0x040fe20000400000 */
[----:B------:R-:W-:Y:S01]  /*5d140*/  FMUL R93, R3, R93 ;  /* 0x0000005d035d7220 */ /* 0x000fe20000400000 */
[----:B------:R-:W-:Y:S02]  /*5d150*/  F2FP.SATFINITE.E4M3.F32.PACK_AB_MERGE_C R122, R122, R123, RZ ;  /* 0x0000007b7a7a723e */ /* 0x000fe400048070ff */
[----:B------:R-:W-:Y:S02]  /*5d160*/  F2FP.SATFINITE.E4M3.F32.PACK_AB_MERGE_C R9, R9, R133, RZ ;  /* 0x000000850909723e */ /* 0x000fe400048070ff */
[----:B------:R-:W-:Y:S02]  /*5d170*/  F2FP.SATFINITE.E4M3.F32.PACK_AB_MERGE_C R133, R92, R93, RZ ;  /* 0x0000005d5c85723e */ /* 0x000fe400048070ff */
[----:B------:R-:W-:-:S02]  /*5d180*/  F2FP.SATFINITE.E4M3.F32.PACK_AB_MERGE_C R123, R62, R119, RZ ;  /* 0x000000773e7b723e */ /* 0x000fc400048070ff */
[----:B------:R-:W-:Y:S02]  /*5d190*/  F2FP.SATFINITE.E4M3.F32.PACK_AB_MERGE_C R92, R216, R246, RZ ;  /* 0x000000f6d85c723e */ /* 0x000fe400048070ff */
[----:B----4-:R-:W-:Y:S02]  /*5d1a0*/  F2FP.SATFINITE.E4M3.F32.PACK_AB_MERGE_C R131, R245, R148, RZ ;  /* 0x00000094f583723e */ /* 0x010fe400048070ff */
[----:B------:R-:W4:Y:S04]  /*5d1b0*/  LDL.LU R245, [R1+0x2478] ;  /* 0x0024780001f57983 */ /* 0x000f280000300800 */
[----:B------:R-:W4:Y:S04]  /*5d1c0*/  LDL.LU R248, [R1+0x2474] ;  /* 0x0024740001f87983 */ /* 0x000f280000300800 */
[----:B------:R-:W3:Y:S04]  /*5d1d0*/  LDL.LU R252, [R1+0x2470] ;  /* 0x0024700001fc7983 */ /* 0x000ee80000300800 */
[----:B------:R-:W3:Y:S04]  /*5d1e0*/  LDL.LU R62, [R1+0x34c] ;  /* 0x00034c00013e7983 */ /* 0x000ee80000300800 */
[----:B------:R-:W3:Y:S01]  /*5d1f0*/  LDL.LU R246, [R1+0x246c] ;  /* 0x00246c0001f67983 */ /* 0x000ee20000300800 */
[----:B------:R-:W-:-:S02]  /*5d200*/  F2FP.SATFINITE.E4M3.F32.PACK_AB_MERGE_C R114, R114, R115, RZ ;  /* 0x000000737272723e */ /* 0x000fc400048070ff */
[----:B------:R-:W-:Y:S01]  /*5d210*/  F2FP.SATFINITE.E4M3.F32.PACK_AB_MERGE_C R115, R110, R118, RZ ;  /* 0x000000766e73723e */ /* 0x000fe200048070ff */
[----:B------:R-:W3:Y:S01]  /*5d220*/  LDL.LU R216, [R1+0x2468] ;  /* 0x0024680001d87983 */ /* 0x000ee20000300800 */
[----:B--2---:R-:W-:-:S03]  /*5d230*/  F2FP.SATFINITE.E4M3.F32.PACK_AB_MERGE_C R118, R0, R183, RZ ;  /* 0x000000b70076723e */ /* 0x004fc600048070ff */
[----:B------:R-:W2:Y:S04]  /*5d240*/  LDL.LU R183, [R1+0x2464] ;  /* 0x0024640001b77983 */ /* 0x000ea80000300800 */
[----:B------:R-:W2:Y:S01]  /*5d250*/  LDL.LU R0, [R1+0x2460] ;  /* 0x0024600001007983 */ /* 0x000ea20000300800 */
[----:B------:R-:W-:Y:S02]  /*5d260*/  F2FP.SATFINITE.E4M3.F32.PACK_AB_MERGE_C R110, R243, R247, RZ ;  /* 0x000000f7f36e723e */ /* 0x000fe400048070ff */
[----:B------:R-:W-:Y:S02]  /*5d270*/  F2FP.SATFINITE.E4M3.F32.PACK_AB_MERGE_C R111, R111, R124, RZ ;  /* 0x0000007c6f6f723e */ /* 0x000fe400048070ff */
[----:B----4-:R-:W-:Y:S02]  /*5d280*/  F2FP.SATFINITE.E4M3.F32.PACK_AB_MERGE_C R119, R248, R245, RZ ;  /* 0x000000f5f877723e */ /* 0x010fe400048070ff */
[----:B------:R-:W4:Y:S04]  /*5d290*/  LDL.LU R245, [R1+0x245c] ;  /* 0x00245c0001f57983 */ /* 0x000f280000300800 */
[----:B------:R-:W4:Y:S04]  /*5d2a0*/  LDL.LU R248, [R1+0x2458] ;  /* 0x0024580001f87983 */ /* 0x000f280000300800 */
[----:B------:R-:W4:Y:S01]  /*5d2b0*/  LDL.LU R247, [R1+0x2454] ;  /* 0x0024540001f77983 */ /* 0x000f220000300800 */
[----:B---3--:R-:W-:-:S03]  /*5d2c0*/  F2FP.SATFINITE.E4M3.F32.PACK_AB_MERGE_C R124, R246, R252, RZ ;  /* 0x000000fcf67c723e */ /* 0x008fc600048070ff */
[----:B------:R-:W3:Y:S04]  /*5d2d0*/  LDL.LU R243, [R1+0x2450] ;  /* 0x0024500001f37983 */ /* 0x000ee80000300800 */
[----:B------:R-:W3:Y:S01]  /*5d2e0*/  LDL.LU R252, [R1+0x244c] ;  /* 0x00244c0001fc7983 */ /* 0x000ee20000300800 */
[----:B------:R-:W-:Y:S01]  /*5d2f0*/  @!P2 FMUL R125, R125, 16777216 ;  /* 0x4b8000007d7da820 */ /* 0x000fe20000400000 */
[----:B------:R-:W-:Y:S01]  /*5d300*/  @!P2 FMUL R109, R109, 16777216 ;  /* 0x4b8000006d6da820 */ /* 0x000fe20000400000 */
[----:B------:R-:W-:Y:S01]  /*5d310*/  F2FP.SATFINITE.E4M3.F32.PACK_AB_MERGE_C R106, R106, R107, RZ ;  /* 0x0000006b6a6a723e */ /* 0x000fe200048070ff */
[----:B------:R-:W3:Y:S01]  /*5d320*/  LDL.LU R246, [R1+0x2448] ;  /* 0x0024480001f67983 */ /* 0x000ee20000300800 */
[----:B------:R-:W-:-:S05]  /*5d330*/  FMUL R125, R3, R125 ;  /* 0x0000007d037d7220 */ /* 0x000fca0000400000 */
[----:B------:R-:W-:Y:S02]  /*5d340*/  F2FP.SATFINITE.E4M3.F32.PACK_AB_MERGE_C R16, R16, R125, RZ ;  /* 0x0000007d1010723e */ /* 0x000fe400048070ff */
[----:B------:R-:W-:Y:S02]  /*5d350*/  F2FP.SATFINITE.E4M3.F32.PACK_AB_MERGE_C R125, R103, R108, RZ ;  /* 0x0000006c677d723e */ /* 0x000fe400048070ff */
[----:B--2---:R-:W-:Y:S02]  /*5d360*/  F2FP.SATFINITE.E4M3.F32.PACK_AB_MERGE_C R103, R183, R216, RZ ;  /* 0x000000d8b767723e */ /* 0x004fe400048070ff */
[----:B------:R-:W2:Y:S01]  /*5d370*/  LDL.LU R216, [R1+0x2444] ;  /* 0x0024440001d87983 */ /* 0x000ea20000300800 */
[----:B------:R-:W-:-:S03]  /*5d380*/  FMUL R109, R3, R109 ;  /* 0x0000006d036d7220 */ /* 0x000fc60000400000 */
[----:B------:R-:W2:Y:S02]  /*5d390*/  LDL.LU R183, [R1+0x2440] ;  /* 0x0024400001b77983 */ /* 0x000ea40000300800 */
[----:B------:R-:W-:Y:S02]  /*5d3a0*/  F2FP.SATFINITE.E4M3.F32.PACK_AB_MERGE_C R32, R32, R109, RZ ;  /* 0x0000006d2020723e */ /* 0x000fe400048070ff */
[----:B------:R-:W-:Y:S02]  /*5d3b0*/  F2FP.SATFINITE.E4M3.F32.PACK_AB_MERGE_C R109, R102, R116, RZ ;  /* 0x00000074666d723e */ /* 0x000fe400048070ff */
[----:B----4-:R-:W-:Y:S02]  /*5d3c0*/  F2FP.SATFINITE.E4M3.F32.PACK_AB_MERGE_C R107, R248, R245, RZ ;  /* 0x000000f5f86b723e */ /* 0x010fe400048070ff */
[----:B------:R-:W4:Y:S04]  /*5d3d0*/  LDL.LU R245, [R1+0x243c] ;  /* 0x00243c0001f57983 */ /* 0x000f280000300800 */
[----:B------:R-:W4:Y:S01]  /*5d3e0*/  LDL.LU R248, [R1+0x2438] ;  /* 0x0024380001f87983 */ /* 0x000f220000300800 */
[----:B------:R-:W-:-:S03]  /*5d3f0*/  F2FP.SATFINITE.E4M3.F32.PACK_AB_MERGE_C R108, R247, R0, RZ ;  /* 0x00000000f76c723e */ /* 0x000fc600048070ff */
[----:B------:R-:W4:Y:S01]  /*5d400*/  LDL.LU R0, [R1+0x2434] ;  /* 0x0024340001007983 */ /* 0x000f220000300800 */
[----:B---3--:R-:W-:-:S03]  /*5d410*/  F2FP.SATFINITE.E4M3.F32.PACK_AB_MERGE_C R102, R252, R243, RZ ;  /* 0x000000f3fc66723e */ /* 0x008fc600048070ff */
[----:B------:R-:W3:Y:S04]  /*5d420*/  LDL.LU R247, [R1+0x2430] ;  /* 0x0024300001f77983 */ /* 0x000ee80000300800 */
[----:B------:R-:W3:Y:S01]  /*5d430*/  LDL.LU R243, [R1+0x242c] ;  /* 0x00242c0001f37983 */ /* 0x000ee20000300800 */
[----:B------:R-:W-:Y:S01]  /*5d440*/  @!P2 FMUL R101, R101, 16777216 ;  /* 0x4b8000006565a820 */ /* 0x000fe20000400000 */
[----:B------:R-:W-:Y:S02]  /*5d450*/  F2FP.SATFINITE.E4M3.F32.PACK_AB_MERGE_C R98, R98, R99, RZ ;  /* 0x000000636262723e */ /* 0x000fe400048070ff */
[----:B------:R-:W3:Y:S01]  /*5d460*/  LDL.LU R252, [R1+0x2428] ;  /* 0x0024280001fc7983 */ /* 0x000ee20000300800 */
[----:B------:R-:W-:-:S05]  /*5d470*/  FMUL R101, R3, R101 ;  /* 0x0000006503657220 */ /* 0x000fca0000400000 */
[----:B------:R-:W-:Y:S02]  /*5d480*/  F2FP.SATFINITE.E4M3.F32.PACK_AB_MERGE_C R33, R33, R101, RZ ;  /* 0x000000652121723e */ /* 0x000fe400048070ff */
[----:B--2---:R-:W-:Y:S02]  /*5d490*/  F2FP.SATFINITE.E4M3.F32.PACK_AB_MERGE_C R99, R216, R246, RZ ;  /* 0x000000f6d863723e */ /* 0x004fe400048070ff */
[----:B------:R-:W-:Y:S01]  /*5d4a0*/  F2FP.SATFINITE.E4M3.F32.PACK_AB_MERGE_C R101, R88, R100, RZ ;  /* 0x000000645865723e */ /* 0x000fe200048070ff */
[----:B------:R-:W2:Y:S04]  /*5d4b0*/  LDL.LU R246, [R1+0x2424] ;  /* 0x0024240001f67983 */ /* 0x000ea80000300800 */
[----:B------:R-:W2:Y:S01]  /*5d4c0*/  LDL.LU R216, [R1+0x2420] ;  /* 0x0024200001d87983 */ /* 0x000ea20000300800 */
[----:B------:R-:W-:-:S02]  /*5d4d0*/  F2FP.SATFINITE.E4M3.F32.PACK_AB_MERGE_C R126, R90, R91, RZ ;  /* 0x0000005b5a7e723e */ /* 0x000fc400048070ff */
        /* <DEDUP_REMOVED lines=8> */
[----:B------:R-:W-:Y:S02]  /*5d560*/  F2FP.SATFINITE.E4M3.F32.PACK_AB_MERGE_C R66, R66, R67, RZ ;  /* 0x000000434242723e */ /* 0x000fe400048070ff */
[----:B------:R-:W-:Y:S01]  /*5d570*/  F2FP.SATFINITE.E4M3.F32.PACK_AB_MERGE_C R89, R81, R89, RZ ;  /* 0x000000595159723e */ /* 0x000fe200048070ff */
[----:B------:R-:W3:Y:S01]  /*5d580*/  LDL.LU R243, [R1+0x2408] ;  /* 0x0024080001f37983 */ /* 0x000ee20000300800 */
[----:B--2---:R-:W-:-:S03]  /*5d590*/  F2FP.SATFINITE.E4M3.F32.PACK_AB_MERGE_C R67, R246, R252, RZ ;  /* 0x000000fcf643723e */ /* 0x004fc600048070ff */
[----:B------:R-:W2:Y:S01]  /*5d5a0*/  LDL.LU R252, [R1+0x2404] ;  /* 0x0024040001fc7983 */ /* 0x000ea20000300800 */
[----:B------:R-:W-:-:S03]  /*5d5b0*/  F2FP.SATFINITE.E4M3.F32.PACK_AB_MERGE_C R90, R73, R80, RZ ;  /* 0x00000050495a723e */ /* 0x000fc600048070ff */
[----:B------:R-:W2:Y:S01]  /*5d5c0*/  LDL.LU R246, [R1+0x2400] ;  /* 0x0024000001f67983 */ /* 0x000ea20000300800 */
[----:B------:R-:W-:Y:S02]  /*5d5d0*/  F2FP.SATFINITE.E4M3.F32.PACK_AB_MERGE_C R82, R82, R83, RZ ;  /* 0x000000535252723e */ /* 0x000fe400048070ff */
[----:B------:R-:W-:Y:S02]  /*5d5e0*/  F2FP.SATFINITE.E4M3.F32.PACK_AB_MERGE_C R83, R49, R72, RZ ;  /* 0x000000483153723e */ /* 0x000fe400048070ff */
[----:B----4-:R-:W-:Y:S02]  /*5d5f0*/  F2FP.SATFINITE.E4M3.F32.PACK_AB_MERGE_C R81, R248, R245, RZ ;  /* 0x000000f5f851723e */ /* 0x010fe400048070ff */
[----:B------:R-:W4:Y:S01]  /*5d600*/  LDL.LU R245, [R1+0x23fc] ;  /* 0x0023fc0001f57983 */ /* 0x000f220000300800 */
[----:B------:R-:W-:-:S03]  /*5d610*/  F2FP.SATFINITE.E4M3.F32.PACK_AB_MERGE_C R80, R183, R216, RZ ;  /* 0x000000d8b750723e */ /* 0x000fc600048070ff */
[----:B------:R-:W4:Y:S04]  /*5d620*/  LDL.LU R248, [R1+0x23f8] ;  /* 0x0023f80001f87983 */ /* 0x000f280000300800 */
[----:B------:R-:W4:Y:S01]  /*5d630*/  LDL.LU R216, [R1+0x23f4] ;  /* 0x0023f40001d87983 */ /* 0x000f220000300800 */
[----:B---3--:R-:W-:-:S03]  /*5d640*/  F2FP.SATFINITE.E4M3.F32.PACK_AB_MERGE_C R49, R247, R0, RZ ;  /* 0x00000000f731723e */ /* 0x008fc600048070ff */
[----:B------:R-:W3:Y:S04]  /*5d650*/  LDL.LU R183, [R1+0x23f0] ;  /* 0x0023f00001b77983 */ /* 0x000ee80000300800 */
[----:B------:R-:W3:Y:S01]  /*5d660*/  LDL.LU R0, [R1+0x23ec] ;  /* 0x0023ec0001007983 */ /* 0x000ee20000300800 */
[----:B------:R-:W-:Y:S02]  /*5d670*/  F2FP.SATFINITE.E4M3.F32.PACK_AB_MERGE_C R50, R50, R51, RZ ;  /* 0x000000333232723e */ /* 0x000fe400048070ff */
[----:B------:R-:W-:Y:S01]  /*5d680*/  F2FP.SATFINITE.E4M3.F32.PACK_AB_MERGE_C R51, R64, R65, RZ ;  /* 0x000000414033723e */ /* 0x000fe200048070ff */
[----:B------:R-:W3:Y:S01]  /*5d690*/  LDL.LU R247, [R1+0x23e8] ;  /* 0x0023e80001f77983 */ /* 0x000ee20000300800 */
[----:B------:R-:W-:Y:S02]  /*5d6a0*/  F2FP.SATFINITE.E4M3.F32.PACK_AB_MERGE_C R18, R18, R19, RZ ;  /* 0x000000131212723e */ /* 0x000fe400048070ff */
[----:B--2---:R-:W-:-:S02]  /*5d6b0*/  F2FP.SATFINITE.E4M3.F32.PACK_AB_MERGE_C R19, R252, R243, RZ ;  /* 0x000000f3fc13723e */ /* 0x004fc400048070ff */
[----:B------:R-:W-:Y:S02]  /*5d6c0*/  F2FP.SATFINITE.E4M3.F32.PACK_AB_MERGE_C R34, R34, R35, RZ ;  /* 0x000000232222723e */ /* 0x000fe400048070ff */
[----:B----4-:R-:W-:Y:S02]  /*5d6d0*/  F2FP.SATFINITE.E4M3.F32.PACK_AB_MERGE_C R65, R245, R246, RZ ;  /* 0x000000f6f541723e */ /* 0x010fe400048070ff */
[----:B------:R-:W2:Y:S04]  /*5d6e0*/  LDL.LU R246, [R1+0x23e4] ;  /* 0x0023e40001f67983 */ /* 0x000ea80000300800 */
[----:B------:R-:W2:Y:S04]  /*5d6f0*/  LDL.LU R245, [R1+0x23e0] ;  /* 0x0023e00001f57983 */ /* 0x000ea80000300800 */
[----:B------:R-:W4:Y:S04]  /*5d700*/  LDL.LU R243, [R1+0x23dc] ;  /* 0x0023dc0001f37983 */ /* 0x000f280000300800 */
[----:B------:R-:W4:Y:S01]  /*5d710*/  LDL.LU R252, [R1+0x23d8] ;  /* 0x0023d80001fc7983 */ /* 0x000f220000300800 */
[----:B---3--:R-:W-:-:S03]  /*5d720*/  F2FP.SATFINITE.E4M3.F32.PACK_AB_MERGE_C R35, R0, R62, RZ ;  /* 0x0000003e0023723e */ /* 0x008fc600048070ff */
[----:B------:R-:W3:Y:S01]  /*5d730*/  LDL.LU R0, [R1+0x23d4] ;  /* 0x0023d40001007983 */ /* 0x000ee20000300800 */
        /* <DEDUP_REMOVED lines=120> */
[----:B------:R-:W-:-:S02]  /*5dec0*/  F2FP.SATFINITE.E4M3.F32.PACK_AB_MERGE_C R64, R63, R48, RZ ;  /* 0x000000303f40723e */ /* 0x000fc400048070ff */
[----:B------:R-:W-:Y:S02]  /*5ded0*/  F2FP.SATFINITE.E4M3.F32.PACK_AB_MERGE_C R3, R239, R240, RZ ;  /* 0x000000f0ef03723e */ /* 0x000fe400048070ff */
[----:B------:R-:W-:Y:S02]  /*5dee0*/  F2FP.SATFINITE.E4M3.F32.PACK_AB_MERGE_C R237, R237, R238, RZ ;  /* 0x000000eeeded723e */ /* 0x000fe400048070ff */
[----:B------:R-:W-:Y:S02]  /*5def0*/  F2FP.SATFINITE.E4M3.F32.PACK_AB_MERGE_C R48, R247, R183, RZ ;  /* 0x000000b7f730723e */ /* 0x000fe400048070ff */
[----:B------:R-:W3:Y:S01]  /*5df00*/  LDL.LU R183, [R1+0x23d0] ;  /* 0x0023d00001b77983 */ /* 0x000ee20000300800 */
[----:B------:R-:W-:-:S03]  /*5df10*/  F2FP.SATFINITE.E4M3.F32.PACK_AB_MERGE_C R180, R5, R4, RZ ;  /* 0x0000000405b4723e */ /* 0x000fc600048070ff */
[----:B------:R-:W3:Y:S01]  /*5df20*/  LDL.LU R247, [R1+0x23cc] ;  /* 0x0023cc0001f77983 */ /* 0x000ee20000300800 */
[----:B------:R-:W-:Y:S02]  /*5df30*/  F2FP.SATFINITE.E4M3.F32.PACK_AB_MERGE_C R4, R242, R6, R3 ;  /* 0x00000006f204723e */ /* 0x000fe40004807003 */
[----:B------:R-:W-:Y:S02]  /*5df40*/  F2FP.SATFINITE.E4M3.F32.PACK_AB_MERGE_C R5, R2, R244, R237 ;  /* 0x000000f40205723e */ /* 0x000fe400048070ed */
[----:B--2---:R-:W-:Y:S02]  /*5df50*/  F2FP.SATFINITE.E4M3.F32.PACK_AB_MERGE_C R11, R245, R246, RZ ;  /* 0x000000f6f50b723e */ /* 0x004fe400048070ff */
[----:B------:R-:W2:Y:S01]  /*5df60*/  LDL.LU R246, [R1+0x23c8] ;  /* 0x0023c80001f67983 */ /* 0x000ea20000300800 */
[----:B----4-:R-:W-:-:S03]  /*5df70*/  F2FP.SATFINITE.E4M3.F32.PACK_AB_MERGE_C R6, R236, R243, R12 ;  /* 0x000000f3ec06723e */ /* 0x010fc6000480700c */
[----:B------:R-:W4:Y:S04]  /*5df80*/  LDL.LU R245, [R1+0x23c4] ;  /* 0x0023c40001f57983 */ /* 0x000f280000300800 */
[----:B------:R-:W2:Y:S01]  /*5df90*/  LDL.LU R244, [R1+0x23c0] ;  /* 0x0023c00001f47983 */ /* 0x000ea20000300800 */
[----:B---3--:R-:W-:-:S03]  /*5dfa0*/  F2FP.SATFINITE.E4M3.F32.PACK_AB_MERGE_C R7, R252, R0, R7 ;  /* 0x00000000fc07723e */ /* 0x008fc60004807007 */
[----:B------:R-:W3:Y:S04]  /*5dfb0*/  LDL.LU R243, [R1+0x23bc] ;  /* 0x0023bc0001f37983 */ /* 0x000ee80000300800 */
[----:B------:R-:W4:Y:S04]  /*5dfc0*/  LDL.LU R236, [R1+0x23b8] ;  /* 0x0023b80001ec7983 */ /* 0x000f280000300800 */
[----:B------:R-:W4:Y:S04]  /*5dfd0*/  LDL.LU R0, [R1+0x23b4] ;  /* 0x0023b40001007983 */ /* 0x000f280000300800 */
[----:B------:R-:W4:Y:S01]  /*5dfe0*/  LDL.LU R252, [R1+0x23b0] ;  /* 0x0023b00001fc7983 */ /* 0x000f220000300800 */
[----:B------:R-:W-:Y:S01]  /*5dff0*/  IMAD.IADD R13, R216, 0x1, -R248 ;  /* 0x00000001d80d7824 */ /* 0x000fe200078e0af8 */
[----:B------:R-:W-:-:S02]  /*5e000*/  F2FP.SATFINITE.E4M3.F32.PACK_AB_MERGE_C R54, R54, R165, RZ ;  /* 0x000000a53636723e */ /* 0x000fc400048070ff */
[----:B------:R-:W-:Y:S01]  /*5e010*/  F2FP.SATFINITE.E4M3.F32.PACK_AB_MERGE_C R165, R20, R21, RZ ;  /* 0x0000001514a5723e */ /* 0x000fe200048070ff */
[----:B------:R-:W-:Y:S02]  /*5e020*/  IMAD.MOV.U32 R20, RZ, RZ, 0x3dc6b27f ;  /* 0x3dc6b27fff147424 */ /* 0x000fe400078e00ff */
[----:B------:R-:W-:Y:S01]  /*5e030*/  FADD R13, R13, -1 ;  /* 0xbf8000000d0d7421 */ /* 0x000fe20000000000 */
[----:B------:R-:W-:Y:S02]  /*5e040*/  F2FP.SATFINITE.E4M3.F32.PACK_AB_MERGE_C R24, R24, R198, RZ ;  /* 0x000000c61818723e */ /* 0x000fe400048070ff */
[----:B------:R-:W-:Y:S01]  /*5e050*/  F2FP.SATFINITE.E4M3.F32.PACK_AB_MERGE_C R38, R38, R231, RZ ;  /* 0x000000e72626723e */ /* 0x000fe200048070ff */
[----:B------:R-:W-:Y:S01]  /*5e060*/  FFMA.FTZ R2, R13, R20, -0.16845393180847167969 ;  /* 0xbe2c7f300d027423 */ /* 0x000fe20000010014 */
[----:B------:R-:W-:Y:S02]  /*5e070*/  F2FP.SATFINITE.E4M3.F32.PACK_AB_MERGE_C R228, R228, R229, RZ ;  /* 0x000000e5e4e4723e */ /* 0x000fe400048070ff */
[----:B------:R-:W-:-:S02]  /*5e080*/  F2FP.SATFINITE.E4M3.F32.PACK_AB_MERGE_C R31, R31, R223, RZ ;  /* 0x000000df1f1f723e */ /* 0x000fc400048070ff */
[----:B------:R-:W-:Y:S02]  /*5e090*/  F2FP.SATFINITE.E4M3.F32.PACK_AB_MERGE_C R220, R220, R221, RZ ;  /* 0x000000dddcdc723e */ /* 0x000fe400048070ff */
[----:B------:R-:W-:Y:S02]  /*5e0a0*/  F2FP.SATFINITE.E4M3.F32.PACK_AB_MERGE_C R30, R30, R214, RZ ;  /* 0x000000d61e1e723e */ /* 0x000fe400048070ff */
[----:B------:R-:W-:Y:S02]  /*5e0b0*/  F2FP.SATFINITE.E4M3.F32.PACK_AB_MERGE_C R211, R211, R212, RZ ;  /* 0x000000d4d3d3723e */ /* 0x000fe400048070ff */
[----:B------:R-:W-:Y:S02]  /*5e0c0*/  F2FP.SATFINITE.E4M3.F32.PACK_AB_MERGE_C R25, R25, R206, RZ ;  /* 0x000000ce1919723e */ /* 0x000fe400048070ff */
[----:B------:R-:W-:Y:S02]  /*5e0d0*/  F2FP.SATFINITE.E4M3.F32.PACK_AB_MERGE_C R57, R57, R157, RZ ;  /* 0x0000009d3939723e */ /* 0x000fe400048070ff */
[----:B------:R-:W-:-:S02]  /*5e0e0*/  F2FP.SATFINITE.E4M3.F32.PACK_AB_MERGE_C R56, R56, R149, RZ ;  /* 0x000000953838723e */ /* 0x000fc400048070ff */
[----:B------:R-:W-:Y:S02]  /*5e0f0*/  F2FP.SATFINITE.E4M3.F32.PACK_AB_MERGE_C R17, R17, R117, RZ ;  /* 0x000000751111723e */ /* 0x000fe400048070ff */
[----:B------:R-:W-:Y:S02]  /*5e100*/  F2FP.SATFINITE.E4M3.F32.PACK_AB_MERGE_C R132, R84, R85, RZ ;  /* 0x000000555484723e */ /* 0x000fe400048070ff */
[----:B------:R-:W-:Y:S02]  /*5e110*/  F2FP.SATFINITE.E4M3.F32.PACK_AB_MERGE_C R140, R74, R75, RZ ;  /* 0x0000004b4a8c723e */ /* 0x000fe400048070ff */
[----:B------:R-:W-:Y:S02]  /*5e120*/  F2FP.SATFINITE.E4M3.F32.PACK_AB_MERGE_C R198, R44, R45, RZ ;  /* 0x0000002d2cc6723e */ /* 0x000fe400048070ff */
[----:B------:R-:W-:Y:S01]  /*5e130*/  F2FP.SATFINITE.E4M3.F32.PACK_AB_MERGE_C R250, R251, R250, RZ ;  /* 0x000000fafbfa723e */ /* 0x000fe200048070ff */
[----:B------:R-:W4:Y:S04]  /*5e140*/  LDL.LU R73, [R1+0x3f4] ;  /* 0x0003f40001497983 */ /* 0x000f280000300800 */
[----:B------:R-:W4:Y:S04]  /*5e150*/  LDL.LU R72, [R1+0x3f0] ;  /* 0x0003f00001487983 */ /* 0x000f280000300800 */
[----:B------:R-:W4:Y:S04]  /*5e160*/  LDL.LU R63, [R1+0x3ec] ;  /* 0x0003ec00013f7983 */ /* 0x000f280000300800 */
[----:B------:R-:W4:Y:S01]  /*5e170*/  LDL.LU R62, [R1+0x3e8] ;  /* 0x0003e800013e7983 */ /* 0x000f220000300800 */
[----:B--2---:R-:W-:-:S02]  /*5e180*/  IMAD.IADD R247, R244, 0x1, -R247 ;  /* 0x00000001f4f77824 */ /* 0x004fc400078e0af7 */
[----:B------:R-:W-:Y:S01]  /*5e190*/  FFMA.FTZ R2, R13, R2, 0.1716887056827545166 ;  /* 0x3e2fcf2a0d027423 */ /* 0x000fe20000010002 */
[----:B---3--:R-:W-:Y:S01]  /*5e1a0*/  IMAD.IADD R246, R243, 0x1, -R246 ;  /* 0x00000001f3f67824 */ /* 0x008fe200078e0af6 */
[----:B----4-:R-:W-:Y:S01]  /*5e1b0*/  STL [R1+0x23b0], R252 ;  /* 0x0023b0fc01007387 */ /* 0x010fe20000100800 */
[----:B------:R-:W-:Y:S01]  /*5e1c0*/  FADD R247, R247, -1 ;  /* 0xbf800000f7f77421 */ /* 0x000fe20000000000 */
[C---:B------:R-:W-:Y:S01]  /*5e1d0*/  FFMA.FTZ R2, R13.reuse, R2, -0.17900948226451873779 ;  /* 0xbe374e430d027423 */ /* 0x040fe20000010002 */
[----:B------:R-:W-:Y:S01]  /*5e1e0*/  FADD R246, R246, -1 ;  /* 0xbf800000f6f67421 */ /* 0x000fe20000000000 */
[----:B------:R-:W2:Y:S01]  /*5e1f0*/  LDL.LU R205, [R1+0x6c] ;  /* 0x00006c0001cd7983 */ /* 0x000ea20000300800 */
[----:B------:R-:W-:Y:S02]  /*5e200*/  IMAD.IADD R245, R236, 0x1, -R245 ;  /* 0x00000001ecf57824 */ /* 0x000fe400078e0af5 */
[----:B------:R-:W-:Y:S01]  /*5e210*/  FFMA.FTZ R3, R13, R2, 0.20512372255325317383 ;  /* 0x3e520bf40d037423 */ /* 0x000fe20000010002 */
[----:B------:R-:W-:Y:S01]  /*5e220*/  ISETP.GE.U32.AND P0, PT, R216, 0x7f800000, PT ;  /* 0x7f800000d800780c */ /* 0x000fe20003f06070 */
[----:B------:R-:W2:Y:S01]  /*5e230*/  LDL.LU R148, [R1+0x70] ;  /* 0x0000700001947983 */ /* 0x000ea20000300800 */
[----:B------:R-:W-:Y:S01]  /*5e240*/  FADD R245, R245, -1 ;  /* 0xbf800000f5f57421 */ /* 0x000fe20000000000 */
[----:B------:R-:W-:Y:S01]  /*5e250*/  FFMA.FTZ R3, R13, R3, -0.24046532809734344482 ;  /* 0xbe763c8b0d037423 */ /* 0x000fe20000010003 */
[----:B------:R-:W-:Y:S01]  /*5e260*/  ISETP.GE.U32.AND P1, PT, R236, 0x7f800000, PT ;  /* 0x7f800000ec00780c */ /* 0x000fe20003f26070 */
[----:B------:R-:W-:Y:S01]  /*5e270*/  BAR.SYNC.DEFER_BLOCKING 0x0 ;  /* 0x0000000000007b1d */ /* 0x000fe20000010000 */
[----:B------:R-:W-:Y:S01]  /*5e280*/  FFMA.FTZ R2, R245, R20, -0.16845393180847167969 ;  /* 0xbe2c7f30f5027423 */ /* 0x000fe20000010014 */
[----:B------:R-:W-:Y:S01]  /*5e290*/  FFMA.FTZ R3, R13, R3, 0.28857114911079406738 ;  /* 0x3e93bf990d037423 */ /* 0x000fe20000010003 */
[----:B------:R-:W-:-:S02]  /*5e2a0*/  ISETP.GE.U32.AND P5, PT, R243, 0x7f800000, PT ;  /* 0x7f800000f300780c */ /* 0x000fc40003fa6070 */
[----:B------:R-:W-:Y:S01]  /*5e2b0*/  FFMA.FTZ R2, R245, R2, 0.1716887056827545166 ;  /* 0x3e2fcf2af5027423 */ /* 0x000fe20000010002 */
[----:B------:R-:W-:Y:S01]  /*5e2c0*/  FFMA.FTZ R3, R13, R3, -0.36067417263984680176 ;  /* 0xbeb8aa490d037423 */ /* 0x000fe20000010003 */
[----:B------:R-:W-:Y:S02]  /*5e2d0*/  ISETP.GE.U32.AND P4, PT, R244, 0x7f800000, PT ;  /* 0x7f800000f400780c */ /* 0x000fe40003f86070 */
[----:B------:R-:W-:Y:S01]  /*5e2e0*/  FFMA.FTZ R2, R245, R2, -0.17900948226451873779 ;  /* 0xbe374e43f5027423 */ /* 0x000fe20000010002 */
[----:B------:R-:W-:-:S03]  /*5e2f0*/  FFMA.FTZ R3, R13, R3, 0.48089820146560668945 ;  /* 0x3ef6384a0d037423 */ /* 0x000fc60000010003 */
[----:B------:R-:W-:Y:S01]  /*5e300*/  FFMA.FTZ R2, R245, R2, 0.20512372255325317383 ;  /* 0x3e520bf4f5027423 */ /* 0x000fe20000010002 */
[----:B------:R-:W-:-:S03]  /*5e310*/  FFMA.FTZ R3, R13, R3, -0.72134751081466674805 ;  /* 0xbf38aa3b0d037423 */ /* 0x000fc60000010003 */
[----:B------:R-:W-:Y:S01]  /*5e320*/  FFMA.FTZ R2, R245, R2, -0.24046532809734344482 ;  /* 0xbe763c8bf5027423 */ /* 0x000fe20000010002 */
[----:B------:R-:W-:-:S03]  /*5e330*/  FMUL R3, R13, R3 ;  /* 0x000000030d037220 */ /* 0x000fc60000400000 */
[----:B------:R-:W-:Y:S01]  /*5e340*/  FFMA.FTZ R2, R245, R2, 0.28857114911079406738 ;  /* 0x3e93bf99f5027423 */ /* 0x000fe20000010002 */
[----:B------:R-:W-:Y:S01]  /*5e350*/  FMUL R3, R13, R3 ;  /* 0x000000030d037220 */ /* 0x000fe20000400000 */
[----:B------:R0:W-:Y:S02]  /*5e360*/  STSM.16.M88.4 [R183], R4 ;  /* 0x00000004b7007844 */ /* 0x0001e40000000200 */
[----:B------:R-:W-:Y:S01]  /*5e370*/  FFMA.FTZ R2, R245, R2, -0.36067417263984680176 ;  /* 0xbeb8aa49f5027423 */ /* 0x000fe20000010002 */
[----:B------:R-:W-:-:S03]  /*5e380*/  FFMA.FTZ R13, R13, 1.4426950216293334961, R3 ;  /* 0x3fb8aa3b0d0d7823 */ /* 0x000fc60000010003 */
[----:B------:R-:W-:-:S04]  /*5e390*/  FFMA.FTZ R2, R245, R2, 0.48089820146560668945 ;  /* 0x3ef6384af5027423 */ /* 0x000fc80000010002 */
[----:B------:R-:W-:-:S04]  /*5e3a0*/  FFMA.FTZ R2, R245, R2, -0.72134751081466674805 ;  /* 0xbf38aa3bf5027423 */ /* 0x000fc80000010002 */
[----:B------:R-:W-:Y:S01]  /*5e3b0*/  FMUL R2, R245, R2 ;  /* 0x00000002f5027220 */ /* 0x000fe20000400000 */
[-C--:B0-----:R-:W-:Y:S01]  /*5e3c0*/  FFMA.FTZ R7, R247, R20.reuse, -0.16845393180847167969 ;  /* 0xbe2c7f30f7077423 */ /* 0x081fe20000010014 */
[C---:B------:R-:W-:Y:S02]  /*5e3d0*/  FFMA.FTZ R6, R246.reuse, R20, -0.16845393180847167969 ;  /* 0xbe2c7f30f6067423 */ /* 0x040fe40000010014 */
[----:B------:R-:W-:Y:S01]  /*5e3e0*/  FMUL R2, R245, R2 ;  /* 0x00000002f5027220 */ /* 0x000fe20000400000 */
[----:B------:R-:W-:Y:S02]  /*5e3f0*/  @P0 IMAD.MOV.U32 R12, RZ, RZ, 0x7f800000 ;  /* 0x7f800000ff0c0424 */ /* 0x000fe400078e00ff */
[----:B------:R-:W-:Y:S01]  /*5e400*/  FFMA.FTZ R7, R247, R7, 0.1716887056827545166 ;  /* 0x3e2fcf2af7077423 */ /* 0x000fe20000010007 */
[----:B------:R-:W-:Y:S01]  /*5e410*/  FFMA.FTZ R6, R246, R6, 0.1716887056827545166 ;  /* 0x3e2fcf2af6067423 */ /* 0x000fe20000010006 */
[----:B------:R-:W-:Y:S01]  /*5e420*/  FFMA.FTZ R245, R245, 1.4426950216293334961, R2 ;  /* 0x3fb8aa3bf5f57823 */ /* 0x000fe20000010002 */
[----:B------:R-:W-:Y:S01]  /*5e430*/  FSETP.NEU.AND P3, PT, R216, RZ, PT ;  /* 0x000000ffd800720b */ /* 0x000fe20003f6d000 */
[----:B------:R-:W-:Y:S01]  /*5e440*/  FFMA.FTZ R7, R247, R7, -0.17900948226451873779 ;  /* 0xbe374e43f7077423 */ /* 0x000fe20000010007 */
[C---:B------:R-:W-:Y:S01]  /*5e450*/  FFMA.FTZ R6, R246.reuse, R6, -0.17900948226451873779 ;  /* 0xbe374e43f6067423 */ /* 0x040fe20000010006 */
[----:B------:R-:W-:Y:S01]  /*5e460*/  F2FP.SATFINITE.E4M3.F32.PACK_AB_MERGE_C R44, R185, R186, R46 ;  /* 0x000000bab92c723e */ /* 0x000fe2000480702e */
[----:B------:R-:W0:Y:S01]  /*5e470*/  LDC.64 R4, c[0x0][0x270] ;  /* 0x00009c00ff047b82 */ /* 0x000e220000000a00 */
[----:B------:R-:W-:Y:S01]  /*5e480*/  FFMA.FTZ R7, R247, R7, 0.20512372255325317383 ;  /* 0x3e520bf4f7077423 */ /* 0x000fe20000010007 */
[----:B------:R-:W-:-:S03]  /*5e490*/  FFMA.FTZ R6, R246, R6, 0.20512372255325317383 ;  /* 0x3e520bf4f6067423 */ /* 0x000fc60000010006 */
[C---:B------:R-:W-:Y:S01]  /*5e4a0*/  FFMA.FTZ R7, R247.reuse, R7, -0.24046532809734344482 ;  /* 0xbe763c8bf7077423 */ /* 0x040fe20000010007 */
[----:B------:R-:W-:Y:S01]  /*5e4b0*/  FFMA.FTZ R6, R246, R6, -0.24046532809734344482 ;  /* 0xbe763c8bf6067423 */ /* 0x000fe20000010006 */
[----:B------:R-:W-:Y:S01]  /*5e4c0*/  F2FP.SATFINITE.E4M3.F32.PACK_AB_MERGE_C R176, R176, R177, R55 ;  /* 0x000000b1b0b0723e */ /* 0x000fe20004807037 */
[----:B------:R-:W1:Y:S01]  /*5e4d0*/  LDC.64 R2, c[0x0][0x228] ;  /* 0x00008a00ff027b82 */ /* 0x000e620000000a00 */
[----:B------:R-:W-:Y:S01]  /*5e4e0*/  FFMA.FTZ R7, R247, R7, 0.28857114911079406738 ;  /* 0x3e93bf99f7077423 */ /* 0x000fe20000010007 */
[----:B------:R-:W-:-:S03]  /*5e4f0*/  FFMA.FTZ R6, R246, R6, 0.28857114911079406738 ;  /* 0x3e93bf99f6067423 */ /* 0x000fc60000010006 */
[----:B------:R-:W-:Y:S01]  /*5e500*/  FFMA.FTZ R7, R247, R7, -0.36067417263984680176 ;  /* 0xbeb8aa49f7077423 */ /* 0x000fe20000010007 */
[C---:B------:R-:W-:Y:S01]  /*5e510*/  FFMA.FTZ R6, R246.reuse, R6, -0.36067417263984680176 ;  /* 0xbeb8aa49f6067423 */ /* 0x040fe20000010006 */
[----:B------:R-:W-:Y:S01]  /*5e520*/  F2FP.SATFINITE.E4M3.F32.PACK_AB_MERGE_C R217, R215, R217, R211 ;  /* 0x000000d9d7d9723e */ /* 0x000fe200048070d3 */
[----:B------:R-:W3:Y:S01]  /*5e530*/  LDC R185, c[0x0][0x278] ;  /* 0x00009e00ffb97b82 */ /* 0x000ee20000000800 */
[----:B------:R-:W-:Y:S01]  /*5e540*/  FFMA.FTZ R7, R247, R7, 0.48089820146560668945 ;  /* 0x3ef6384af7077423 */ /* 0x000fe20000010007 */
[----:B------:R-:W-:-:S03]  /*5e550*/  FFMA.FTZ R6, R246, R6, 0.48089820146560668945 ;  /* 0x3ef6384af6067423 */ /* 0x000fc60000010006 */
[----:B------:R-:W-:Y:S01]  /*5e560*/  FFMA.FTZ R7, R247, R7, -0.72134751081466674805 ;  /* 0xbf38aa3bf7077423 */ /* 0x000fe20000010007 */
[C---:B------:R-:W-:Y:S01]  /*5e570*/  FFMA.FTZ R6, R246.reuse, R6, -0.72134751081466674805 ;  /* 0xbf38aa3bf6067423 */ /* 0x040fe20000010006 */
[----:B------:R-:W-:Y:S02]  /*5e580*/  FADD R37, R73, R13 ;  /* 0x0000000d49257221 */ /* 0x000fe40000000000 */
[C---:B------:R-:W-:Y:S01]  /*5e590*/  FMUL R7, R247.reuse, R7 ;  /* 0x00000007f7077220 */ /* 0x040fe20000400000 */
[----:B------:R-:W-:Y:S01]  /*5e5a0*/  FMUL R6, R246, R6 ;  /* 0x00000006f6067220 */ /* 0x000fe20000400000 */
[----:B------:R-:W4:Y:S01]  /*5e5b0*/  LDL.LU R73, [R1+0x2e4] ;  /* 0x0002e40001497983 */ /* 0x000f220000300800 */
[----:B------:R-:W-:Y:S01]  /*5e5c0*/  FADD R21, R72, R245 ;  /* 0x000000f548157221 */ /* 0x000fe20000000000 */
[C---:B------:R-:W-:Y:S01]  /*5e5d0*/  FMUL R7, R247.reuse, R7 ;  /* 0x00000007f7077220 */ /* 0x040fe20000400000 */
[----:B------:R-:W-:Y:S01]  /*5e5e0*/  FMUL R6, R246, R6 ;  /* 0x00000006f6067220 */ /* 0x000fe20000400000 */
[----:B------:R-:W-:Y:S01]  /*5e5f0*/  @P0 FFMA.FTZ R37, R216, R12, +INF ;  /* 0x7f800000d8250423 */ /* 0x000fe2000001000c */
[----:B------:R-:W4:Y:S01]  /*5e600*/  LDL.LU R72, [R1+0x2e8] ;  /* 0x0002e80001487983 */ /* 0x000f220000300800 */
[----:B------:R-:W-:Y:S01]  /*5e610*/  FFMA.FTZ R7, R247, 1.4426950216293334961, R7 ;  /* 0x3fb8aa3bf7077823 */ /* 0x000fe20000010007 */
[----:B------:R-:W-:Y:S01]  /*5e620*/  FFMA.FTZ R6, R246, 1.4426950216293334961, R6 ;  /* 0x3fb8aa3bf6067823 */ /* 0x000fe20000010006 */
[----:B--2---:R-:W-:-:S02]  /*5e630*/  F2FP.SATFINITE.E4M3.F32.PACK_AB_MERGE_C R14, R148, R205, R14 ;  /* 0x000000cd940e723e */ /* 0x004fc4000480700e */
[----:B------:R-:W-:Y:S01]  /*5e640*/  FADD R13, R62, R7 ;  /* 0x000000073e0d7221 */ /* 0x000fe20000000000 */
[----:B------:R-:W-:Y:S01]  /*5e650*/  F2FP.SATFINITE.E4M3.F32.PACK_AB_MERGE_C R177, R174, R175, R170 ;  /* 0x000000afaeb1723e */ /* 0x000fe200048070aa */
[----:B------:R-:W2:Y:S01]  /*5e660*/  S2R R62, SR_CTAID.X ;  /* 0x00000000003e7919 */ /* 0x000ea20000002500 */
[----:B------:R-:W-:Y:S01]  /*5e670*/  FADD R20, R63, R6 ;  /* 0x000000063f147221 */ /* 0x000fe20000000000 */
[----:B------:R-:W-:Y:S01]  /*5e680*/  F2FP.SATFINITE.E4M3.F32.PACK_AB_MERGE_C R45, R182, R184, R178 ;  /* 0x000000b8b62d723e */ /* 0x000fe200048070b2 */
[----:B------:R-:W1:Y:S01]  /*5e690*/  LDC R186, c[0x0][0x278] ;  /* 0x00009e00ffba7b82 */ /* 0x000e620000000800 */
[----:B------:R-:W0:Y:S01]  /*5e6a0*/  S2R R63, SR_TID.X ;  /* 0x00000000003f7919 */ /* 0x000e220000002100 */
[----:B------:R-:W-:-:S04]  /*5e6b0*/  @P1 IMAD.MOV.U32 R6, RZ, RZ, 0x7f800000 ;  /* 0x7f800000ff061424 */ /* 0x000fc800078e00ff */
[----:B------:R-:W-:Y:S01]  /*5e6c0*/  @P1 FFMA.FTZ R21, R236, R6, +INF ;  /* 0x7f800000ec151423 */ /* 0x000fe20000010006 */
[----:B------:R-:W-:Y:S01]  /*5e6d0*/  STL [R1+0xd54], R37 ;  /* 0x000d542501007387 */ /* 0x000fe20000100800 */
[----:B------:R-:W-:Y:S01]  /*5e6e0*/  @P4 IMAD.MOV.U32 R7, RZ, RZ, 0x7f800000 ;  /* 0x7f800000ff074424 */ /* 0x000fe200078e00ff */
[----:B------:R-:W-:Y:S01]  /*5e6f0*/  F2FP.SATFINITE.E4M3.F32.PACK_AB_MERGE_C R216, R218, R219, R30 ;  /* 0x000000dbdad8723e */ /* 0x000fe2000480701e */
[----:B------:R-:W3:Y:S01]  /*5e700*/  LDC R182, c[0x0][0x278] ;  /* 0x00009e00ffb67b82 */ /* 0x000ee20000000800 */
[----:B------:R0:W-:Y:S04]  /*5e710*/  STL [R1+0xd10], R21 ;  /* 0x000d101501007387 */ /* 0x0001e80000100800 */
[----:B------:R-:W3:Y:S01]  /*5e720*/  LDL.LU R229, [R1+0x8c] ;  /* 0x00008c0001e57983 */ /* 0x000ee20000300800 */
[----:B------:R-:W-:-:S02]  /*5e730*/  F2FP.SATFINITE.E4M3.F32.PACK_AB_MERGE_C R12, R234, R235, R38 ;  /* 0x000000ebea0c723e */ /* 0x000fc40004807026 */
[----:B------:R-:W-:Y:S01]  /*5e740*/  F2FP.SATFINITE.E4M3.F32.PACK_AB_MERGE_C R160, R160, R161, R57 ;  /* 0x000000a1a0a0723e */ /* 0x000fe20004807039 */
[----:B------:R-:W3:Y:S01]  /*5e750*/  LDL.LU R231, [R1+0x90] ;  /* 0x0000900001e77983 */ /* 0x000ee20000300800 */
[----:B------:R-:W-:Y:S01]  /*5e760*/  F2FP.SATFINITE.E4M3.F32.PACK_AB_MERGE_C R152, R152, R153, R56 ;  /* 0x000000999898723e */ /* 0x000fe20004807038 */
[----:B------:R-:W1:Y:S02]  /*5e770*/  LDC R184, c[0x0][0x278] ;  /* 0x00009e00ffb87b82 */ /* 0x000e640000000800 */
[----:B------:R-:W3:Y:S01]  /*5e780*/  LDL.LU R240, [R1+0x300] ;  /* 0x0003000001f07983 */ /* 0x000ee20000300800 */
[----:B------:R-:W-:-:S03]  /*5e790*/  @P5 IMAD.MOV.U32 R6, RZ, RZ, 0x7f800000 ;  /* 0x7f800000ff065424 */ /* 0x000fc600078e00ff */
[----:B------:R-:W3:Y:S01]  /*5e7a0*/  LDL.LU R230, [R1+0x304] ;  /* 0x0003040001e67983 */ /* 0x000ee20000300800 */
[----:B------:R-:W-:Y:S01]  /*5e7b0*/  F2FP.SATFINITE.E4M3.F32.PACK_AB_MERGE_C R40, R193, R194, R40 ;  /* 0x000000c2c128723e */ /* 0x000fe20004807028 */
[----:B--2---:R-:W-:Y:S02]  /*5e7c0*/  IMAD.SHL.U32 R62, R62, 0x80, RZ ;  /* 0x000000803e3e7824 */ /* 0x004fe400078e00ff */
[----:B------:R-:W-:Y:S01]  /*5e7d0*/  @P5 FFMA.FTZ R20, R243, R6, +INF ;  /* 0x7f800000f3145423 */ /* 0x000fe20000010006 */
[----:B------:R-:W2:Y:S01]  /*5e7e0*/  LDL.LU R156, [R1+0xac] ;  /* 0x0000ac00019c7983 */ /* 0x000ea20000300800 */
[----:B------:R-:W-:Y:S01]  /*5e7f0*/  @P4 FFMA.FTZ R13, R244, R7, +INF ;  /* 0x7f800000f40d4423 */ /* 0x000fe20000010007 */
[----:B------:R-:W-:Y:S01]  /*5e800*/  F2FP.SATFINITE.E4M3.F32.PACK_AB_MERGE_C R41, R191, R192, R41 ;  /* 0x000000c0bf29723e */ /* 0x000fe20004807029 */
[----:B------:R-:W1:Y:S01]  /*5e810*/  LDC R211, c[0x0][0x278] ;  /* 0x00009e00ffd37b82 */ /* 0x000e620000000800 */
[----:B------:R-:W2:Y:S01]  /*5e820*/  LDL.LU R116, [R1+0xb0] ;  /* 0x0000b00001747983 */ /* 0x000ea20000300800 */
[----:B0-----:R-:W-:-:S03]  /*5e830*/  LOP3.LUT R21, R62, 0x7f, R63, 0xf8, !PT ;  /* 0x0000007f3e157812 */ /* 0x001fc600078ef83f */
[----:B------:R-:W2:Y:S01]  /*5e840*/  LDL.LU R63, [R1+0x310] ;  /* 0x00031000013f7983 */ /* 0x000ea20000300800 */
[----:B------:R-:W-:Y:S02]  /*5e850*/  F2FP.SATFINITE.E4M3.F32.PACK_AB_MERGE_C R168, R168, R169, R54 ;  /* 0x000000a9a8a8723e */ /* 0x000fe40004807036 */
[----:B------:R-:W-:Y:S01]  /*5e860*/  F2FP.SATFINITE.E4M3.F32.PACK_AB_MERGE_C R144, R144, R145, R8 ;  /* 0x000000919090723e */ /* 0x000fe20004807008 */
[----:B------:R-:W2:Y:S01]  /*5e870*/  LDL.LU R62, [R1+0x318] ;  /* 0x00031800013e7983 */ /* 0x000ea20000300800 */
[----:B------:R-:W-:Y:S01]  /*5e880*/  F2FP.SATFINITE.E4M3.F32.PACK_AB_MERGE_C R136, R136, R137, R9 ;  /* 0x000000898888723e */ /* 0x000fe20004807009 */
[----:B------:R-:W0:Y:S02]  /*5e890*/  LDC R215, c[0x0][0x278] ;  /* 0x00009e00ffd77b82 */ /* 0x000e240000000800 */
[----:B------:R2:W-:Y:S04]  /*5e8a0*/  STL [R1+0xd0c], R20 ;  /* 0x000d0c1401007387 */ /* 0x0005e80000100800 */
[----:B------:R0:W-:Y:S02]  /*5e8b0*/  STL [R1+0xd08], R13 ;  /* 0x000d080d01007387 */ /* 0x0001e40000100800 */
[----:B------:R-:W-:Y:S01]  /*5e8c0*/  BAR.SYNC.DEFER_BLOCKING 0x0 ;  /* 0x0000000000007b1d */ /* 0x000fe20000010000 */
[----:B----4-:R-:W-:-:S05]  /*5e8d0*/  F2FP.SATFINITE.E4M3.F32.PACK_AB_MERGE_C R15, R72, R73, R15 ;  /* 0x00000049480f723e */ /* 0x010fca000480700f */
[----:B------:R-:W4:Y:S01]  /*5e8e0*/  LDL.LU R238, [R1+0xcc] ;  /* 0x0000cc0001ee7983 */ /* 0x000f220000300800 */
[----:B---3--:R-:W-:-:S03]  /*5e8f0*/  F2FP.SATFINITE.E4M3.F32.PACK_AB_MERGE_C R22, R231, R229, R22 ;  /* 0x000000e5e716723e */ /* 0x008fc60004807016 */
[----:B------:R-:W4:Y:S01]  /*5e900*/  LDL.LU R239, [R1+0xd0] ;  /* 0x0000d00001ef7983 */ /* 0x000f220000300800 */
[----:B------:R-:W3:Y:S01]  /*5e910*/  S2R R37, SR_CTAID.Y ;  /* 0x0000000000257919 */ /* 0x000ee20000002600 */
[----:B------:R-:W-:Y:S02]  /*5e920*/  F2FP.SATFINITE.E4M3.F32.PACK_AB_MERGE_C R161, R158, R159, R154 ;  /* 0x0000009f9ea1723e */ /* 0x000fe4000480709a */
[----:B------:R-:W-:Y:S01]  /*5e930*/  F2FP.SATFINITE.E4M3.F32.PACK_AB_MERGE_C R128, R128, R129, R16 ;  /* 0x000000818080723e */ /* 0x000fe20004807010 */
[----:B------:R-:W3:Y:S01]  /*5e940*/  LDL.LU R222, [R1+0x340] ;  /* 0x0003400001de7983 */ /* 0x000ee20000300800 */
[----:B------:R-:W-:Y:S02]  /*5e950*/  F2FP.SATFINITE.E4M3.F32.PACK_AB_MERGE_C R23, R230, R240, R23 ;  /* 0x000000f0e617723e */ /* 0x000fe40004807017 */
[----:B------:R-:W-:Y:S01]  /*5e960*/  F2FP.SATFINITE.E4M3.F32.PACK_AB_MERGE_C R120, R120, R121, R17 ;  /* 0x000000797878723e */ /* 0x000fe20004807011 */
[----:B------:R-:W3:Y:S01]  /*5e970*/  LDL.LU R213, [R1+0x344] ;  /* 0x0003440001d57983 */ /* 0x000ee20000300800 */
[----:B------:R-:W-:-:S02]  /*5e980*/  F2FP.SATFINITE.E4M3.F32.PACK_AB_MERGE_C R153, R150, R151, R146 ;  /* 0x000000979699723e */ /* 0x000fc40004807092 */
[----:B------:R-:W-:Y:S01]  /*5e990*/  FSETP.NEU.AND P0, PT, R244, RZ, PT ;  /* 0x000000fff400720b */ /* 0x000fe20003f0d000 */
[----:B------:R-:W3:Y:S01]  /*5e9a0*/  LDL.LU R205, [R1+0xf4] ;  /* 0x0000f40001cd7983 */ /* 0x000ee20000300800 */
[----:B--2---:R-:W-:Y:S01]  /*5e9b0*/  F2FP.SATFINITE.E4M3.F32.PACK_AB_MERGE_C R218, R116, R156, R29 ;  /* 0x0000009c74da723e */ /* 0x004fe2000480701d */
[----:B------:R-:W-:Y:S01]  /*5e9c0*/  IMAD R5, R21, R5, RZ ;  /* 0x0000000515057224 */ /* 0x000fe200078e02ff */
[----:B------:R-:W-:Y:S01]  /*5e9d0*/  F2FP.SATFINITE.E4M3.F32.PACK_AB_MERGE_C R20, R226, R227, R31 ;  /* 0x000000e3e214723e */ /* 0x000fe2000480701f */
[----:B------:R-:W2:Y:S01]  /*5e9e0*/  LDL.LU R148, [R1+0x100] ;  /* 0x0001000001947983 */ /* 0x000ea20000300800 */
[----:B------:R-:W-:Y:S01]  /*5e9f0*/  FSETP.NEU.AND P1, PT, R243, RZ, PT ;  /* 0x000000fff300720b */ /* 0x000fe20003f2d000 */
[----:B------:R-:W0:Y:S02]  /*5ea00*/  LDC R16, c[0x0][0x278] ;  /* 0x00009e00ff107b82 */ /* 0x000e240000000800 */
[----:B------:R-:W2:Y:S04]  /*5ea10*/  LDL.LU R73, [R1+0x354] ;  /* 0x0003540001497983 */ /* 0x000ea80000300800 */
[----:B------:R-:W2:Y:S01]  /*5ea20*/  LDL.LU R72, [R1+0x358] ;  /* 0x0003580001487983 */ /* 0x000ea20000300800 */
[----:B------:R-:W-:Y:S01]  /*5ea30*/  F2FP.SATFINITE.E4M3.F32.PACK_AB_MERGE_C R219, R62, R63, R28 ;  /* 0x0000003f3edb723e */ /* 0x000fe2000480701c */
[----:B------:R-:W0:Y:S02]  /*5ea40*/  LDC R17, c[0x0][0x278] ;  /* 0x00009e00ff117b82 */ /* 0x000e240000000800 */
[----:B------:R-:W2:Y:S04]  /*5ea50*/  LDL.LU R229, [R1+0x11c] ;  /* 0x00011c0001e57983 */ /* 0x000ea80000300800 */
[----:B------:R-:W2:Y:S01]  /*5ea60*/  LDL.LU R231, [R1+0x120] ;  /* 0x0001200001e77983 */ /* 0x000ea20000300800 */
[----:B------:R-:W-:-:S02]  /*5ea70*/  FSETP.NEU.AND P2, PT, R236, RZ, PT ;  /* 0x000000ffec00720b */ /* 0x000fc40003f4d000 */
[----:B------:R-:W-:Y:S01]  /*5ea80*/  F2FP.SATFINITE.E4M3.F32.PACK_AB_MERGE_C R112, R112, R113, R32 ;  /* 0x000000717070723e */ /* 0x000fe20004807020 */
[----:B------:R-:W2:Y:S01]  /*5ea90*/  LDL.LU R240, [R1+0x380] ;  /* 0x0003800001f07983 */ /* 0x000ea20000300800 */
[----:B------:R-:W-:Y:S01]  /*5eaa0*/  F2FP.SATFINITE.E4M3.F32.PACK_AB_MERGE_C R132, R134, R127, R132 ;  /* 0x0000007f8684723e */ /* 0x000fe20004807084 */
[----:B------:R-:W-:Y:S01]  /*5eab0*/  IMAD R182, R182, 0x7c, RZ ;  /* 0x0000007cb6b67824 */ /* 0x000fe200078e02ff */
[----:B------:R-:W0:Y:S01]  /*5eac0*/  LDC R191, c[0x0][0x278] ;  /* 0x00009e00ffbf7b82 */ /* 0x000e220000000800 */
[----:B------:R-:W2:Y:S04]  /*5ead0*/  LDL.LU R230, [R1+0x388] ;  /* 0x0003880001e67983 */ /* 0x000ea80000300800 */
[----:B------:R-:W2:Y:S01]  /*5eae0*/  LDL.LU R156, [R1+0x13c] ;  /* 0x00013c00019c7983 */ /* 0x000ea20000300800 */
[----:B-1----:R-:W-:-:S02]  /*5eaf0*/  IMAD R184, R184, 0x7e, RZ ;  /* 0x0000007eb8b87824 */ /* 0x002fc400078e02ff */
[----:B------:R-:W1:Y:S01]  /*5eb00*/  LDC R192, c[0x0][0x278] ;  /* 0x00009e00ffc07b82 */ /* 0x000e620000000800 */
[----:B------:R-:W2:Y:S04]  /*5eb10*/  LDL.LU R116, [R1+0x140] ;  /* 0x0001400001747983 */ /* 0x000ea80000300800 */
[----:B------:R-:W2:Y:S01]  /*5eb20*/  LDL.LU R63, [R1+0x398] ;  /* 0x00039800013f7983 */ /* 0x000ea20000300800 */
[----:B------:R-:W-:Y:S02]  /*5eb30*/  IMAD R185, R185, 0x7f, RZ ;  /* 0x0000007fb9b97824 */ /* 0x000fe400078e02ff */
[----:B------:R-:W-:Y:S01]  /*5eb40*/  IMAD.SHL.U32 R186, R186, 0x80, RZ ;  /* 0x00000080baba7824 */ /* 0x000fe200078e00ff */
[----:B------:R-:W2:Y:S01]  /*5eb50*/  LDL.LU R62, [R1+0x39c] ;  /* 0x00039c00013e7983 */ /* 0x000ea20000300800 */
[----:B------:R-:W1:Y:S08]  /*5eb60*/  LDC R193, c[0x0][0x278] ;  /* 0x00009e00ffc17b82 */ /* 0x000e700000000800 */
[----:B------:R-:W1:Y:S01]  /*5eb70*/  LDC R194, c[0x0][0x278] ;  /* 0x00009e00ffc27b82 */ /* 0x000e620000000800 */
[----:B----4-:R-:W-:-:S02]  /*5eb80*/  F2FP.SATFINITE.E4M3.F32.PACK_AB_MERGE_C R30, R239, R238, R36 ;  /* 0x000000eeef1e723e */ /* 0x010fc40004807024 */
[----:B------:R-:W4:Y:S04]  /*5eb90*/  LDL.LU R238, [R1+0x15c] ;  /* 0x00015c0001ee7983 */ /* 0x000f280000300800 */
[----:B------:R-:W4:Y:S01]  /*5eba0*/  LDL.LU R239, [R1+0x160] ;  /* 0x0001600001ef7983 */ /* 0x000f220000300800 */
[----:B---3--:R-:W-:-:S03]  /*5ebb0*/  F2FP.SATFINITE.E4M3.F32.PACK_AB_MERGE_C R31, R213, R222, R27 ;  /* 0x000000ded51f723e */ /* 0x008fc6000480701b */
[----:B------:R-:W3:Y:S04]  /*5ebc0*/  LDL.LU R222, [R1+0x3b8] ;  /* 0x0003b80001de7983 */ /* 0x000ee80000300800 */
[----:B------:R-:W3:Y:S01]  /*5ebd0*/  LDL.LU R213, [R1+0x3c0] ;  /* 0x0003c00001d57983 */ /* 0x000ee20000300800 */
[----:B--2---:R-:W-:-:S03]  /*5ebe0*/  F2FP.SATFINITE.E4M3.F32.PACK_AB_MERGE_C R38, R148, R205, R26 ;  /* 0x000000cd9426723e */ /* 0x004fc6000480701a */
[----:B------:R-:W2:Y:S04]  /*5ebf0*/  LDL.LU R205, [R1+0x17c] ;  /* 0x00017c0001cd7983 */ /* 0x000ea80000300800 */
[----:B------:R-:W2:Y:S01]  /*5ec00*/  LDL.LU R148, [R1+0x180] ;  /* 0x0001800001947983 */ /* 0x000ea20000300800 */
[----:B------:R-:W-:-:S03]  /*5ec10*/  F2FP.SATFINITE.E4M3.F32.PACK_AB_MERGE_C R39, R72, R73, R39 ;  /* 0x000000494827723e */ /* 0x000fc60004807027 */
[----:B------:R-:W4:Y:S04]  /*5ec20*/  LDL.LU R73, [R1+0x3c8] ;  /* 0x0003c80001497983 */ /* 0x000f280000300800 */
[----:B------:R-:W4:Y:S01]  /*5ec30*/  LDL.LU R72, [R1+0x3cc] ;  /* 0x0003cc0001487983 */ /* 0x000f220000300800 */
        /* <DEDUP_REMOVED lines=12> */
[----:B------:R-:W-:-:S05]  /*5ed00*/  IMAD R4, R37, R4, RZ ;  /* 0x0000000425047224 */ /* 0x000fca00078e02ff */
[--C-:B------:R-:W-:Y:S02]  /*5ed10*/  IADD3 R2, P4, P5, R5, R2, R4.reuse ;  /* 0x0000000205027210 */ /* 0x100fe40007d9e004 */
[----:B------:R-:W-:Y:S02]  /*5ed20*/  SHF.R.S32.HI R4, RZ, 0x1f, R4 ;  /* 0x0000001fff047819 */ /* 0x000fe40000011404 */
[----:B------:R-:W-:-:S04]  /*5ed30*/  SHF.R.S32.HI R5, RZ, 0x1f, R5 ;  /* 0x0000001fff057819 */ /* 0x000fc80000011405 */
[----:B------:R-:W-:Y:S02]  /*5ed40*/  IADD3.X R3, R5, R3, R4, P4, P5 ;  /* 0x0000000305037210 */ /* 0x000fe400027ea404 */
[----:B------:R-:W-:Y:S01]  /*5ed50*/  LDS.128 R4, [R0] ;  /* 0x0000000000047984 */ /* 0x000fe20000000c00 */
[----:B0-----:R-:W-:Y:S01]  /*5ed60*/  F2FP.SATFINITE.E4M3.F32.PACK_AB_MERGE_C R13, R232, R233, R228 ;  /* 0x000000e9e80d723e */ /* 0x001fe200048070e4 */
[----:B------:R-:W-:Y:S06]  /*5ed70*/  BAR.SYNC.DEFER_BLOCKING 0x0 ;  /* 0x0000000000007b1d */ /* 0x000fec0000010000 */
[----:B------:R-:W-:Y:S02]  /*5ed80*/  STSM.16.M88.4 [R183], R12 ;  /* 0x0000000cb7007844 */ /* 0x000fe40000000200 */
[----:B------:R-:W-:Y:S01]  /*5ed90*/  BAR.SYNC.DEFER_BLOCKING 0x0 ;  /* 0x0000000000007b1d */ /* 0x000fe20000010000 */
[----:B------:R-:W-:-:S02]  /*5eda0*/  F2FP.SATFINITE.E4M3.F32.PACK_AB_MERGE_C R21, R224, R225, R220 ;  /* 0x000000e1e015723e */ /* 0x000fc400048070dc */
[----:B---3--:R-:W-:-:S03]  /*5edb0*/  F2FP.SATFINITE.E4M3.F32.PACK_AB_MERGE_C R179, R213, R222, R179 ;  /* 0x000000ded5b3723e */ /* 0x008fc600048070b3 */
[----:B------:R-:W-:Y:S01]  /*5edc0*/  LDS.128 R12, [R0] ;  /* 0x00000000000c7984 */ /* 0x000fe20000000c00 */
[----:B--2---:R-:W-:-:S03]  /*5edd0*/  F2FP.SATFINITE.E4M3.F32.PACK_AB_MERGE_C R170, R148, R205, R52 ;  /* 0x000000cd94aa723e */ /* 0x004fc60004807034 */
[----:B------:R-:W2:Y:S01]  /*5ede0*/  LDL.LU R222, [R1+0x1dc] ;  /* 0x0001dc0001de7983 */ /* 0x000ea20000300800 */
[----:B------:R-:W-:Y:S02]  /*5edf0*/  F2FP.SATFINITE.E4M3.F32.PACK_AB_MERGE_C R28, R209, R210, R25 ;  /* 0x000000d2d11c723e */ /* 0x000fe40004807019 */
[----:B------:R-:W-:Y:S01]  /*5ee00*/  F2FP.SATFINITE.E4M3.F32.PACK_AB_MERGE_C R29, R207, R208, R203 ;  /* 0x000000d0cf1d723e */ /* 0x000fe200048070cb */
[----:B------:R-:W2:Y:S01]  /*5ee10*/  LDL.LU R213, [R1+0x1e0] ;  /* 0x0001e00001d57983 */ /* 0x000ea20000300800 */
[----:B------:R-:W-:Y:S02]  /*5ee20*/  F2FP.SATFINITE.E4M3.F32.PACK_AB_MERGE_C R36, R201, R202, R24 ;  /* 0x000000cac924723e */ /* 0x000fe40004807018 */
[----:B------:R-:W-:Y:S01]  /*5ee30*/  F2FP.SATFINITE.E4M3.F32.PACK_AB_MERGE_C R169, R166, R167, R162 ;  /* 0x000000a7a6a9723e */ /* 0x000fe200048070a2 */
[----:B------:R-:W3:Y:S01]  /*5ee40*/  LDL.LU R205, [R1+0x414] ;  /* 0x0004140001cd7983 */ /* 0x000ee20000300800 */
[----:B----4-:R-:W-:Y:S02]  /*5ee50*/  F2FP.SATFINITE.E4M3.F32.PACK_AB_MERGE_C R178, R239, R238, R53 ;  /* 0x000000eeefb2723e */ /* 0x010fe40004807035 */
[----:B------:R-:W-:Y:S01]  /*5ee60*/  F2FP.SATFINITE.E4M3.F32.PACK_AB_MERGE_C R145, R71, R70, R138 ;  /* 0x000000464791723e */ /* 0x000fe2000480708a */
[----:B------:R-:W3:Y:S01]  /*5ee70*/  LDL.LU R148, [R1+0x418] ;  /* 0x0004180001947983 */ /* 0x000ee20000300800 */
[----:B------:R-:W-:-:S02]  /*5ee80*/  F2FP.SATFINITE.E4M3.F32.PACK_AB_MERGE_C R171, R72, R73, R171 ;  /* 0x0000004948ab723e */ /* 0x000fc400048070ab */
[----:B------:R-:W-:Y:S01]  /*5ee90*/  F2FP.SATFINITE.E4M3.F32.PACK_AB_MERGE_C R137, R78, R135, R130 ;  /* 0x000000874e89723e */ /* 0x000fe20004807082 */
[----:B------:R-:W-:Y:S01]  /*5eea0*/  BAR.SYNC.DEFER_BLOCKING 0x0 ;  /* 0x0000000000007b1d */ /* 0x000fe20000010000 */
[----:B------:R-:W-:-:S05]  /*5eeb0*/  F2FP.SATFINITE.E4M3.F32.PACK_AB_MERGE_C R163, R230, R240, R163 ;  /* 0x000000f0e6a3723e */ /* 0x000fca00048070a3 */
[----:B------:R-:W4:Y:S01]  /*5eec0*/  LDL.LU R238, [R1+0x1fc] ;  /* 0x0001fc0001ee7983 */ /* 0x000f220000300800 */
[----:B------:R-:W-:-:S03]  /*5eed0*/  F2FP.SATFINITE.E4M3.F32.PACK_AB_MERGE_C R154, R116, R156, R58 ;  /* 0x0000009c749a723e */ /* 0x000fc6000480703a */
[----:B------:R-:W4:Y:S01]  /*5eee0*/  LDL.LU R239, [R1+0x2fc] ;  /* 0x0002fc0001ef7983 */ /* 0x000f220000300800 */
[----:B------:R-:W-:Y:S02]  /*5eef0*/  F2FP.SATFINITE.E4M3.F32.PACK_AB_MERGE_C R37, R199, R200, R195 ;  /* 0x000000c8c725723e */ /* 0x000fe400048070c3 */
[----:B------:R-:W-:Y:S01]  /*5ef00*/  F2FP.SATFINITE.E4M3.F32.PACK_AB_MERGE_C R129, R86, R79, R122 ;  /* 0x0000004f5681723e */ /* 0x000fe2000480707a */
[----:B------:R-:W4:Y:S01]  /*5ef10*/  LDL.LU R73, [R1+0x41c] ;  /* 0x00041c0001497983 */ /* 0x000f220000300800 */
[----:B------:R-:W-:Y:S01]  /*5ef20*/  F2FP.SATFINITE.E4M3.F32.PACK_AB_MERGE_C R121, R94, R87, R114 ;  /* 0x000000575e79723e */ /* 0x000fe20004807072 */
[----:B------:R-:W-:Y:S01]  /*5ef30*/  IMAD R16, R16, 0xe, RZ ;  /* 0x0000000e10107824 */ /* 0x000fe200078e02ff */
[----:B------:R-:W-:Y:S01]  /*5ef40*/  F2FP.SATFINITE.E4M3.F32.PACK_AB_MERGE_C R155, R62, R63, R155 ;  /* 0x0000003f3e9b723e */ /* 0x000fe2000480709b */
[----:B------:R-:W-:Y:S01]  /*5ef50*/  STSM.16.M88.4 [R183], R20 ;  /* 0x00000014b7007844 */ /* 0x000fe20000000200 */
[----:B------:R-:W-:Y:S01]  /*5ef60*/  IMAD R17, R17, 0xf, RZ ;  /* 0x0000000f11117824 */ /* 0x000fe200078e02ff */
[----:B------:R-:W0:Y:S08]  /*5ef70*/  LDC R203, c[0x0][0x278] ;  /* 0x00009e00ffcb7b82 */ /* 0x000e300000000800 */
[----:B------:R-:W-:Y:S01]  /*5ef80*/  BAR.SYNC.DEFER_BLOCKING 0x0 ;  /* 0x0000000000007b1d */ /* 0x000fe20000010000 */
[----:B------:R-:W-:-:S02]  /*5ef90*/  IMAD R191, R191, 0x85, RZ ;  /* 0x00000085bfbf7824 */ /* 0x000fc400078e02ff */
[----:B-1----:R-:W-:Y:S02]  /*5efa0*/  IMAD R192, R192, 0x86, RZ ;  /* 0x00000086c0c07824 */ /* 0x002fe400078e02ff */
[----:B------:R-:W-:-:S03]  /*5efb0*/  IMAD R193, R193, 0x87, RZ ;  /* 0x00000087c1c17824 */ /* 0x000fc600078e02ff */
[----:B------:R-:W1:Y:S01]  /*5efc0*/  LDC R208, c[0x0][0x278] ;  /* 0x00009e00ffd07b82 */ /* 0x000e620000000800 */
[----:B------:R-:W4:Y:S04]  /*5efd0*/  LDL.LU R72, [R1+0x420] ;  /* 0x0004200001487983 */ /* 0x000f280000300800 */
[----:B------:R-:W4:Y:S01]  /*5efe0*/  LDL.LU R240, [R1+0x320] ;  /* 0x0003200001f07983 */ /* 0x000f220000300800 */
[----:B------:R-:W-:Y:S02]  /*5eff0*/  IMAD R194, R194, 0x88, RZ ;  /* 0x00000088c2c27824 */ /* 0x000fe400078e02ff */
[----:B------:R-:W1:Y:S01]  /*5f000*/  LDC R209, c[0x0][0x278] ;  /* 0x00009e00ffd17b82 */ /* 0x000e620000000800 */
[----:B------:R-:W4:Y:S04]  /*5f010*/  LDL.LU R230, [R1+0x324] ;  /* 0x0003240001e67983 */ /* 0x000f280000300800 */
[----:B------:R-:W4:Y:S03]  /*5f020*/  LDL.LU R156, [R1+0x434] ;  /* 0x00043400019c7983 */ /* 0x000f260000300800 */
[----:B------:R-:W1:Y:S01]  /*5f030*/  LDC R210, c[0x0][0x278] ;  /* 0x00009e00ffd27b82 */ /* 0x000e620000000800 */
[----:B------:R-:W-:Y:S07]  /*5f040*/  LDS.128 R20, [R0] ;  /* 0x0000000000147984 */ /* 0x000fee0000000c00 */
[----:B------:R-:W-:Y:S01]  /*5f050*/  BAR.SYNC.DEFER_BLOCKING 0x0 ;  /* 0x0000000000007b1d */ /* 0x000fe20000010000 */
[----:B------:R-:W-:-:S02]  /*5f060*/  IMAD R211, R211, 0x99, RZ ;  /* 0x00000099d3d37824 */ /* 0x000fc400078e02ff */
[----:B------:R-:W-:-:S05]  /*5f070*/  IMAD R215, R215, 0x9d, RZ ;  /* 0x0000009dd7d77824 */ /* 0x000fca00078e02ff */
[----:B------:R-:W1:Y:S01]  /*5f080*/  LDC R224, c[0x0][0x278] ;  /* 0x00009e00ffe07b82 */ /* 0x000e620000000800 */
[----:B------:R-:W4:Y:S01]  /*5f090*/  LDL.LU R116, [R1+0x438] ;  /* 0x0004380001747983 */ /* 0x000f220000300800 */
[----:B--2---:R-:W-:-:S03]  /*5f0a0*/  F2FP.SATFINITE.E4M3.F32.PACK_AB_MERGE_C R146, R213, R222, R69 ;  /* 0x000000ded592723e */ /* 0x004fc60004807045 */
[----:B------:R2:W-:Y:S01]  /*5f0b0*/  STSM.16.M88.4 [R183], R216 ;  /* 0x000000d8b7007844 */ /* 0x0005e20000000200 */
[----:B------:R-:W-:Y:S02]  /*5f0c0*/  F2FP.SATFINITE.E4M3.F32.PACK_AB_MERGE_C R162, R231, R229, R59 ;  /* 0x000000e5e7a2723e */ /* 0x000fe4000480703b */
[----:B------:R-:W2:Y:S08]  /*5f0d0*/  LDC R166, c[0x0][0x278] ;  /* 0x00009e00ffa67b82 */ /* 0x000eb00000000800 */
[----:B------:R-:W-:Y:S01]  /*5f0e0*/  BAR.SYNC.DEFER_BLOCKING 0x0 ;  /* 0x0000000000007b1d */ /* 0x000fe20000010000 */
[----:B---3--:R-:W-:-:S07]  /*5f0f0*/  F2FP.SATFINITE.E4M3.F32.PACK_AB_MERGE_C R147, R148, R205, R147 ;  /* 0x000000cd9493723e */ /* 0x008fce0004807093 */
[----:B------:R-:W3:Y:S01]  /*5f100*/  LDC R167, c[0x0][0x278] ;  /* 0x00009e00ffa77b82 */ /* 0x000ee20000000800 */
[----:B------:R-:W3:Y:S04]  /*5f110*/  LDL.LU R222, [R1+0x334] ;  /* 0x0003340001de7983 */ /* 0x000ee80000300800 */
[----:B------:R-:W3:Y:S03]  /*5f120*/  LDL.LU R213, [R1+0x33c] ;  /* 0x00033c0001d57983 */ /* 0x000ee60000300800 */
[----:B------:R-:W3:Y:S01]  /*5f130*/  LDC R195, c[0x0][0x278] ;  /* 0x00009e00ffc37b82 */ /* 0x000ee20000000800 */
[----:B------:R-:W3:Y:S04]  /*5f140*/  LDL.LU R205, [R1+0x43c] ;  /* 0x00043c0001cd7983 */ /* 0x000ee80000300800 */
[----:B------:R-:W3:Y:S03]  /*5f150*/  LDL.LU R148, [R1+0x440] ;  /* 0x0004400001947983 */ /* 0x000ee60000300800 */
[----:B------:R-:W3:Y:S01]  /*5f160*/  LDC R199, c[0x0][0x278] ;  /* 0x00009e00ffc77b82 */ /* 0x000ee20000000800 */
[----:B------:R-:W-:Y:S07]  /*5f170*/  LDS.128 R24, [R0] ;  /* 0x0000000000187984 */ /* 0x000fee0000000c00 */
[----:B------:R-:W-:Y:S01]  /*5f180*/  BAR.SYNC.DEFER_BLOCKING 0x0 ;  /* 0x0000000000007b1d */ /* 0x000fe20000010000 */
[----:B----4-:R-:W-:-:S07]  /*5f190*/  F2FP.SATFINITE.E4M3.F32.PACK_AB_MERGE_C R138, R239, R238, R68 ;  /* 0x000000eeef8a723e */ /* 0x010fce0004807044 */
[----:B------:R-:W4:Y:S01]  /*5f1a0*/  LDC R200, c[0x0][0x278] ;  /* 0x00009e00ffc87b82 */ /* 0x000f220000000800 */
[----:B------:R-:W4:Y:S04]  /*5f1b0*/  LDL.LU R248, [R1+0x7c] ;  /* 0x00007c0001f87983 */ /* 0x000f280000300800 */
[----:B------:R-:W4:Y:S03]  /*5f1c0*/  LDL.LU R251, [R1+0x36c] ;  /* 0x00036c0001fb7983 */ /* 0x000f260000300800 */
[----:B------:R-:W4:Y:S01]  /*5f1d0*/  LDC R201, c[0x0][0x278] ;  /* 0x00009e00ffc97b82 */ /* 0x000f220000000800 */
[----:B------:R-:W4:Y:S04]  /*5f1e0*/  LDL.LU R93, [R1+0x370] ;  /* 0x00037000015d7983 */ /* 0x000f280000300800 */
[----:B------:R-:W4:Y:S01]  /*5f1f0*/  LDL.LU R117, [R1+0x454] ;  /* 0x0004540001757983 */ /* 0x000f220000300800 */
[----:B------:R-:W-:-:S02]  /*5f200*/  F2FP.SATFINITE.E4M3.F32.PACK_AB_MERGE_C R139, R72, R73, R139 ;  /* 0x00000049488b723e */ /* 0x000fc4000480708b */
[----:B------:R-:W4:Y:S01]  /*5f210*/  LDC R202, c[0x0][0x278] ;  /* 0x00009e00ffca7b82 */ /* 0x000f220000000800 */
[----:B------:R-:W-:Y:S07]  /*5f220*/  STSM.16.M88.4 [R183], R28 ;  /* 0x0000001cb7007844 */ /* 0x000fee0000000200 */
[----:B------:R-:W-:Y:S01]  /*5f230*/  BAR.SYNC.DEFER_BLOCKING 0x0 ;  /* 0x0000000000007b1d */ /* 0x000fe20000010000 */
[----:B------:R-:W-:Y:S01]  /*5f240*/  F2FP.SATFINITE.E4M3.F32.PACK_AB_MERGE_C R130, R230, R240, R77 ;  /* 0x000000f0e682723e */ /* 0x000fe2000480704d */
[----:B0-----:R-:W-:-:S02]  /*5f250*/  IMAD R203, R203, 0x91, RZ ;  /* 0x00000091cbcb7824 */ /* 0x001fc400078e02ff */
[----:B-1----:R-:W-:-:S04]  /*5f260*/  IMAD R208, R208, 0x96, RZ ;  /* 0x00000096d0d07824 */ /* 0x002fc800078e02ff */
[----:B--2---:R-:W0:Y:S01]  /*5f270*/  LDC R216, c[0x0][0x278] ;  /* 0x00009e00ffd87b82 */ /* 0x004e220000000800 */
[----:B------:R-:W-:Y:S02]  /*5f280*/  IMAD R209, R209, 0x97, RZ ;  /* 0x00000097d1d17824 */ /* 0x000fe400078e02ff */
[----:B------:R-:W-:-:S05]  /*5f290*/  IMAD R210, R210, 0x98, RZ ;  /* 0x00000098d2d27824 */ /* 0x000fca00078e02ff */
[----:B------:R-:W1:Y:S01]  /*5f2a0*/  LDC R217, c[0x0][0x278] ;  /* 0x00009e00ffd97b82 */ /* 0x000e620000000800 */
[----:B------:R-:W-:Y:S02]  /*5f2b0*/  F2FP.SATFINITE.E4M3.F32.PACK_AB_MERGE_C R131, R116, R156, R131 ;  /* 0x0000009c7483723e */ /* 0x000fe40004807083 */
[----:B------:R-:W2:Y:S04]  /*5f2c0*/  LDL.LU R116, [R1+0x458] ;  /* 0x0004580001747983 */ /* 0x000ea80000300800 */
[----:B------:R-:W2:Y:S01]  /*5f2d0*/  LDL.LU R149, [R1+0xa0] ;  /* 0x0000a00001957983 */ /* 0x000ea20000300800 */
[----:B------:R-:W1:Y:S03]  /*5f2e0*/  LDC R218, c[0x0][0x278] ;  /* 0x00009e00ffda7b82 */ /* 0x000e660000000800 */
[----:B------:R-:W-:Y:S05]  /*5f2f0*/  LDS.128 R28, [R0] ;  /* 0x00000000001c7984 */ /* 0x000fea0000000c00 */
[----:B------:R-:W-:Y:S08]  /*5f300*/  BAR.SYNC.DEFER_BLOCKING 0x0 ;  /* 0x0000000000007b1d */ /* 0x000ff00000010000 */
[----:B------:R-:W1:Y:S01]  /*5f310*/  LDC R219, c[0x0][0x278] ;  /* 0x00009e00ffdb7b82 */ /* 0x000e620000000800 */
[----:B------:R-:W2:Y:S04]  /*5f320*/  LDL.LU R157, [R1+0xbc] ;  /* 0x0000bc00019d7983 */ /* 0x000ea80000300800 */
[----:B------:R-:W2:Y:S04]  /*5f330*/  LDL.LU R206, [R1+0x378] ;  /* 0x0003780001ce7983 */ /* 0x000ea80000300800 */
[----:B------:R-:W2:Y:S04]  /*5f340*/  LDL.LU R212, [R1+0x37c] ;  /* 0x00037c0001d47983 */ /* 0x000ea80000300800 */
[----:B------:R-:W2:Y:S04]  /*5f350*/  LDL.LU R214, [R1+0x45c] ;  /* 0x00045c0001d67983 */ /* 0x000ea80000300800 */
[----:B------:R-:W-:Y:S01]  /*5f360*/  STSM.16.M88.4 [R183], R36 ;  /* 0x00000024b7007844 */ /* 0x000fe20000000200 */
[----:B------:R-:W-:Y:S06]  /*5f370*/  BAR.SYNC.DEFER_BLOCKING 0x0 ;  /* 0x0000000000007b1d */ /* 0x000fec0000010000 */
[----:B------:R-:W2:Y:S04]  /*5f380*/  LDL.LU R156, [R1+0x460] ;  /* 0x00046000019c7983 */ /* 0x000ea80000300800 */
[----:B------:R-:W2:Y:S04]  /*5f390*/  LDL.LU R221, [R1+0xe4] ;  /* 0x0000e40001dd7983 */ /* 0x000ea80000300800 */
[----:B------:R-:W2:Y:S04]  /*5f3a0*/  LDL.LU R223, [R1+0x10c] ;  /* 0x00010c0001df7983 */ /* 0x000ea80000300800 */
[----:B------:R-:W2:Y:S04]  /*5f3b0*/  LDL.LU R229, [R1+0x3a0] ;  /* 0x0003a00001e57983 */ /* 0x000ea80000300800 */
[----:B------:R-:W-:Y:S01]  /*5f3c0*/  LDS.128 R36, [R0] ;  /* 0x0000000000247984 */ /* 0x000fe20000000c00 */
[----:B------:R-:W-:Y:S06]  /*5f3d0*/  BAR.SYNC.DEFER_BLOCKING 0x0 ;  /* 0x0000000000007b1d */ /* 0x000fec0000010000 */
[----:B------:R-:W2:Y:S04]  /*5f3e0*/  LDL.LU R231, [R1+0x3a4] ;  /* 0x0003a40001e77983 */ /* 0x000ea80000300800 */
[----:B------:R-:W2:Y:S04]  /*5f3f0*/  LDL.LU R238, [R1+0x474] ;  /* 0x0004740001ee7983 */ /* 0x000ea80000300800 */
[----:B------:R-:W2:Y:S04]  /*5f400*/  LDL.LU R239, [R1+0x478] ;  /* 0x0004780001ef7983 */ /* 0x000ea80000300800 */
[----:B------:R-:W2:Y:S04]  /*5f410*/  LDL.LU R240, [R1+0x110] ;  /* 0x0001100001f07983 */ /* 0x000ea80000300800 */
[----:B------:R-:W-:Y:S01]  /*5f420*/  STSM.16.M88.4 [R183], R40 ;  /* 0x00000028b7007844 */ /* 0x000fe20000000200 */
[----:B------:R-:W-:Y:S06]  /*5f430*/  BAR.SYNC.DEFER_BLOCKING 0x0 ;  /* 0x0000000000007b1d */ /* 0x000fec0000010000 */
[----:B------:R-:W2:Y:S04]  /*5f440*/  LDL.LU R230, [R1+0x12c] ;  /* 0x00012c0001e67983 */ /* 0x000ea80000300800 */
[----:B------:R-:W-:Y:S01]  /*5f450*/  LDS.128 R40, [R0] ;  /* 0x0000000000287984 */ /* 0x000fe20000000c00 */
[----:B------:R-:W-:Y:S06]  /*5f460*/  BAR.SYNC.DEFER_BLOCKING 0x0 ;  /* 0x0000000000007b1d */ /* 0x000fec0000010000 */
[----:B------:R-:W-:Y:S02]  /*5f470*/  STSM.16.M88.4 [R183], R44 ;  /* 0x0000002cb7007844 */ /* 0x000fe40000000200 */
[----:B------:R-:W-:Y:S06]  /*5f480*/  BAR.SYNC.DEFER_BLOCKING 0x0 ;  /* 0x0000000000007b1d */ /* 0x000fec0000010000 */
[----:B------:R-:W-:Y:S02]  /*5f490*/  LDS.128 R44, [R0] ;  /* 0x00000000002c7984 */ /* 0x000fe40000000c00 */
[----:B------:R-:W-:Y:S06]  /*5f4a0*/  BAR.SYNC.DEFER_BLOCKING 0x0 ;  /* 0x0000000000007b1d */ /* 0x000fec0000010000 */
[----:B------:R0:W-:Y:S02]  /*5f4b0*/  STSM.16.M88.4 [R183], R176 ;  /* 0x000000b0b7007844 */ /* 0x0001e40000000200 */
[----:B------:R-:W-:Y:S01]  /*5f4c0*/  BAR.SYNC.DEFER_BLOCKING 0x0 ;  /* 0x0000000000007b1d */ /* 0x000fe20000010000 */
[----:B------:R-:W-:-:S02]  /*5f4d0*/  IMAD R166, R166, 0x6c, RZ ;  /* 0x0000006ca6a67824 */ /* 0x000fc400078e02ff */
[----:B---3--:R-:W-:-:S05]  /*5f4e0*/  IMAD R167, R167, 0x6d, RZ ;  /* 0x0000006da7a77824 */ /* 0x008fca00078e02ff */
[----:B0-----:R-:W0:Y:S08]  /*5f4f0*/  LDC R176, c[0x0][0x278] ;  /* 0x00009e00ffb07b82 */ /* 0x001e300000000800 */
[----:B------:R-:W3:Y:S01]  /*5f500*/  LDC R177, c[0x0][0x278] ;  /* 0x00009e00ffb17b82 */ /* 0x000ee20000000800 */
[----:B------:R-:W-:Y:S07]  /*5f510*/  LDS.128 R52, [R0] ;  /* 0x0000000000347984 */ /* 0x000fee0000000c00 */
[----:B------:R-:W-:Y:S01]  /*5f520*/  BAR.SYNC.DEFER_BLOCKING 0x0 ;  /* 0x0000000000007b1d */ /* 0x000fe20000010000 */
[----:B------:R-:W-:-:S07]  /*5f530*/  F2FP.SATFINITE.E4M3.F32.PACK_AB_MERGE_C R122, R213, R222, R76 ;  /* 0x000000ded57a723e */ /* 0x000fce000480704c */
[----:B------:R-:W1:Y:S01]  /*5f540*/  LDC R178, c[0x0][0x278] ;  /* 0x00009e00ffb27b82 */ /* 0x000e620000000800 */
[----:B------:R-:W3:Y:S01]  /*5f550*/  LDL.LU R222, [R1+0x3ac] ;  /* 0x0003ac0001de7983 */ /* 0x000ee20000300800 */
[----:B------:R-:W-:-:S03]  /*5f560*/  F2FP.SATFINITE.E4M3.F32.PACK_AB_MERGE_C R123, R148, R205, R123 ;  /* 0x000000cd947b723e */ /* 0x000fc6000480707b */
[----:B------:R-:W3:Y:S03]  /*5f570*/  LDL.LU R213, [R1+0x3b4] ;  /* 0x0003b40001d57983 */ /* 0x000ee60000300800 */
[----:B------:R-:W1:Y:S01]  /*5f580*/  LDC R179, c[0x0][0x278] ;  /* 0x00009e00ffb37b82 */ /* 0x000e620000000800 */
[----:B------:R-:W3:Y:S04]  /*5f590*/  LDL.LU R205, [R1+0x47c] ;  /* 0x00047c0001cd7983 */ /* 0x000ee80000300800 */
[----:B------:R-:W3:Y:S04]  /*5f5a0*/  LDL.LU R148, [R1+0x480] ;  /* 0x0004800001947983 */ /* 0x000ee80000300800 */
[----:B------:R0:W-:Y:S01]  /*5f5b0*/  STSM.16.M88.4 [R183], R168 ;  /* 0x000000a8b7007844 */ /* 0x0001e20000000200 */
[----:B------:R-:W-:Y:S06]  /*5f5c0*/  BAR.SYNC.DEFER_BLOCKING 0x0 ;  /* 0x0000000000007b1d */ /* 0x000fec0000010000 */
[----:B------:R-:W3:Y:S04]  /*5f5d0*/  LDL.LU R232, [R1+0x130] ;  /* 0x0001300001e87983 */ /* 0x000ee80000300800 */
[----:B------:R-:W3:Y:S01]  /*5f5e0*/  LDL.LU R233, [R1+0x14c] ;  /* 0x00014c0001e97983 */ /* 0x000ee20000300800 */
[----:B----4-:R-:W-:Y:S01]  /*5f5f0*/  F2FP.SATFINITE.E4M3.F32.PACK_AB_MERGE_C R113, R248, R95, R106 ;  /* 0x0000005ff871723e */ /* 0x010fe2000480706a */
[----:B0-----:R-:W0:Y:S02]  /*5f600*/  LDC R168, c[0x0][0x278] ;  /* 0x00009e00ffa87b82 */ /* 0x001e240000000800 */
[----:B------:R-:W4:Y:S04]  /*5f610*/  LDL.LU R228, [R1+0x3d0] ;  /* 0x0003d00001e47983 */ /* 0x000f280000300800 */
[----:B------:R-:W4:Y:S01]  /*5f620*/  LDL.LU R234, [R1+0x3d4] ;  /* 0x0003d40001ea7983 */ /* 0x000f220000300800 */
[----:B------:R-:W-:Y:S01]  /*5f630*/  F2FP.SATFINITE.E4M3.F32.PACK_AB_MERGE_C R114, R93, R251, R92 ;  /* 0x000000fb5d72723e */ /* 0x000fe2000480705c */
[----:B------:R-:W1:Y:S02]  /*5f640*/  LDC R169, c[0x0][0x278] ;  /* 0x00009e00ffa97b82 */ /* 0x000e640000000800 */
[----:B------:R-:W-:Y:S06]  /*5f650*/  LDS.128 R56, [R0] ;  /* 0x0000000000387984 */ /* 0x000fec0000000c00 */
[----:B------:R-:W-:Y:S08]  /*5f660*/  BAR.SYNC.DEFER_BLOCKING 0x0 ;  /* 0x0000000000007b1d */ /* 0x000ff00000010000 */
[----:B------:R-:W1:Y:S01]  /*5f670*/  LDC R170, c[0x0][0x278] ;  /* 0x00009e00ffaa7b82 */ /* 0x000e620000000800 */
[----:B------:R-:W4:Y:S04]  /*5f680*/  LDL.LU R235, [R1+0x494] ;  /* 0x0004940001eb7983 */ /* 0x000f280000300800 */
[----:B------:R-:W4:Y:S01]  /*5f690*/  LDL.LU R244, [R1+0x498] ;  /* 0x0004980001f47983 */ /* 0x000f220000300800 */
[----:B--2---:R-:W-:-:S02]  /*5f6a0*/  F2FP.SATFINITE.E4M3.F32.PACK_AB_MERGE_C R115, R116, R117, R115 ;  /* 0x000000757473723e */ /* 0x004fc40004807073 */
[----:B------:R-:W2:Y:S01]  /*5f6b0*/  LDC R171, c[0x0][0x278] ;  /* 0x00009e00ffab7b82 */ /* 0x000ea20000000800 */
[----:B------:R-:W2:Y:S04]  /*5f6c0*/  LDL.LU R243, [R1+0x20] ;  /* 0x0000200001f37983 */ /* 0x000ea80000300800 */
[----:B------:R-:W2:Y:S04]  /*5f6d0*/  LDL.LU R236, [R1+0x24] ;  /* 0x0000240001ec7983 */ /* 0x000ea80000300800 */
[----:B------:R0:W-:Y:S01]  /*5f6e0*/  STSM.16.M88.4 [R183], R160 ;  /* 0x000000a0b7007844 */ /* 0x0001e20000000200 */
[----:B------:R-:W-:Y:S06]  /*5f6f0*/  BAR.SYNC.DEFER_BLOCKING 0x0 ;  /* 0x0000000000007b1d */ /* 0x000fec0000010000 */
[----:B------:R-:W2:Y:S04]  /*5f700*/  LDL.LU R245, [R1+0x150] ;  /* 0x0001500001f57983 */ /* 0x000ea80000300800 */
[----:B------:R-:W2:Y:S01]  /*5f710*/  LDL.LU R247, [R1+0x16c] ;  /* 0x00016c0001f77983 */ /* 0x000ea20000300800 */
[----:B------:R-:W-:Y:S01]  /*5f720*/  F2FP.SATFINITE.E4M3.F32.PACK_AB_MERGE_C R118, R212, R206, R118 ;  /* 0x000000ced476723e */ /* 0x000fe20004807076 */
[----:B0-----:R-:W0:Y:S02]  /*5f730*/  LDC R160, c[0x0][0x278] ;  /* 0x00009e00ffa07b82 */ /* 0x001e240000000800 */
[----:B------:R-:W2:Y:S04]  /*5f740*/  LDL.LU R246, [R1+0x3d8] ;  /* 0x0003d80001f67983 */ /* 0x000ea80000300800 */
[----:B------:R-:W2:Y:S01]  /*5f750*/  LDL.LU R252, [R1+0x3dc] ;  /* 0x0003dc0001fc7983 */ /* 0x000ea20000300800 */
[----:B------:R-:W-:-:S03]  /*5f760*/  F2FP.SATFINITE.E4M3.F32.PACK_AB_MERGE_C R119, R156, R214, R119 ;  /* 0x000000d69c77723e */ /* 0x000fc60004807077 */
[----:B------:R-:W-:Y:S01]  /*5f770*/  LDS.128 R60, [R0] ;  /* 0x00000000003c7984 */ /* 0x000fe20000000c00 */
[----:B------:R-:W-:Y:S01]  /*5f780*/  F2FP.SATFINITE.E4M3.F32.PACK_AB_MERGE_C R117, R157, R149, R98 ;  /* 0x000000959d75723e */ /* 0x000fe20004807062 */
[----:B------:R-:W1:Y:S08]  /*5f790*/  LDC R161, c[0x0][0x278] ;  /* 0x00009e00ffa17b82 */ /* 0x000e700000000800 */
[----:B------:R-:W-:Y:S01]  /*5f7a0*/  BAR.SYNC.DEFER_BLOCKING 0x0 ;  /* 0x0000000000007b1d */ /* 0x000fe20000010000 */
[----:B------:R-:W-:-:S07]  /*5f7b0*/  F2FP.SATFINITE.E4M3.F32.PACK_AB_MERGE_C R116, R104, R105, R33 ;  /* 0x000000696874723e */ /* 0x000fce0004807021 */
[----:B------:R-:W1:Y:S01]  /*5f7c0*/  LDC R162, c[0x0][0x278] ;  /* 0x00009e00ffa27b82 */ /* 0x000e620000000800 */
[----:B------:R-:W2:Y:S04]  /*5f7d0*/  LDL.LU R237, [R1+0x49c] ;  /* 0x00049c0001ed7983 */ /* 0x000ea80000300800 */
[----:B------:R-:W2:Y:S03]  /*5f7e0*/  LDL.LU R242, [R1+0x4a0] ;  /* 0x0004a00001f27983 */ /* 0x000ea60000300800 */
[----:B------:R-:W1:Y:S01]  /*5f7f0*/  LDC R163, c[0x0][0x278] ;  /* 0x00009e00ffa37b82 */ /* 0x000e620000000800 */
[----:B------:R-:W2:Y:S04]  /*5f800*/  LDL.LU R248, [R1+0x28] ;  /* 0x0000280001f87983 */ /* 0x000ea80000300800 */
[----:B------:R-:W2:Y:S04]  /*5f810*/  LDL.LU R251, [R1+0x2c] ;  /* 0x00002c0001fb7983 */ /* 0x000ea80000300800 */
[----:B------:R-:W-:Y:S01]  /*5f820*/  STSM.16.M88.4 [R183], R152 ;  /* 0x00000098b7007844 */ /* 0x000fe20000000200 */
[----:B------:R-:W-:Y:S06]  /*5f830*/  BAR.SYNC.DEFER_BLOCKING 0x0 ;  /* 0x0000000000007b1d */ /* 0x000fec0000010000 */
[----:B------:R-:W2:Y:S04]  /*5f840*/  LDL.LU R206, [R1+0x170] ;  /* 0x0001700001ce7983 */ /* 0x000ea80000300800 */
[----:B------:R-:W2:Y:S04]  /*5f850*/  LDL.LU R212, [R1+0x18c] ;  /* 0x00018c0001d47983 */ /* 0x000ea80000300800 */
[----:B------:R-:W2:Y:S04]  /*5f860*/  LDL.LU R214, [R1+0x404] ;  /* 0x0004040001d67983 */ /* 0x000ea80000300800 */
[----:B------:R-:W-:Y:S01]  /*5f870*/  LDS.128 R68, [R0] ;  /* 0x0000000000447984 */ /* 0x000fe20000000c00 */
[----:B------:R-:W-:Y:S06]  /*5f880*/  BAR.SYNC.DEFER_BLOCKING 0x0 ;  /* 0x0000000000007b1d */ /* 0x000fec0000010000 */
[----:B------:R-:W-:Y:S02]  /*5f890*/  STSM.16.M88.4 [R183], R144 ;  /* 0x00000090b7007844 */ /* 0x000fe40000000200 */
[----:B------:R-:W-:Y:S06]  /*5f8a0*/  BAR.SYNC.DEFER_BLOCKING 0x0 ;  /* 0x0000000000007b1d */ /* 0x000fec0000010000 */
[----:B------:R-:W-:Y:S02]  /*5f8b0*/  LDS.128 R72, [R0] ;  /* 0x0000000000487984 */ /* 0x000fe40000000c00 */
        /* <DEDUP_REMOVED lines=12> */
[----:B------:R-:W-:Y:S01]  /*5f980*/  BAR.SYNC.DEFER_BLOCKING 0x0 ;  /* 0x0000000000007b1d */ /* 0x000fe20000010000 */
[----:B---3--:R-:W-:-:S02]  /*5f990*/  F2FP.SATFINITE.E4M3.F32.PACK_AB_MERGE_C R134, R213, R222, R124 ;  /* 0x000000ded586723e */ /* 0x008fc4000480707c */
[----:B------:R-:W-:-:S03]  /*5f9a0*/  F2FP.SATFINITE.E4M3.F32.PACK_AB_MERGE_C R135, R148, R205, R125 ;  /* 0x000000cd9487723e */ /* 0x000fc6000480707d */
[----:B------:R3:W-:Y:S02]  /*5f9b0*/  STSM.16.M88.4 [R183], R112 ;  /* 0x00000070b7007844 */ /* 0x0007e40000000200 */
[----:B------:R-:W-:Y:S01]  /*5f9c0*/  BAR.SYNC.DEFER_BLOCKING 0x0 ;  /* 0x0000000000007b1d */ /* 0x000fe20000010000 */
[----:B---3--:R-:W-:-:S05]  /*5f9d0*/  F2FP.SATFINITE.E4M3.F32.PACK_AB_MERGE_C R113, R223, R221, R126 ;  /* 0x000000dddf71723e */ /* 0x008fca000480707e */
[----:B------:R-:W3:Y:S01]  /*5f9e0*/  LDL.LU R221, [R1+0x408] ;  /* 0x0004080001dd7983 */ /* 0x000ee20000300800 */
[----:B------:R-:W-:-:S03]  /*5f9f0*/  F2FP.SATFINITE.E4M3.F32.PACK_AB_MERGE_C R114, R231, R229, R110 ;  /* 0x000000e5e772723e */ /* 0x000fc6000480706e */
[----:B------:R-:W3:Y:S01]  /*5fa00*/  LDL.LU R223, [R1+0x4a4] ;  /* 0x0004a40001df7983 */ /* 0x000ee20000300800 */
[----:B------:R-:W-:-:S03]  /*5fa10*/  F2FP.SATFINITE.E4M3.F32.PACK_AB_MERGE_C R115, R239, R238, R111 ;  /* 0x000000eeef73723e */ /* 0x000fc6000480706f */
[----:B------:R-:W3:Y:S01]  /*5fa20*/  LDL.LU R229, [R1+0x4a8] ;  /* 0x0004a80001e57983 */ /* 0x000ee20000300800 */
[----:B------:R-:W-:-:S03]  /*5fa30*/  F2FP.SATFINITE.E4M3.F32.PACK_AB_MERGE_C R112, R96, R97, R133 ;  /* 0x000000616070723e */ /* 0x000fc60004807085 */
[----:B------:R-:W3:Y:S01]  /*5fa40*/  LDL.LU R231, [R1+0x30] ;  /* 0x0000300001e77983 */ /* 0x000ee20000300800 */
[----:B------:R-:W-:-:S03]  /*5fa50*/  F2FP.SATFINITE.E4M3.F32.PACK_AB_MERGE_C R133, R230, R240, R82 ;  /* 0x000000f0e685723e */ /* 0x000fc60004807052 */
[----:B------:R-:W3:Y:S04]  /*5fa60*/  LDL.LU R238, [R1+0x34] ;  /* 0x0000340001ee7983 */ /* 0x000ee80000300800 */
[----:B------:R-:W3:Y:S04]  /*5fa70*/  LDL.LU R239, [R1+0x190] ;  /* 0x0001900001ef7983 */ /* 0x000ee80000300800 */
[----:B------:R-:W3:Y:S04]  /*5fa80*/  LDL.LU R240, [R1+0x1ac] ;  /* 0x0001ac0001f07983 */ /* 0x000ee80000300800 */
[----:B------:R-:W3:Y:S04]  /*5fa90*/  LDL.LU R230, [R1+0x40c] ;  /* 0x00040c0001e67983 */ /* 0x000ee80000300800 */
[----:B------:R-:W3:Y:S04]  /*5faa0*/  LDL.LU R222, [R1+0x410] ;  /* 0x0004100001de7983 */ /* 0x000ee80000300800 */
[----:B------:R-:W3:Y:S04]  /*5fab0*/  LDL.LU R213, [R1+0x4ac] ;  /* 0x0004ac0001d57983 */ /* 0x000ee80000300800 */
[----:B------:R-:W3:Y:S04]  /*5fac0*/  LDL.LU R205, [R1+0x4b0] ;  /* 0x0004b00001cd7983 */ /* 0x000ee80000300800 */
[----:B------:R-:W-:Y:S01]  /*5fad0*/  LDS.128 R156, [R0] ;  /* 0x00000000009c7984 */ /* 0x000fe20000000c00 */
[----:B------:R-:W-:Y:S06]  /*5fae0*/  BAR.SYNC.DEFER_BLOCKING 0x0 ;  /* 0x0000000000007b1d */ /* 0x000fec0000010000 */
[----:B------:R-:W-:Y:S02]  /*5faf0*/  STSM.16.M88.4 [R183], R116 ;  /* 0x00000074b7007844 */ /* 0x000fe40000000200 */
[----:B------:R-:W-:Y:S06]  /*5fb00*/  BAR.SYNC.DEFER_BLOCKING 0x0 ;  /* 0x0000000000007b1d */ /* 0x000fec0000010000 */
[----:B------:R-:W-:Y:S02]  /*5fb10*/  LDS.128 R152, [R0] ;  /* 0x0000000000987984 */ /* 0x000fe40000000c00 */
[----:B------:R-:W-:Y:S06]  /*5fb20*/  BAR.SYNC.DEFER_BLOCKING 0x0 ;  /* 0x0000000000007b1d */ /* 0x000fec0000010000 */
[----:B------:R2:W-:Y:S02]  /*5fb30*/  STSM.16.M88.4 [R183], R112 ;  /* 0x00000070b7007844 */ /* 0x0005e40000000200 */
[----:B------:R-:W-:Y:S06]  /*5fb40*/  BAR.SYNC.DEFER_BLOCKING 0x0 ;  /* 0x0000000000007b1d */ /* 0x000fec0000010000 */
[----:B------:R-:W0:Y:S02]  /*5fb50*/  LDS.128 R148, [R0] ;  /* 0x0000000000947984 */ /* 0x000e240000000c00 */
[----:B------:R-:W-:Y:S06]  /*5fb60*/  BAR.SYNC.DEFER_BLOCKING 0x0 ;  /* 0x0000000000007b1d */ /* 0x000fec0000010000 */
[----:B------:R-:W-:Y:S02]  /*5fb70*/  STSM.16.M88.4 [R183], R132 ;  /* 0x00000084b7007844 */ /* 0x000fe40000000200 */
[----:B------:R-:W-:Y:S01]  /*5fb80*/  BAR.SYNC.DEFER_BLOCKING 0x0 ;  /* 0x0000000000007b1d */ /* 0x000fe20000010000 */
[----:B------:R-:W-:-:S02]  /*5fb90*/  F2FP.SATFINITE.E4M3.F32.PACK_AB_MERGE_C R104, R241, R143, R142 ;  /* 0x0000008ff168723e */ /* 0x000fc4000480708e */
[----:B------:R-:W-:Y:S02]  /*5fba0*/  F2FP.SATFINITE.E4M3.F32.PACK_AB_MERGE_C R105, R233, R232, R140 ;  /* 0x000000e8e969723e */ /* 0x000fe4000480708c */
[----:B----4-:R-:W-:Y:S02]  /*5fbb0*/  F2FP.SATFINITE.E4M3.F32.PACK_AB_MERGE_C R106, R234, R228, R103 ;  /* 0x000000e4ea6a723e */ /* 0x010fe40004807067 */
[----:B------:R-:W-:Y:S02]  /*5fbc0*/  F2FP.SATFINITE.E4M3.F32.PACK_AB_MERGE_C R107, R244, R235, R107 ;  /* 0x000000ebf46b723e */ /* 0x000fe4000480706b */
[----:B--2---:R-:W-:Y:S01]  /*5fbd0*/  F2FP.SATFINITE.E4M3.F32.PACK_AB_MERGE_C R112, R236, R243, R141 ;  /* 0x000000f3ec70723e */ /* 0x004fe2000480708d */
[----:B0-----:R0:W-:Y:S01]  /*5fbe0*/  STL [R1+0x2a60], R151 ;  /* 0x002a609701007387 */ /* 0x0011e20000100800 */
[----:B---3--:R-:W-:-:S03]  /*5fbf0*/  F2FP.SATFINITE.E4M3.F32.PACK_AB_MERGE_C R98, R222, R230, R99 ;  /* 0x000000e6de62723e */ /* 0x008fc60004807063 */
[----:B------:R-:W2:Y:S01]  /*5fc00*/  LDS.128 R144, [R0] ;  /* 0x0000000000907984 */ /* 0x000ea20000000c00 */
[----:B------:R-:W-:Y:S01]  /*5fc10*/  F2FP.SATFINITE.E4M3.F32.PACK_AB_MERGE_C R113, R247, R245, R66 ;  /* 0x000000f5f771723e */ /* 0x000fe20004807042 */
[----:B------:R-:W-:Y:S01]  /*5fc20*/  IMAD R160, R160, 0x66, RZ ;  /* 0x00000066a0a07824 */ /* 0x000fe200078e02ff */
[----:B------:R-:W-:Y:S01]  /*5fc30*/  F2FP.SATFINITE.E4M3.F32.PACK_AB_MERGE_C R114, R252, R246, R108 ;  /* 0x000000f6fc72723e */ /* 0x000fe2000480706c */
[----:B------:R-:W-:Y:S01]  /*5fc40*/  BAR.SYNC.DEFER_BLOCKING 0x0 ;  /* 0x0000000000007b1d */ /* 0x000fe20000010000 */
[----:B------:R-:W-:Y:S02]  /*5fc50*/  F2FP.SATFINITE.E4M3.F32.PACK_AB_MERGE_C R99, R205, R213, R100 ;  /* 0x000000d5cd63723e */ /* 0x000fe40004807064 */
[----:B------:R-:W-:-:S05]  /*5fc60*/  F2FP.SATFINITE.E4M3.F32.PACK_AB_MERGE_C R115, R242, R237, R109 ;  /* 0x000000edf273723e */ /* 0x000fca000480706d */
[----:B------:R-:W3:Y:S01]  /*5fc70*/  LDC R66, c[0x0][0x278] ;  /* 0x00009e00ff427b82 */ /* 0x000ee20000000800 */
[----:B------:R-:W-:Y:S02]  /*5fc80*/  F2FP.SATFINITE.E4M3.F32.PACK_AB_MERGE_C R96, R238, R231, R173 ;  /* 0x000000e7ee60723e */ /* 0x000fe400048070ad */
[----:B------:R-:W-:Y:S02]  /*5fc90*/  F2FP.SATFINITE.E4M3.F32.PACK_AB_MERGE_C R97, R240, R239, R50 ;  /* 0x000000eff061723e */ /* 0x000fe40004807032 */
[----:B0-----:R-:W-:-:S03]  /*5fca0*/  PRMT R151, R4, 0x7770, RZ ;  /* 0x0000777004977816 */ /* 0x001fc600000000ff */
[----:B------:R-:W0:Y:S01]  /*5fcb0*/  LDC R50, c[0x0][0x278] ;  /* 0x00009e00ff327b82 */ /* 0x000e220000000800 */
[----:B-1----:R-:W-:Y:S02]  /*5fcc0*/  IMAD R161, R161, 0x67, RZ ;  /* 0x00000067a1a17824 */ /* 0x002fe400078e02ff */
[----:B------:R-:W-:Y:S02]  /*5fcd0*/  IMAD R162, R162, 0x68, RZ ;  /* 0x00000068a2a27824 */ /* 0x000fe400078e02ff */
[----:B------:R-:W-:Y:S02]  /*5fce0*/  IMAD R163, R163, 0x69, RZ ;  /* 0x00000069a3a37824 */ /* 0x000fe400078e02ff */
[----:B------:R-:W-:Y:S01]  /*5fcf0*/  IMAD R168, R168, 0x6e, RZ ;  /* 0x0000006ea8a87824 */ /* 0x000fe200078e02ff */
[----:B------:R-:W1:Y:S01]  /*5fd00*/  LDC R241, c[0x0][0x278] ;  /* 0x00009e00fff17b82 */ /* 0x000e620000000800 */
[----:B------:R-:W-:Y:S07]  /*5fd10*/  STSM.16.M88.4 [R183], R104 ;  /* 0x00000068b7007844 */ /* 0x000fee0000000200 */
[----:B------:R-:W-:Y:S06]  /*5fd20*/  BAR.SYNC.DEFER_BLOCKING 0x0 ;  /* 0x0000000000007b1d */ /* 0x000fec0000010000 */
[----:B------:R-:W4:Y:S04]  /*5fd30*/  LDS.128 R140, [R0] ;  /* 0x00000000008c7984 */ /* 0x000f280000000c00 */
[----:B--2---:R-:W-:Y:S04]  /*5fd40*/  STL [R1+0x2a5c], R144 ;  /* 0x002a5c9001007387 */ /* 0x004fe80000100800 */
[----:B------:R-:W-:Y:S04]  /*5fd50*/  STL [R1+0x2a58], R145 ;  /* 0x002a589101007387 */ /* 0x000fe80000100800 */
[----:B------:R-:W-:Y:S04]  /*5fd60*/  STL [R1+0x2a48], R146 ;  /* 0x002a489201007387 */ /* 0x000fe80000100800 */
[----:B------:R-:W-:Y:S01]  /*5fd70*/  STL [R1+0x2a38], R147 ;  /* 0x002a389301007387 */ /* 0x000fe20000100800 */
[----:B------:R-:W-:Y:S06]  /*5fd80*/  BAR.SYNC.DEFER_BLOCKING 0x0 ;  /* 0x0000000000007b1d */ /* 0x000fec0000010000 */
[----:B----4-:R-:W-:Y:S04]  /*5fd90*/  STL [R1+0x2a34], R140 ;  /* 0x002a348c01007387 */ /* 0x010fe80000100800 */
[----:B------:R-:W-:Y:S04]  /*5fda0*/  STL [R1+0x2a30], R141 ;  /* 0x002a308d01007387 */ /* 0x000fe80000100800 */
[----:B------:R-:W-:Y:S04]  /*5fdb0*/  STL [R1+0x2a20], R142 ;  /* 0x002a208e01007387 */ /* 0x000fe80000100800 */
        /* <DEDUP_REMOVED lines=9> */
[----:B------:R-:W-:Y:S01]  /*5fe50*/  STSM.16.M88.4 [R183], R112 ;  /* 0x00000070b7007844 */ /* 0x000fe20000000200 */
[----:B------:R-:W-:Y:S01]  /*5fe60*/  BAR.SYNC.DEFER_BLOCKING 0x0 ;  /* 0x0000000000007b1d */ /* 0x000fe20000010000 */
[----:B------:R-:W-:-:S02]  /*5fe70*/  F2FP.SATFINITE.E4M3.F32.PACK_AB_MERGE_C R104, R251, R248, R187 ;  /* 0x000000f8fb68723e */ /* 0x000fc400048070bb */
[----:B------:R-:W-:Y:S02]  /*5fe80*/  F2FP.SATFINITE.E4M3.F32.PACK_AB_MERGE_C R105, R212, R206, R181 ;  /* 0x000000ced469723e */ /* 0x000fe400048070b5 */
[----:B------:R-:W-:Y:S01]  /*5fe90*/  F2FP.SATFINITE.E4M3.F32.PACK_AB_MERGE_C R106, R221, R214, R102 ;  /* 0x000000d6dd6a723e */ /* 0x000fe20004807066 */
[----:B0-----:R-:W-:Y:S01]  /*5fea0*/  IMAD R50, R50, 0x30, RZ ;  /* 0x0000003032327824 */ /* 0x001fe200078e02ff */
[----:B------:R-:W-:Y:S01]  /*5feb0*/  F2FP.SATFINITE.E4M3.F32.PACK_AB_MERGE_C R107, R229, R223, R101 ;  /* 0x000000dfe56b723e */ /* 0x000fe20004807065 */
[----:B------:R-:W4:Y:S01]  /*5fec0*/  LDL.LU R243, [R1+0x40] ;  /* 0x0000400001f37983 */ /* 0x000f220000300800 */
[----:B--2---:R-:W-:Y:S01]  /*5fed0*/  PRMT R143, R4, 0x7772, RZ ;  /* 0x00007772048f7816 */ /* 0x004fe200000000ff */
[----:B---3--:R-:W-:Y:S01]  /*5fee0*/  IMAD.SHL.U32 R66, R66, 0x40, RZ ;  /* 0x0000004042427824 */ /* 0x008fe200078e00ff */
[----:B------:R-:W-:Y:S01]  /*5fef0*/  PRMT R142, R7, 0x7771, RZ ;  /* 0x00007771078e7816 */ /* 0x000fe200000000ff */
[----:B------:R-:W2:Y:S01]  /*5ff00*/  LDL.LU R236, [R1+0x44] ;  /* 0x0000440001ec7983 */ /* 0x000ea20000300800 */
[----:B------:R-:W-:Y:S01]  /*5ff10*/  PRMT R140, R6, 0x7771, RZ ;  /* 0x00007771068c7816 */ /* 0x000fe200000000ff */
[----:B------:R-:W-:Y:S01]  /*5ff20*/  IMAD R169, R169, 0x6f, RZ ;  /* 0x0000006fa9a97824 */ /* 0x000fe200078e02ff */
[----:B------:R-:W-:Y:S01]  /*5ff30*/  PRMT R141, R7, 0x7770, RZ ;  /* 0x00007770078d7816 */ /* 0x000fe200000000ff */
[----:B------:R-:W3:Y:S01]  /*5ff40*/  LDL.LU R245, [R1+0x1d0] ;  /* 0x0001d00001f57983 */ /* 0x000ee20000300800 */
[----:B------:R-:W-:Y:S01]  /*5ff50*/  PRMT R144, R4, 0x7771, RZ ;  /* 0x0000777104907816 */ /* 0x000fe200000000ff */
[----:B------:R-:W-:Y:S01]  /*5ff60*/  IMAD R170, R170, 0x70, RZ ;  /* 0x00000070aaaa7824 */ /* 0x000fe200078e02ff */
[----:B------:R-:W-:Y:S01]  /*5ff70*/  PRMT R147, R6, 0x7770, RZ ;  /* 0x0000777006937816 */ /* 0x000fe200000000ff */
[----:B------:R-:W3:Y:S01]  /*5ff80*/  LDL.LU R247, [R1+0x1ec] ;  /* 0x0001ec0001f77983 */ /* 0x000ee20000300800 */
[----:B------:R-:W-:Y:S01]  /*5ff90*/  PRMT R146, R5, 0x7771, RZ ;  /* 0x0000777105927816 */ /* 0x000fe200000000ff */
[----:B------:R-:W-:Y:S01]  /*5ffa0*/  IMAD R171, R171, 0x71, RZ ;  /* 0x00000071abab7824 */ /* 0x000fe200078e02ff */
[----:B------:R-:W-:Y:S01]  /*5ffb0*/  PRMT R145, R5, 0x7770, RZ ;  /* 0x0000777005917816 */ /* 0x000fe200000000ff */
[----:B------:R-:W0:Y:S01]  /*5ffc0*/  LDS.128 R136, [R0] ;  /* 0x0000000000887984 */ /* 0x000e220000000c00 */
[----:B------:R-:W1:Y:S08]  /*5ffd0*/  LDC R181, c[0x0][0x278] ;  /* 0x00009e00ffb57b82 */ /* 0x000e700000000800 */
[----:B------:R-:W-:Y:S01]  /*5ffe0*/  BAR.SYNC.DEFER_BLOCKING 0x0 ;  /* 0x0000000000007b1d */ /* 0x000fe20000010000 */
[----:B------:R-:W-:-:S02]  /*5fff0*/  IMAD R176, R176, 0x76, RZ ;  /* 0x00000076b0b07824 */ /* 0x000fc400078e02ff */
[----:B------:R-:W-:Y:S02]  /*60000*/  IMAD R177, R177, 0x77, RZ ;  /* 0x00000077b1b17824 */ /* 0x000fe400078e02ff */
[----:B------:R-:W-:-:S03]  /*60010*/  IMAD R178, R178, 0x78, RZ ;  /* 0x00000078b2b27824 */ /* 0x000fc600078e02ff */
[----:B------:R-:W1:Y:S01]  /*60020*/  LDC R187, c[0x0][0x278] ;  /* 0x00009e00ffbb7b82 */ /* 0x000e620000000800 */
[----:B------:R-:W3:Y:S04]  /*60030*/  LDL.LU R246, [R1+0x42c] ;  /* 0x00042c0001f67983 */ /* 0x000ee80000300800 */
[----:B------:R-:W3:Y:S04]  /*60040*/  LDL.LU R252, [R1+0x430] ;  /* 0x0004300001fc7983 */ /* 0x000ee80000300800 */
[----:B------:R-:W3:Y:S04]  /*60050*/  LDL.LU R237, [R1+0x4bc] ;  /* 0x0004bc0001ed7983 */ /* 0x000ee80000300800 */
[----:B------:R-:W3:Y:S04]  /*60060*/  LDL.LU R242, [R1+0x4c0] ;  /* 0x0004c00001f27983 */ /* 0x000ee80000300800 */
[----:B------:R-:W-:Y:S01]  /*60070*/  STSM.16.M88.4 [R183], R104 ;  /* 0x00000068b7007844 */ /* 0x000fe20000000200 */
[----:B------:R-:W-:Y:S06]  /*60080*/  BAR.SYNC.DEFER_BLOCKING 0x0 ;  /* 0x0000000000007b1d */ /* 0x000fec0000010000 */
[----:B------:R-:W1:Y:S02]  /*60090*/  LDS.128 R132, [R0] ;  /* 0x0000000000847984 */ /* 0x000e640000000c00 */
[----:B------:R-:W-:Y:S06]  /*600a0*/  BAR.SYNC.DEFER_BLOCKING 0x0 ;  /* 0x0000000000007b1d */ /* 0x000fec0000010000 */
[----:B0-----:R-:W-:Y:S04]  /*600b0*/  STL [R1+0x2a0c], R136 ;  /* 0x002a0c8801007387 */ /* 0x001fe80000100800 */
[----:B------:R-:W-:Y:S04]  /*600c0*/  STL [R1+0x2a08], R137 ;  /* 0x002a088901007387 */ /* 0x000fe80000100800 */
[----:B------:R-:W-:Y:S04]  /*600d0*/  STL [R1+0x29f8], R138 ;  /* 0x0029f88a01007387 */ /* 0x000fe80000100800 */
[----:B------:R-:W-:Y:S04]  /*600e0*/  STL [R1+0x29e8], R139 ;  /* 0x0029e88b01007387 */ /* 0x000fe80000100800 */
[----:B------:R4:W-:Y:S01]  /*600f0*/  STSM.16.M88.4 [R183], R96 ;  /* 0x00000060b7007844 */ /* 0x0009e20000000200 */
[----:B------:R-:W-:Y:S06]  /*60100*/  BAR.SYNC.DEFER_BLOCKING 0x0 ;  /* 0x0000000000007b1d */ /* 0x000fec0000010000 */
[----:B-1----:R0:W-:Y:S04]  /*60110*/  STL [R1+0x29e4], R132 ;  /* 0x0029e48401007387 */ /* 0x0021e80000100800 */
[----:B------:R1:W-:Y:S04]  /*60120*/  STL [R1+0x29e0], R133 ;  /* 0x0029e08501007387 */ /* 0x0003e80000100800 */
[----:B------:R1:W-:Y:S04]  /*60130*/  STL [R1+0x29d0], R134 ;  /* 0x0029d08601007387 */ /* 0x0003e80000100800 */
[----:B------:R1:W-:Y:S04]  /*60140*/  STL [R1+0x29c0], R135 ;  /* 0x0029c08701007387 */ /* 0x0003e80000100800 */
[----:B------:R-:W3:Y:S04]  /*60150*/  LDL.LU R248, [R1+0x48] ;  /* 0x0000480001f87983 */ /* 0x000ee80000300800 */
[----:B------:R-:W3:Y:S04]  /*60160*/  LDL.LU R251, [R1+0x4c] ;  /* 0x00004c0001fb7983 */ /* 0x000ee80000300800 */
[----:B------:R-:W3:Y:S04]  /*60170*/  LDL.LU R206, [R1+0x1f0] ;  /* 0x0001f00001ce7983 */ /* 0x000ee80000300800 */
[----:B------:R-:W1:Y:S01]  /*60180*/  LDS.128 R128, [R0] ;  /* 0x0000000000807984 */ /* 0x000e620000000c00 */
[----:B----4-:R-:W-:-:S03]  /*60190*/  F2FP.SATFINITE.E4M3.F32.PACK_AB_MERGE_C R96, R205, R213, R198 ;  /* 0x000000d5cd60723e */ /* 0x010fc600048070c6 */
[----:B------:R-:W4:Y:S01]  /*601a0*/  LDL.LU R205, [R1+0x348] ;  /* 0x0003480001cd7983 */ /* 0x000f220000300800 */
[----:B------:R-:W-:-:S03]  /*601b0*/  F2FP.SATFINITE.E4M3.F32.PACK_AB_MERGE_C R97, R233, R232, R190 ;  /* 0x000000e8e961723e */ /* 0x000fc600048070be */
[----:B------:R-:W4:Y:S01]  /*601c0*/  LDL.LU R212, [R1+0x444] ;  /* 0x0004440001d47983 */ /* 0x000f220000300800 */
[----:B------:R-:W-:-:S03]  /*601d0*/  F2FP.SATFINITE.E4M3.F32.PACK_AB_MERGE_C R98, R234, R228, R88 ;  /* 0x000000e4ea62723e */ /* 0x000fc60004807058 */
[----:B------:R-:W4:Y:S01]  /*601e0*/  LDL.LU R214, [R1+0x448] ;  /* 0x0004480001d67983 */ /* 0x000f220000300800 */
[----:B------:R-:W-:-:S03]  /*601f0*/  F2FP.SATFINITE.E4M3.F32.PACK_AB_MERGE_C R99, R244, R235, R89 ;  /* 0x000000ebf463723e */ /* 0x000fc60004807059 */
[----:B------:R-:W4:Y:S01]  /*60200*/  LDL.LU R221, [R1+0x4c4] ;  /* 0x0004c40001dd7983 */ /* 0x000f220000300800 */
[----:B--2---:R-:W-:-:S03]  /*60210*/  F2FP.SATFINITE.E4M3.F32.PACK_AB_MERGE_C R172, R236, R243, R172 ;  /* 0x000000f3ecac723e */ /* 0x004fc600048070ac */
[----:B------:R-:W2:Y:S01]  /*60220*/  LDL.LU R223, [R1+0x4c8] ;  /* 0x0004c80001df7983 */ /* 0x000ea20000300800 */
[----:B---3--:R-:W-:-:S03]  /*60230*/  F2FP.SATFINITE.E4M3.F32.PACK_AB_MERGE_C R173, R247, R245, R34 ;  /* 0x000000f5f7ad723e */ /* 0x008fc60004807022 */
[----:B------:R-:W3:Y:S01]  /*60240*/  LDL.LU R229, [R1+0x50] ;  /* 0x0000500001e57983 */ /* 0x000ee20000300800 */
[----:B------:R-:W-:-:S03]  /*60250*/  F2FP.SATFINITE.E4M3.F32.PACK_AB_MERGE_C R174, R252, R246, R91 ;  /* 0x000000f6fcae723e */ /* 0x000fc6000480705b */
[----:B------:R-:W3:Y:S01]  /*60260*/  LDL.LU R231, [R1+0x60] ;  /* 0x0000600001e77983 */ /* 0x000ee20000300800 */
[----:B------:R-:W-:Y:S01]  /*60270*/  F2FP.SATFINITE.E4M3.F32.PACK_AB_MERGE_C R175, R242, R237, R90 ;  /* 0x000000edf2af723e */ /* 0x000fe2000480705a */
[----:B------:R-:W-:Y:S01]  /*60280*/  BAR.SYNC.DEFER_BLOCKING 0x0 ;  /* 0x0000000000007b1d */ /* 0x000fe20000010000 */
[----:B------:R-:W-:Y:S02]  /*60290*/  PRMT R136, R4, 0x7773, RZ ;  /* 0x0000777304887816 */ /* 0x000fe400000000ff */
[C---:B------:R-:W-:Y:S02]  /*602a0*/  PRMT R137, R5.reuse, 0x7772, RZ ;  /* 0x0000777205897816 */ /* 0x040fe400000000ff */
[----:B------:R-:W-:Y:S01]  /*602b0*/  PRMT R138, R5, 0x7773, RZ ;  /* 0x00007773058a7816 */ /* 0x000fe200000000ff */
[----:B------:R-:W-:Y:S01]  /*602c0*/  IMAD R179, R179, 0x79, RZ ;  /* 0x00000079b3b37824 */ /* 0x000fe200078e02ff */
[C---:B------:R-:W-:Y:S01]  /*602d0*/  PRMT R139, R6.reuse, 0x7772, RZ ;  /* 0x00007772068b7816 */ /* 0x040fe200000000ff */
[----:B------:R-:W3:Y:S01]  /*602e0*/  LDL.LU R238, [R1+0x35c] ;  /* 0x00035c0001ee7983 */ /* 0x000ee20000300800 */
[----:B0-----:R-:W-:Y:S01]  /*602f0*/  PRMT R132, R6, 0x7773, RZ ;  /* 0x0000777306847816 */ /* 0x001fe200000000ff */
[----:B------:R-:W-:Y:S01]  /*60300*/  IMAD R181, R181, 0x7b, RZ ;  /* 0x0000007bb5b57824 */ /* 0x000fe200078e02ff */
[C---:B-1----:R-:W-:Y:S01]  /*60310*/  PRMT R133, R7.reuse, 0x7772, RZ ;  /* 0x0000777207857816 */ /* 0x042fe200000000ff */
[----:B------:R-:W3:Y:S01]  /*60320*/  LDL.LU R239, [R1+0x364] ;  /* 0x0003640001ef7983 */ /* 0x000ee20000300800 */
[----:B------:R-:W-:Y:S01]  /*60330*/  PRMT R134, R7, 0x7773, RZ ;  /* 0x0000777307867816 */ /* 0x000fe200000000ff */
[----:B------:R-:W0:Y:S02]  /*60340*/  LDC R190, c[0x0][0x278] ;  /* 0x00009e00ffbe7b82 */ /* 0x000e240000000800 */
[----:B------:R-:W3:Y:S04]  /*60350*/  LDL.LU R240, [R1+0x44c] ;  /* 0x00044c0001f07983 */ /* 0x000ee80000300800 */
[----:B------:R-:W3:Y:S01]  /*60360*/  LDL.LU R230, [R1+0x450] ;  /* 0x0004500001e67983 */ /* 0x000ee20000300800 */
[----:B------:R-:W-:Y:S01]  /*60370*/  PRMT R135, R12, 0x7770, RZ ;  /* 0x000077700c877816 */ /* 0x000fe200000000ff */
[----:B------:R-:W1:Y:S02]  /*60380*/  LDC R7, c[0x0][0x278] ;  /* 0x00009e00ff077b82 */ /* 0x000e640000000800 */
[----:B------:R-:W-:Y:S06]  /*60390*/  STSM.16.M88.4 [R183], R96 ;  /* 0x00000060b7007844 */ /* 0x000fec0000000200 */
[----:B------:R-:W-:Y:S01]  /*603a0*/  BAR.SYNC.DEFER_BLOCKING 0x0 ;  /* 0x0000000000007b1d */ /* 0x000fe20000010000 */
[----:B------:R-:W-:-:S07]  /*603b0*/  IMAD R187, R187, 0x81, RZ ;  /* 0x00000081bbbb7824 */ /* 0x000fce00078e02ff */
[----:B------:R-:W0:Y:S01]  /*603c0*/  LDC R198, c[0x0][0x278] ;  /* 0x00009e00ffc67b82 */ /* 0x000e220000000800 */
[----:B------:R-:W3:Y:S04]  /*603d0*/  LDL.LU R222, [R1+0x4cc] ;  /* 0x0004cc0001de7983 */ /* 0x000ee80000300800 */
[----:B------:R-:W3:Y:S01]  /*603e0*/  LDL.LU R213, [R1+0x4d0] ;  /* 0x0004d00001d57983 */ /* 0x000ee20000300800 */
[----:B------:R-:W-:-:S03]  /*603f0*/  F2FP.SATFINITE.E4M3.F32.PACK_AB_MERGE_C R204, R251, R248, R204 ;  /* 0x000000f8fbcc723e */ /* 0x000fc600048070cc */
[----:B------:R-:W1:Y:S01]  /*60400*/  LDS.128 R124, [R0] ;  /* 0x00000000007c7984 */ /* 0x000e620000000c00 */
[----:B----4-:R-:W-:-:S03]  /*60410*/  F2FP.SATFINITE.E4M3.F32.PACK_AB_MERGE_C R205, R205, R206, R189 ;  /* 0x000000cecdcd723e */ /* 0x010fc600048070bd */
[----:B------:R4:W-:Y:S01]  /*60420*/  STL [R1+0x29bc], R128 ;  /* 0x0029bc8001007387 */ /* 0x0009e20000100800 */
[----:B--2---:R-:W-:-:S03]  /*60430*/  F2FP.SATFINITE.E4M3.F32.PACK_AB_MERGE_C R207, R223, R221, R81 ;  /* 0x000000dddfcf723e */ /* 0x004fc60004807051 */
[----:B------:R2:W-:Y:S01]  /*60440*/  STL [R1+0x29b8], R129 ;  /* 0x0029b88101007387 */ /* 0x0005e20000100800 */
[----:B------:R-:W-:Y:S02]  /*60450*/  F2FP.SATFINITE.E4M3.F32.PACK_AB_MERGE_C R206, R214, R212, R67 ;  /* 0x000000d4d6ce723e */ /* 0x000fe40004807043 */
[----:B---3--:R-:W-:Y:S01]  /*60460*/  F2FP.SATFINITE.E4M3.F32.PACK_AB_MERGE_C R88, R231, R229, R165 ;  /* 0x000000e5e758723e */ /* 0x008fe200048070a5 */
[----:B------:R3:W-:Y:S01]  /*60470*/  STL [R1+0x29a8], R130 ;  /* 0x0029a88201007387 */ /* 0x0007e20000100800 */
[----:B------:R-:W-:-:S03]  /*60480*/  F2FP.SATFINITE.E4M3.F32.PACK_AB_MERGE_C R89, R239, R238, R18 ;  /* 0x000000eeef59723e */ /* 0x000fc60004807012 */
[----:B------:R0:W-:Y:S01]  /*60490*/  STL [R1+0x2998], R131 ;  /* 0x0029988301007387 */ /* 0x0001e20000100800 */
[----:B------:R-:W-:-:S03]  /*604a0*/  F2FP.SATFINITE.E4M3.F32.PACK_AB_MERGE_C R90, R230, R240, R80 ;  /* 0x000000f0e65a723e */ /* 0x000fc60004807050 */
[----:B-1----:R-:W-:Y:S01]  /*604b0*/  STL [R1+0x2994], R124 ;  /* 0x0029947c01007387 */ /* 0x002fe20000100800 */
[----:B------:R-:W-:Y:S02]  /*604c0*/  PRMT R4, R23, 0x7772, RZ ;  /* 0x0000777217047816 */ /* 0x000fe400000000ff */
[C---:B------:R-:W-:Y:S01]  /*604d0*/  PRMT R6, R24.reuse, 0x7773, RZ ;  /* 0x0000777318067816 */ /* 0x040fe200000000ff */
[----:B------:R-:W-:Y:S01]  /*604e0*/  STL [R1+0x2990], R125 ;  /* 0x0029907d01007387 */ /* 0x000fe20000100800 */
[----:B------:R-:W-:Y:S01]  /*604f0*/  PRMT R5, R24, 0x7772, RZ ;  /* 0x0000777218057816 */ /* 0x000fe200000000ff */
[----:B------:R-:W-:Y:S01]  /*60500*/  IMAD R7, R7, 0x5, RZ ;  /* 0x0000000507077824 */ /* 0x000fe200078e02ff */
[----:B------:R-:W1:Y:S01]  /*60510*/  LDC R96, c[0x0][0x278] ;  /* 0x00009e00ff607b82 */ /* 0x000e620000000800 */
[----:B------:R-:W-:Y:S04]  /*60520*/  STL [R1+0x2980], R126 ;  /* 0x0029807e01007387 */ /* 0x000fe80000100800 */
[----:B------:R0:W-:Y:S03]  /*60530*/  STL [R1+0x2974], R127 ;  /* 0x0029747f01007387 */ /* 0x0001e60000100800 */
[----:B------:R-:W1:Y:S01]  /*60540*/  LDC R97, c[0x0][0x278] ;  /* 0x00009e00ff617b82 */ /* 0x000e620000000800 */
[----:B------:R-:W3:Y:S04]  /*60550*/  LDL.LU R225, [R1+0x80] ;  /* 0x0000800001e17983 */ /* 0x000ee80000300800 */
[----:B------:R-:W3:Y:S03]  /*60560*/  LDL.LU R220, [R1+0x9c] ;  /* 0x00009c0001dc7983 */ /* 0x000ee60000300800 */
[----:B------:R-:W1:Y:S01]  /*60570*/  LDC R98, c[0x0][0x278] ;  /* 0x00009e00ff627b82 */ /* 0x000e620000000800 */
[----:B------:R-:W3:Y:S04]  /*60580*/  LDL.LU R226, [R1+0x384] ;  /* 0x0003840001e27983 */ /* 0x000ee80000300800 */
[----:B------:R-:W3:Y:S03]  /*60590*/  LDL.LU R227, [R1+0x38c] ;  /* 0x00038c0001e37983 */ /* 0x000ee60000300800 */
[----:B------:R-:W1:Y:S01]  /*605a0*/  LDC R99, c[0x0][0x278] ;  /* 0x00009e00ff637b82 */ /* 0x000e620000000800 */
[----:B------:R-:W3:Y:S04]  /*605b0*/  LDL.LU R232, [R1+0x464] ;  /* 0x0004640001e87983 */ /* 0x000ee80000300800 */
[----:B------:R-:W3:Y:S03]  /*605c0*/  LDL.LU R233, [R1+0x468] ;  /* 0x0004680001e97983 */ /* 0x000ee60000300800 */
[----:B------:R-:W-:Y:S01]  /*605d0*/  BAR.SYNC.DEFER_BLOCKING 0x0 ;  /* 0x0000000000007b1d */ /* 0x000fe20000010000 */
[----:B------:R-:W-:-:S02]  /*605e0*/  F2FP.SATFINITE.E4M3.F32.PACK_AB_MERGE_C R91, R213, R222, R83 ;  /* 0x000000ded55b723e */ /* 0x000fc40004807053 */
[----:B----4-:R-:W-:Y:S02]  /*605f0*/  PRMT R128, R12, 0x7771, RZ ;  /* 0x000077710c807816 */ /* 0x010fe400000000ff */
[----:B--2---:R-:W-:-:S03]  /*60600*/  PRMT R129, R13, 0x7770, RZ ;  /* 0x000077700d817816 */ /* 0x004fc600000000ff */
[----:B------:R-:W2:Y:S01]  /*60610*/  LDC R18, c[0x0][0x278] ;  /* 0x00009e00ff127b82 */ /* 0x000ea20000000800 */
[----:B------:R-:W4:Y:S04]  /*60620*/  LDL.LU R228, [R1+0x4d4] ;  /* 0x0004d40001e47983 */ /* 0x000f280000300800 */
[----:B------:R-:W4:Y:S03]  /*60630*/  LDL.LU R234, [R1+0x4d8] ;  /* 0x0004d80001ea7983 */ /* 0x000f260000300800 */
[----:B------:R-:W1:Y:S01]  /*60640*/  LDC R67, c[0x0][0x278] ;  /* 0x00009e00ff437b82 */ /* 0x000e620000000800 */
[----:B------:R-:W4:Y:S04]  /*60650*/  LDL.LU R235, [R1+0xc0] ;  /* 0x0000c00001eb7983 */ /* 0x000f280000300800 */
[----:B------:R-:W4:Y:S03]  /*60660*/  LDL.LU R244, [R1+0xdc] ;  /* 0x0000dc0001f47983 */ /* 0x000f260000300800 */
[----:B------:R-:W1:Y:S01]  /*60670*/  LDC R165, c[0x0][0x278] ;  /* 0x00009e00ffa57b82 */ /* 0x000e620000000800 */
[----:B------:R-:W4:Y:S04]  /*60680*/  LDL.LU R243, [R1+0x390] ;  /* 0x0003900001f37983 */ /* 0x000f280000300800 */
[----:B------:R-:W4:Y:S03]  /*60690*/  LDL.LU R236, [R1+0x394] ;  /* 0x0003940001ec7983 */ /* 0x000f260000300800 */
[----:B------:R-:W1:Y:S01]  /*606a0*/  LDC R189, c[0x0][0x278] ;  /* 0x00009e00ffbd7b82 */ /* 0x000e620000000800 */
        /* <DEDUP_REMOVED lines=14> */
[----:B------:R1:W-:Y:S01]  /*60790*/  STSM.16.M88.4 [R183], R172 ;  /* 0x000000acb7007844 */ /* 0x0003e20000000200 */
[----:B------:R-:W-:Y:S06]  /*607a0*/  BAR.SYNC.DEFER_BLOCKING 0x0 ;  /* 0x0000000000007b1d */ /* 0x000fec0000010000 */
[----:B------:R-:W4:Y:S04]  /*607b0*/  LDL.LU R238, [R1+0x48c] ;  /* 0x00048c0001ee7983 */ /* 0x000f280000300800 */
[----:B------:R-:W4:Y:S01]  /*607c0*/  LDL.LU R239, [R1+0x490] ;  /* 0x0004900001ef7983 */ /* 0x000f220000300800 */
[----:B---3--:R-:W-:-:S03]  /*607d0*/  F2FP.SATFINITE.E4M3.F32.PACK_AB_MERGE_C R80, R220, R225, R197 ;  /* 0x000000e1dc50723e */ /* 0x008fc600048070c5 */
[----:B------:R-:W3:Y:S01]  /*607e0*/  LDS.128 R120, [R0] ;  /* 0x0000000000787984 */ /* 0x000ee20000000c00 */
[----:B------:R-:W-:Y:S01]  /*607f0*/  F2FP.SATFINITE.E4M3.F32.PACK_AB_MERGE_C R81, R227, R226, R188 ;  /* 0x000000e2e351723e */ /* 0x000fe200048070bc */
[----:B------:R-:W-:Y:S01]  /*60800*/  BAR.SYNC.DEFER_BLOCKING 0x0 ;  /* 0x0000000000007b1d */ /* 0x000fe20000010000 */
[----:B------:R-:W-:-:S05]  /*60810*/  F2FP.SATFINITE.E4M3.F32.PACK_AB_MERGE_C R82, R233, R232, R49 ;  /* 0x000000e8e952723e */ /* 0x000fca0004807031 */
[----:B------:R-:W3:Y:S01]  /*60820*/  LDL.LU R240, [R1+0x4ec] ;  /* 0x0004ec0001f07983 */ /* 0x000ee20000300800 */
[----:B------:R-:W-:Y:S02]  /*60830*/  PRMT R130, R13, 0x7771, RZ ;  /* 0x000077710d827816 */ /* 0x000fe400000000ff */
[----:B0-----:R-:W-:Y:S01]  /*60840*/  PRMT R131, R14, 0x7770, RZ ;  /* 0x000077700e837816 */ /* 0x001fe200000000ff */
[----:B------:R-:W3:Y:S01]  /*60850*/  LDL.LU R230, [R1+0x4f0] ;  /* 0x0004f00001e67983 */ /* 0x000ee20000300800 */
[----:B------:R-:W-:Y:S02]  /*60860*/  PRMT R127, R12, 0x7772, RZ ;  /* 0x000077720c7f7816 */ /* 0x000fe400000000ff */
[C---:B------:R-:W-:Y:S01]  /*60870*/  PRMT R126, R15.reuse, 0x7771, RZ ;  /* 0x000077710f7e7816 */ /* 0x040fe200000000ff */
[----:B------:R-:W3:Y:S01]  /*60880*/  LDL.LU R222, [R1+0xf8] ;  /* 0x0000f80001de7983 */ /* 0x000ee20000300800 */
[----:B------:R-:W-:Y:S02]  /*60890*/  PRMT R124, R14, 0x7771, RZ ;  /* 0x000077710e7c7816 */ /* 0x000fe400000000ff */
[----:B------:R-:W-:Y:S01]  /*608a0*/  PRMT R125, R15, 0x7770, RZ ;  /* 0x000077700f7d7816 */ /* 0x000fe200000000ff */
[----:B------:R-:W3:Y:S01]  /*608b0*/  LDL.LU R213, [R1+0xfc] ;  /* 0x0000fc0001d57983 */ /* 0x000ee20000300800 */
[----:B--2---:R-:W-:Y:S01]  /*608c0*/  IMAD.SHL.U32 R18, R18, 0x10, RZ ;  /* 0x0000001012127824 */ /* 0x004fe200078e00ff */
[----:B------:R-:W0:Y:S02]  /*608d0*/  LDC R49, c[0x0][0x278] ;  /* 0x00009e00ff317b82 */ /* 0x000e240000000800 */
[----:B------:R-:W-:Y:S06]  /*608e0*/  STSM.16.M88.4 [R183], R204 ;  /* 0x000000ccb7007844 */ /* 0x000fec0000000200 */
[----:B------:R-:W-:Y:S01]  /*608f0*/  BAR.SYNC.DEFER_BLOCKING 0x0 ;  /* 0x0000000000007b1d */ /* 0x000fe20000010000 */
[----:B----4-:R-:W-:-:S07]  /*60900*/  F2FP.SATFINITE.E4M3.F32.PACK_AB_MERGE_C R83, R234, R228, R51 ;  /* 0x000000e4ea53723e */ /* 0x010fce0004807033 */
[----:B------:R-:W2:Y:S01]  /*60910*/  LDC R51, c[0x0][0x278] ;  /* 0x00009e00ff337b82 */ /* 0x000ea20000000800 */
[----:B------:R-:W-:Y:S01]  /*60920*/  F2FP.SATFINITE.E4M3.F32.PACK_AB_MERGE_C R32, R251, R248, R196 ;  /* 0x000000f8fb20723e */ /* 0x000fe200048070c4 */
[----:B------:R-:W4:Y:S01]  /*60930*/  LDS.128 R116, [R0] ;  /* 0x0000000000747984 */ /* 0x000f220000000c00 */
[----:B------:R-:W-:Y:S01]  /*60940*/  F2FP.SATFINITE.E4M3.F32.PACK_AB_MERGE_C R9, R242, R237, R10 ;  /* 0x000000edf209723e */ /* 0x000fe2000480700a */
[----:B-1----:R-:W-:-:S04]  /*60950*/  IMAD R67, R67, 0x41, RZ ;  /* 0x0000004143437824 */ /* 0x002fc800078e02ff */
[----:B------:R-:W1:Y:S08]  /*60960*/  LDC R172, c[0x0][0x278] ;  /* 0x00009e00ffac7b82 */ /* 0x000e700000000800 */
[----:B------:R-:W-:Y:S01]  /*60970*/  BAR.SYNC.DEFER_BLOCKING 0x0 ;  /* 0x0000000000007b1d */ /* 0x000fe20000010000 */
[----:B------:R-:W-:Y:S01]  /*60980*/  F2FP.SATFINITE.E4M3.F32.PACK_AB_MERGE_C R33, R214, R212, R180 ;  /* 0x000000d4d621723e */ /* 0x000fe200048070b4 */
[----:B------:R-:W-:-:S02]  /*60990*/  IMAD R96, R96, 0x5e, RZ ;  /* 0x0000005e60607824 */ /* 0x000fc400078e02ff */
[----:B------:R-:W-:-:S04]  /*609a0*/  IMAD R97, R97, 0x5f, RZ ;  /* 0x0000005f61617824 */ /* 0x000fc800078e02ff */
[----:B------:R-:W1:Y:S01]  /*609b0*/  LDC R173, c[0x0][0x278] ;  /* 0x00009e00ffad7b82 */ /* 0x000e620000000800 */
[----:B------:R-:W-:Y:S02]  /*609c0*/  F2FP.SATFINITE.E4M3.F32.PACK_AB_MERGE_C R34, R223, R221, R19 ;  /* 0x000000dddf22723e */ /* 0x000fe40004807013 */
[----:B------:R-:W-:Y:S01]  /*609d0*/  F2FP.SATFINITE.E4M3.F32.PACK_AB_MERGE_C R35, R231, R229, R35 ;  /* 0x000000e5e723723e */ /* 0x000fe20004807023 */
[----:B---3--:R-:W-:Y:S04]  /*609e0*/  STL [R1+0x2970], R121 ;  /* 0x0029707901007387 */ /* 0x008fe80000100800 */
[----:B------:R-:W3:Y:S01]  /*609f0*/  LDC R19, c[0x0][0x278] ;  /* 0x00009e00ff137b82 */ /* 0x000ee20000000800 */
[----:B------:R4:W-:Y:S07]  /*60a00*/  STSM.16.M88.4 [R183], R88 ;  /* 0x00000058b7007844 */ /* 0x0009ee0000000200 */
[----:B------:R-:W-:Y:S01]  /*60a10*/  BAR.SYNC.DEFER_BLOCKING 0x0 ;  /* 0x0000000000007b1d */ /* 0x000fe20000010000 */
[----:B0-----:R-:W-:-:S02]  /*60a20*/  IMAD R49, R49, 0x2f, RZ ;  /* 0x0000002f31317824 */ /* 0x001fc400078e02ff */
[----:B--2---:R-:W-:Y:S02]  /*60a30*/  IMAD R51, R51, 0x31, RZ ;  /* 0x0000003133337824 */ /* 0x004fe400078e02ff */
[----:B------:R-:W-:-:S03]  /*60a40*/  IMAD R98, R98, 0x60, RZ ;  /* 0x0000006062627824 */ /* 0x000fc600078e02ff */
[----:B------:R-:W0:Y:S01]  /*60a50*/  LDC R174, c[0x0][0x278] ;  /* 0x00009e00ffae7b82 */ /* 0x000e220000000800 */
[----:B------:R-:W-:Y:S02]  /*60a60*/  F2FP.SATFINITE.E4M3.F32.PACK_AB_MERGE_C R10, R239, R238, R48 ;  /* 0x000000eeef0a723e */ /* 0x000fe40004807030 */
[----:B----4-:R-:W-:Y:S01]  /*60a70*/  F2FP.SATFINITE.E4M3.F32.PACK_AB_MERGE_C R88, R244, R235, R249 ;  /* 0x000000ebf458723e */ /* 0x010fe200048070f9 */
[----:B------:R2:W-:Y:S01]  /*60a80*/  STL [R1+0x2960], R122 ;  /* 0x0029607a01007387 */ /* 0x0005e20000100800 */
[----:B------:R-:W-:-:S03]  /*60a90*/  F2FP.SATFINITE.E4M3.F32.PACK_AB_MERGE_C R89, R236, R243, R250 ;  /* 0x000000f3ec59723e */ /* 0x000fc600048070fa */
[----:B------:R-:W4:Y:S01]  /*60aa0*/  LDC R48, c[0x0][0x278] ;  /* 0x00009e00ff307b82 */ /* 0x000f220000000800 */
[----:B------:R-:W1:Y:S01]  /*60ab0*/  LDS.128 R112, [R0] ;  /* 0x0000000000707984 */ /* 0x000e620000000c00 */
[----:B------:R-:W-:Y:S01]  /*60ac0*/  F2FP.SATFINITE.E4M3.F32.PACK_AB_MERGE_C R90, R247, R245, R64 ;  /* 0x000000f5f75a723e */ /* 0x000fe20004807040 */
[----:B------:R-:W-:Y:S01]  /*60ad0*/  IMAD R99, R99, 0x61, RZ ;  /* 0x0000006163637824 */ /* 0x000fe200078e02ff */
[----:B------:R-:W-:-:S04]  /*60ae0*/  F2FP.SATFINITE.E4M3.F32.PACK_AB_MERGE_C R91, R252, R246, R65 ;  /* 0x000000f6fc5b723e */ /* 0x000fc80004807041 */
[----:B------:R-:W-:Y:S01]  /*60af0*/  BAR.SYNC.DEFER_BLOCKING 0x0 ;  /* 0x0000000000007b1d */ /* 0x000fe20000010000 */
[----:B------:R-:W-:Y:S01]  /*60b00*/  PRMT R121, R13, 0x7772, RZ ;  /* 0x000077720d797816 */ /* 0x000fe200000000ff */
[----:B---3--:R-:W-:Y:S02]  /*60b10*/  IMAD R19, R19, 0x11, RZ ;  /* 0x0000001113137824 */ /* 0x008fe400078e02ff */
[----:B------:R-:W-:-:S04]  /*60b20*/  IMAD R165, R165, 0x6b, RZ ;  /* 0x0000006ba5a57824 */ /* 0x000fc800078e02ff */
[----:B------:R-:W3:Y:S01]  /*60b30*/  LDC R175, c[0x0][0x278] ;  /* 0x00009e00ffaf7b82 */ /* 0x000ee20000000800 */
[----:B------:R0:W-:Y:S01]  /*60b40*/  STL [R1+0x2950], R123 ;  /* 0x0029507b01007387 */ /* 0x0001e20000100800 */
[----:B--2---:R-:W-:Y:S02]  /*60b50*/  PRMT R122, R13, 0x7773, RZ ;  /* 0x000077730d7a7816 */ /* 0x004fe400000000ff */
[----:B------:R-:W-:Y:S01]  /*60b60*/  PRMT R252, R21, 0x7771, RZ ;  /* 0x0000777115fc7816 */ /* 0x000fe200000000ff */
[----:B----4-:R-:W-:-:S03]  /*60b70*/  IMAD R48, R48, 0x2e, RZ ;  /* 0x0000002e30307824 */ /* 0x010fc600078e02ff */
[----:B------:R-:W2:Y:S08]  /*60b80*/  LDC R64, c[0x0][0x278] ;  /* 0x00009e00ff407b82 */ /* 0x000eb00000000800 */
[----:B------:R-:W4:Y:S01]  /*60b90*/  LDC R65, c[0x0][0x278] ;  /* 0x00009e00ff417b82 */ /* 0x000f220000000800 */
[----:B------:R1:W-:Y:S07]  /*60ba0*/  STSM.16.M88.4 [R183], R80 ;  /* 0x00000050b7007844 */ /* 0x0003ee0000000200 */
[----:B------:R-:W-:Y:S01]  /*60bb0*/  BAR.SYNC.DEFER_BLOCKING 0x0 ;  /* 0x0000000000007b1d */ /* 0x000fe20000010000 */
[----:B0-----:R-:W-:-:S07]  /*60bc0*/  PRMT R123, R14, 0x7772, RZ ;  /* 0x000077720e7b7816 */ /* 0x001fce00000000ff */
[----:B------:R-:W0:Y:S01]  /*60bd0*/  LDC R13, c[0x0][0x278] ;  /* 0x00009e00ff0d7b82 */ /* 0x000e220000000800 */
[----:B------:R2:W-:Y:S07]  /*60be0*/  STL [R1+0x294c], R117 ;  /* 0x00294c7501007387 */ /* 0x0005ee0000100800 */
[----:B------:R-:W3:Y:S01]  /*60bf0*/  LDC R188, c[0x0][0x278] ;  /* 0x00009e00ffbc7b82 */ /* 0x000ee20000000800 */
[----:B------:R-:W-:Y:S02]  /*60c00*/  IMAD R189, R189, 0x83, RZ ;  /* 0x00000083bdbd7824 */ /* 0x000fe400078e02ff */
[----:B------:R-:W-:-:S05]  /*60c10*/  IMAD R190, R190, 0x84, RZ ;  /* 0x00000084bebe7824 */ /* 0x000fca00078e02ff */
[----:B------:R-:W3:Y:S01]  /*60c20*/  LDC R197, c[0x0][0x278] ;  /* 0x00009e00ffc57b82 */ /* 0x000ee20000000800 */
[----:B------:R-:W4:Y:S07]  /*60c30*/  LDS.128 R108, [R0] ;  /* 0x00000000006c7984 */ /* 0x000f2e0000000c00 */
[----:B------:R-:W-:Y:S01]  /*60c40*/  BAR.SYNC.DEFER_BLOCKING 0x0 ;  /* 0x0000000000007b1d */ /* 0x000fe20000010000 */
[----:B------:R-:W-:Y:S02]  /*60c50*/  IMAD R195, R195, 0x89, RZ ;  /* 0x00000089c3c37824 */ /* 0x000fe400078e02ff */
[----:B------:R-:W-:-:S02]  /*60c60*/  IMAD R198, R198, 0x8c, RZ ;  /* 0x0000008cc6c67824 */ /* 0x000fc400078e02ff */
[----:B------:R-:W-:-:S03]  /*60c70*/  IMAD R199, R199, 0x8d, RZ ;  /* 0x0000008dc7c77824 */ /* 0x000fc600078e02ff */
[----:B-1----:R-:W1:Y:S01]  /*60c80*/  LDC R80, c[0x0][0x278] ;  /* 0x00009e00ff507b82 */ /* 0x002e620000000800 */
[----:B------:R-:W-:Y:S02]  /*60c90*/  IMAD R200, R200, 0x8e, RZ ;  /* 0x0000008ec8c87824 */ /* 0x000fe400078e02ff */
[----:B------:R-:W-:Y:S02]  /*60ca0*/  IMAD R201, R201, 0x8f, RZ ;  /* 0x0000008fc9c97824 */ /* 0x000fe400078e02ff */
[----:B------:R-:W-:-:S03]  /*60cb0*/  IMAD R202, R202, 0x90, RZ ;  /* 0x00000090caca7824 */ /* 0x000fc600078e02ff */
[----:B------:R-:W3:Y:S01]  /*60cc0*/  LDC R220, c[0x0][0x278] ;  /* 0x00009e00ffdc7b82 */ /* 0x000ee20000000800 */
[----:B------:R-:W-:Y:S02]  /*60cd0*/  IMAD R216, R216, 0x9e, RZ ;  /* 0x0000009ed8d87824 */ /* 0x000fe400078e02ff */
[----:B------:R-:W-:Y:S02]  /*60ce0*/  IMAD R217, R217, 0x9f, RZ ;  /* 0x0000009fd9d97824 */ /* 0x000fe400078e02ff */
[----:B------:R-:W-:-:S03]  /*60cf0*/  IMAD R218, R218, 0xa0, RZ ;  /* 0x000000a0dada7824 */ /* 0x000fc600078e02ff */
[----:B------:R-:W3:Y:S01]  /*60d00*/  LDC R225, c[0x0][0x278] ;  /* 0x00009e00ffe17b82 */ /* 0x000ee20000000800 */
[----:B------:R-:W-:Y:S07]  /*60d10*/  STSM.16.M88.4 [R183], R88 ;  /* 0x00000058b7007844 */ /* 0x000fee0000000200 */
[----:B------:R-:W-:Y:S01]  /*60d20*/  BAR.SYNC.DEFER_BLOCKING 0x0 ;  /* 0x0000000000007b1d */ /* 0x000fe20000010000 */
[----:B------:R-:W-:-:S07]  /*60d30*/  IMAD R219, R219, 0xa1, RZ ;  /* 0x000000a1dbdb7824 */ /* 0x000fce00078e02ff */
[----:B------:R-:W3:Y:S01]  /*60d40*/  LDC R226, c[0x0][0x278] ;  /* 0x00009e00ffe27b82 */ /* 0x000ee20000000800 */
[----:B------:R4:W-:Y:S01]  /*60d50*/  STL [R1+0x2948], R118 ;  /* 0x0029487601007387 */ /* 0x0009e20000100800 */
[----:B--2---:R-:W-:Y:S01]  /*60d60*/  PRMT R117, R15, 0x7772, RZ ;  /* 0x000077720f757816 */ /* 0x004fe200000000ff */
[----:B0-----:R-:W-:-:S05]  /*60d70*/  IMAD R13, R13, 0xb, RZ ;  /* 0x0000000b0d0d7824 */ /* 0x001fca00078e02ff */
[----:B------:R-:W0:Y:S01]  /*60d80*/  LDC R227, c[0x0][0x278] ;  /* 0x00009e00ffe37b82 */ /* 0x000e220000000800 */
[----:B------:R-:W-:-:S07]  /*60d90*/  IMAD R224, R224, 0xa6, RZ ;  /* 0x000000a6e0e07824 */ /* 0x000fce00078e02ff */
[----:B------:R-:W2:Y:S01]  /*60da0*/  LDC R232, c[0x0][0x278] ;  /* 0x00009e00ffe87b82 */ /* 0x000ea20000000800 */
[----:B------:R-:W1:Y:S07]  /*60db0*/  LDS.128 R104, [R0] ;  /* 0x0000000000687984 */ /* 0x000e6e0000000c00 */
[----:B------:R-:W-:Y:S08]  /*60dc0*/  BAR.SYNC.DEFER_BLOCKING 0x0 ;  /* 0x0000000000007b1d */ /* 0x000ff00000010000 */
[----:B------:R-:W2:Y:S01]  /*60dd0*/  LDC R233, c[0x0][0x278] ;  /* 0x00009e00ffe97b82 */ /* 0x000ea20000000800 */
[----:B------:R-:W-:Y:S01]  /*60de0*/  F2FP.SATFINITE.E4M3.F32.PACK_AB_MERGE_C R11, R230, R240, R11 ;  /* 0x000000f0e60b723e */ /* 0x000fe2000480700b */
[----:B------:R3:W-:Y:S01]  /*60df0*/  STSM.16.M88.4 [R183], R32 ;  /* 0x00000020b7007844 */ /* 0x0007e20000000200 */
[----:B----4-:R-:W-:-:S02]  /*60e00*/  PRMT R118, R15, 0x7773, RZ ;  /* 0x000077730f767816 */ /* 0x010fc400000000ff */
[----:B------:R-:W-:-:S03]  /*60e10*/  F2FP.SATFINITE.E4M3.F32.PACK_AB_MERGE_C R8, R213, R222, R164 ;  /* 0x000000ded508723e */ /* 0x000fc600048070a4 */
[----:B------:R-:W-:Y:S08]  /*60e20*/  BAR.SYNC.DEFER_BLOCKING 0x0 ;  /* 0x0000000000007b1d */ /* 0x000ff00000010000 */
[----:B------:R-:W4:Y:S01]  /*60e30*/  LDC R15, c[0x0][0x278] ;  /* 0x00009e00ff0f7b82 */ /* 0x000f220000000800 */
[----:B------:R-:W-:Y:S07]  /*60e40*/  STL [R1+0x293c], R119 ;  /* 0x00293c7701007387 */ /* 0x000fee0000100800 */
[----:B---3--:R-:W3:Y:S08]  /*60e50*/  LDC R32, c[0x0][0x278] ;  /* 0x00009e00ff207b82 */ /* 0x008ef00000000800 */
[----:B------:R-:W2:Y:S01]  /*60e60*/  LDC R33, c[0x0][0x278] ;  /* 0x00009e00ff217b82 */ /* 0x000ea20000000800 */
[----:B------:R-:W0:Y:S04]  /*60e70*/  LDS.128 R100, [R0] ;  /* 0x0000000000647984 */ /* 0x000e280000000c00 */
[----:B------:R-:W-:Y:S03]  /*60e80*/  STL [R1+0x2938], R112 ;  /* 0x0029387001007387 */ /* 0x000fe60000100800 */
[----:B------:R-:W2:Y:S01]  /*60e90*/  LDC R34, c[0x0][0x278] ;  /* 0x00009e00ff227b82 */ /* 0x000ea20000000800 */
[----:B------:R-:W-:Y:S04]  /*60ea0*/  STL [R1+0x2928], R113 ;  /* 0x0029287101007387 */ /* 0x000fe80000100800 */
[----:B------:R-:W-:Y:S03]  /*60eb0*/  STL.64 [R1+0x2918], R114 ;  /* 0x0029187201007387 */ /* 0x000fe60000100a00 */
[----:B------:R-:W2:Y:S01]  /*60ec0*/  LDC R35, c[0x0][0x278] ;  /* 0x00009e00ff237b82 */ /* 0x000ea20000000800 */
[----:B------:R-:W-:Y:S04]  /*60ed0*/  STL [R1+0x2914], R108 ;  /* 0x0029146c01007387 */ /* 0x000fe80000100800 */
[----:B------:R-:W-:Y:S01]  /*60ee0*/  STL [R1+0x2910], R109 ;  /* 0x0029106d01007387 */ /* 0x000fe20000100800 */
[----:B------:R-:W-:-:S02]  /*60ef0*/  IMAD R64, R64, 0x3e, RZ ;  /* 0x0000003e40407824 */ /* 0x000fc400078e02ff */
[----:B------:R-:W2:Y:S01]  /*60f00*/  LDC R81, c[0x0][0x278] ;  /* 0x00009e00ff517b82 */ /* 0x000ea20000000800 */
[----:B------:R-:W-:Y:S04]  /*60f10*/  STL [R1+0x2900], R110 ;  /* 0x0029006e01007387 */ /* 0x000fe80000100800 */
[----:B------:R-:W-:Y:S01]  /*60f20*/  STL [R1+0x28f0], R111 ;  /* 0x0028f06f01007387 */ /* 0x000fe20000100800 */
[----:B------:R-:W-:Y:S02]  /*60f30*/  IMAD R65, R65, 0x3f, RZ ;  /* 0x0000003f41417824 */ /* 0x000fe400078e02ff */
[----:B------:R-:W2:Y:S01]  /*60f40*/  LDC R82, c[0x0][0x278] ;  /* 0x00009e00ff527b82 */ /* 0x000ea20000000800 */
[----:B-1----:R1:W-:Y:S04]  /*60f50*/  STL [R1+0x28ec], R105 ;  /* 0x0028ec6901007387 */ /* 0x0023e80000100800 */
[----:B------:R-:W-:Y:S03]  /*60f60*/  STL [R1+0x28e8], R106 ;  /* 0x0028e86a01007387 */ /* 0x000fe60000100800 */
[----:B------:R-:W2:Y:S01]  /*60f70*/  LDC R83, c[0x0][0x278] ;  /* 0x00009e00ff537b82 */ /* 0x000ea20000000800 */
[----:B------:R-:W-:Y:S04]  /*60f80*/  STL [R1+0x28dc], R107 ;  /* 0x0028dc6b01007387 */ /* 0x000fe80000100800 */
[----:B0-----:R-:W-:Y:S03]  /*60f90*/  STL [R1+0x28d8], R102 ;  /* 0x0028d86601007387 */ /* 0x001fe60000100800 */
[----:B------:R-:W0:Y:S01]  /*60fa0*/  LDC R88, c[0x0][0x278] ;  /* 0x00009e00ff587b82 */ /* 0x000e220000000800 */
[----:B------:R4:W-:Y:S04]  /*60fb0*/  STL.64 [R1+0x28d0], R100 ;  /* 0x0028d06401007387 */ /* 0x0009e80000100a00 */
[----:B------:R-:W-:Y:S01]  /*60fc0*/  STL [R1+0x28c8], R103 ;  /* 0x0028c86701007387 */ /* 0x000fe20000100800 */
[----:B------:R-:W-:-:S02]  /*60fd0*/  IMAD R80, R80, 0x4e, RZ ;  /* 0x0000004e50507824 */ /* 0x000fc400078e02ff */
[----:B------:R-:W0:Y:S01]  /*60fe0*/  LDC R89, c[0x0][0x278] ;  /* 0x00009e00ff597b82 */ /* 0x000e220000000800 */
[----:B------:R3:W-:Y:S04]  /*60ff0*/  STL [R1+0x23b4], R0 ;  /* 0x0023b40001007387 */ /* 0x0007e80000100800 */
[----:B------:R-:W-:Y:S01]  /*61000*/  STL.64 [R1+0x2a18], R136 ;  /* 0x002a188801007387 */ /* 0x000fe20000100a00 */
[----:B-1----:R-:W-:Y:S02]  /*61010*/  PRMT R105, R20, 0x7773, RZ ;  /* 0x0000777314697816 */ /* 0x002fe400000000ff */
[----:B----4-:R-:W1:Y:S01]  /*61020*/  LDC R100, c[0x0][0x278] ;  /* 0x00009e00ff647b82 */ /* 0x010e620000000800 */
[----:B------:R-:W-:Y:S01]  /*61030*/  STL.64 [R1+0x2a28], R138 ;  /* 0x002a288a01007387 */ /* 0x000fe20000100a00 */
[----:B---3--:R-:W-:-:S03]  /*61040*/  PRMT R0, R12, 0x7773, RZ ;  /* 0x000077730c007816 */ /* 0x008fc600000000ff */
[----:B------:R-:W-:Y:S01]  /*61050*/  STL.64 [R1+0x29f0], R132 ;  /* 0x0029f08401007387 */ /* 0x000fe20000100a00 */
[----:B------:R-:W-:Y:S02]  /*61060*/  PRMT R119, R20, 0x7770, RZ ;  /* 0x0000777014777816 */ /* 0x000fe400000000ff */
[----:B------:R-:W3:Y:S01]  /*61070*/  LDC R12, c[0x0][0x278] ;  /* 0x00009e00ff0c7b82 */ /* 0x000ee20000000800 */
[----:B------:R-:W-:Y:S04]  /*61080*/  STL.64 [R1+0x2a40], R142 ;  /* 0x002a408e01007387 */ /* 0x000fe80000100a00 */
[----:B------:R-:W-:Y:S03]  /*61090*/  STL.64 [R1+0x2a50], R140 ;  /* 0x002a508c01007387 */ /* 0x000fe60000100a00 */
[----:B------:R-:W4:Y:S01]  /*610a0*/  LDC R90, c[0x0][0x278] ;  /* 0x00009e00ff5a7b82 */ /* 0x000f220000000800 */
[----:B------:R2:W-:Y:S04]  /*610b0*/  STL [R1+0xe04], R0 ;  /* 0x000e040001007387 */ /* 0x0005e80000100800 */
[----:B------:R-:W-:Y:S03]  /*610c0*/  STL.64 [R1+0x2a00], R134 ;  /* 0x002a008601007387 */ /* 0x000fe60000100a00 */
[----:B------:R-:W4:Y:S01]  /*610d0*/  LDC R91, c[0x0][0x278] ;  /* 0x00009e00ff5b7b82 */ /* 0x000f220000000800 */
[----:B------:R-:W-:Y:S01]  /*610e0*/  STL.64 [R1+0x2978], R120 ;  /* 0x0029787801007387 */ /* 0x000fe20000100a00 */
[----:B--2---:R-:W-:-:S03]  /*610f0*/  PRMT R0, R14, 0x7773, RZ ;  /* 0x000077730e007816 */ /* 0x004fc600000000ff */
[----:B------:R-:W-:Y:S01]  /*61100*/  STL.64 [R1+0x29c8], R128 ;  /* 0x0029c88001007387 */ /* 0x000fe20000100a00 */
[----:B------:R-:W-:Y:S02]  /*61110*/  PRMT R112, R20, 0x7771, RZ ;  /* 0x0000777114707816 */ /* 0x000fe400000000ff */
[----:B------:R-:W2:Y:S01]  /*61120*/  LDC R14, c[0x0][0x278] ;  /* 0x00009e00ff0e7b82 */ /* 0x000ea20000000800 */
[----:B------:R-:W-:Y:S04]  /*61130*/  STL.64 [R1+0x2988], R122 ;  /* 0x0029887a01007387 */ /* 0x000fe80000100a00 */
[----:B------:R0:W-:Y:S03]  /*61140*/  STL [R1+0xe54], R0 ;  /* 0x000e540001007387 */ /* 0x0001e60000100800 */
[----:B------:R-:W4:Y:S01]  /*61150*/  LDC R164, c[0x0][0x278] ;  /* 0x00009e00ffa47b82 */ /* 0x000f220000000800 */
[----:B------:R-:W-:Y:S04]  /*61160*/  STL.64 [R1+0x29d8], R130 ;  /* 0x0029d88201007387 */ /* 0x000fe80000100a00 */
[----:B------:R-:W-:Y:S01]  /*61170*/  STL.64 [R1+0x2958], R116 ;  /* 0x0029587401007387 */ /* 0x000fe20000100a00 */
[----:B0-----:R-:W-:-:S02]  /*61180*/  PRMT R0, R21, 0x7772, RZ ;  /* 0x0000777215007816 */ /* 0x001fc400000000ff */
[----:B------:R-:W0:Y:S01]  /*61190*/  LDC R180, c[0x0][0x278] ;  /* 0x00009e00ffb47b82 */ /* 0x000e220000000800 */
[----:B------:R-:W-:Y:S01]  /*611a0*/  STL.64 [R1+0x29a0], R126 ;  /* 0x0029a07e01007387 */ /* 0x000fe20000100a00 */
[----:B------:R-:W-:-:S03]  /*611b0*/  PRMT R113, R21, 0x7770, RZ ;  /* 0x0000777015717816 */ /* 0x000fc600000000ff */
[----:B------:R-:W-:Y:S01]  /*611c0*/  STL.64 [R1+0x29b0], R124 ;  /* 0x0029b07c01007387 */ /* 0x000fe20000100a00 */
[----:B------:R-:W-:Y:S02]  /*611d0*/  PRMT R106, R21, 0x7773, RZ ;  /* 0x00007773156a7816 */ /* 0x000fe400000000ff */
[----:B------:R-:W-:Y:S01]  /*611e0*/  PRMT R107, R22, 0x7772, RZ ;  /* 0x00007772166b7816 */ /* 0x000fe200000000ff */
[----:B------:R1:W-:Y:S01]  /*611f0*/  STL.64 [R1+0x28f8], R104 ;  /* 0x0028f86801007387 */ /* 0x0003e20000100a00 */
[----:B------:R-:W-:Y:S01]  /*61200*/  PRMT R111, R20, 0x7772, RZ ;  /* 0x00007772146f7816 */ /* 0x000fe200000000ff */
[----:B------:R-:W-:Y:S01]  /*61210*/  IMAD R172, R172, 0x72, RZ ;  /* 0x00000072acac7824 */ /* 0x000fe200078e02ff */
[C---:B------:R-:W-:Y:S01]  /*61220*/  PRMT R110, R23.reuse, 0x7771, RZ ;  /* 0x00007771176e7816 */ /* 0x040fe200000000ff */
[----:B------:R-:W-:Y:S01]  /*61230*/  STL.64 [R1+0x2968], R118 ;  /* 0x0029687601007387 */ /* 0x000fe20000100a00 */
[----:B------:R-:W-:Y:S01]  /*61240*/  PRMT R108, R22, 0x7771, RZ ;  /* 0x00007771166c7816 */ /* 0x000fe200000000ff */
[----:B------:R-:W4:Y:S02]  /*61250*/  LDC R20, c[0x0][0x278] ;  /* 0x00009e00ff147b82 */ /* 0x000f240000000800 */
[----:B------:R3:W-:Y:S01]  /*61260*/  STL [R1+0x10b0], R0 ;  /* 0x0010b00001007387 */ /* 0x0007e20000100800 */
[----:B------:R-:W-:-:S03]  /*61270*/  PRMT R109, R23, 0x7770, RZ ;  /* 0x00007770176d7816 */ /* 0x000fc600000000ff */
[----:B------:R-:W-:Y:S01]  /*61280*/  STL.64 [R1+0x2940], R112 ;  /* 0x0029407001007387 */ /* 0x000fe20000100a00 */
[----:B------:R-:W-:Y:S01]  /*61290*/  PRMT R102, R23, 0x7773, RZ ;  /* 0x0000777317667816 */ /* 0x000fe200000000ff */
[----:B-1----:R-:W1:Y:S08]  /*612a0*/  LDC R104, c[0x0][0x278] ;  /* 0x00009e00ff687b82 */ /* 0x002e700000000800 */
[----:B------:R-:W-:Y:S01]  /*612b0*/  BAR.SYNC.DEFER_BLOCKING 0x0 ;  /* 0x0000000000007b1d */ /* 0x000fe20000010000 */
[----:B---3--:R-:W-:-:S02]  /*612c0*/  PRMT R0, R22, 0x7773, RZ ;  /* 0x0000777316007816 */ /* 0x008fc400000000ff */
[----:B------:R-:W-:Y:S01]  /*612d0*/  PRMT R103, R24, 0x7770, RZ ;  /* 0x0000777018677816 */ /* 0x000fe200000000ff */
[----:B------:R-:W-:-:S04]  /*612e0*/  IMAD R12, R12, 0xa, RZ ;  /* 0x0000000a0c0c7824 */ /* 0x000fc800078e02ff */
[----:B------:R-:W3:Y:S01]  /*612f0*/  LDC R21, c[0x0][0x278] ;  /* 0x00009e00ff157b82 */ /* 0x000ee20000000800 */
[----:B------:R-:W-:Y:S04]  /*61300*/  STL.64 [R1+0x2908], R106 ;  /* 0x0029086a01007387 */ /* 0x000fe80000100a00 */
[----:B------:R-:W-:Y:S03]  /*61310*/  STL [R1+0x11b8], R0 ;  /* 0x0011b80001007387 */ /* 0x000fe60000100800 */
[----:B------:R-:W0:Y:S01]  /*61320*/  LDC R23, c[0x0][0x278] ;  /* 0x00009e00ff177b82 */ /* 0x000e220000000800 */
[----:B------:R-:W-:Y:S04]  /*61330*/  STL.64 [R1+0x2920], R110 ;  /* 0x0029206e01007387 */ /* 0x000fe80000100a00 */
[----:B------:R2:W-:Y:S01]  /*61340*/  STL [R1+0x11a0], R4 ;  /* 0x0011a00401007387 */ /* 0x0005e20000100800 */
[----:B------:R-:W-:-:S02]  /*61350*/  IMAD R173, R173, 0x73, RZ ;  /* 0x00000073adad7824 */ /* 0x000fc400078e02ff */
[----:B------:R-:W0:Y:S01]  /*61360*/  LDC R196, c[0x0][0x278] ;  /* 0x00009e00ffc47b82 */ /* 0x000e220000000800 */
[----:B------:R-:W-:Y:S04]  /*61370*/  STL.64 [R1+0x2930], R108 ;  /* 0x0029306c01007387 */ /* 0x000fe80000100a00 */
[----:B------:R4:W-:Y:S01]  /*61380*/  STL [R1+0x1290], R6 ;  /* 0x0012900601007387 */ /* 0x0009e20000100800 */
[----:B--2---:R-:W-:Y:S01]  /*61390*/  PRMT R4, R24, 0x7771, RZ ;  /* 0x0000777118047816 */ /* 0x004fe200000000ff */
[----:B------:R-:W-:Y:S02]  /*613a0*/  IMAD R174, R174, 0x74, RZ ;  /* 0x00000074aeae7824 */ /* 0x000fe400078e02ff */
[----:B------:R2:W-:Y:S01]  /*613b0*/  STL [R1+0x128c], R5 ;  /* 0x00128c0501007387 */ /* 0x0005e20000100800 */
[----:B------:R-:W-:Y:S01]  /*613c0*/  IMAD R175, R175, 0x75, RZ ;  /* 0x00000075afaf7824 */ /* 0x000fe200078e02ff */
[----:B------:R-:W0:Y:S02]  /*613d0*/  LDC R204, c[0x0][0x278] ;  /* 0x00009e00ffcc7b82 */ /* 0x000e240000000800 */
[----:B------:R-:W-:Y:S04]  /*613e0*/  STL.64 [R1+0x28e0], R102 ;  /* 0x0028e06601007387 */ /* 0x000fe80000100a00 */
[----:B------:R1:W-:Y:S01]  /*613f0*/  STL [R1+0x1288], R4 ;  /* 0x0012880401007387 */ /* 0x0003e20000100800 */
[C---:B----4-:R-:W-:Y:S01]  /*61400*/  PRMT R6, R25.reuse, 0x7772, RZ ;  /* 0x0000777219067816 */ /* 0x050fe200000000ff */
[----:B------:R-:W4:Y:S01]  /*61410*/  LDC R24, c[0x0][0x278] ;  /* 0x00009e00ff187b82 */ /* 0x000f220000000800 */
[----:B--2---:R-:W-:-:S02]  /*61420*/  PRMT R5, R25, 0x7771, RZ ;  /* 0x0000777119057816 */ /* 0x004fc400000000ff */
[----:B-1----:R-:W-:Y:S01]  /*61430*/  PRMT R4, R25, 0x7773, RZ ;  /* 0x0000777319047816 */ /* 0x002fe200000000ff */
[----:B------:R-:W-:-:S04]  /*61440*/  IMAD R188, R188, 0x82, RZ ;  /* 0x00000082bcbc7824 */ /* 0x000fc800078e02ff */
[----:B------:R-:W1:Y:S01]  /*61450*/  LDC R205, c[0x0][0x278] ;  /* 0x00009e00ffcd7b82 */ /* 0x000e620000000800 */
[----:B------:R2:W-:Y:S04]  /*61460*/  STL [R1+0x1284], R4 ;  /* 0x0012840401007387 */ /* 0x0005e80000100800 */
[----:B------:R3:W-:Y:S01]  /*61470*/  STL [R1+0x1280], R6 ;  /* 0x0012800601007387 */ /* 0x0007e20000100800 */
[----:B------:R-:W-:Y:S02]  /*61480*/  IMAD R197, R197, 0x8b, RZ ;  /* 0x0000008bc5c57824 */ /* 0x000fe400078e02ff */
[----:B------:R-:W1:Y:S01]  /*61490*/  LDC R206, c[0x0][0x278] ;  /* 0x00009e00ffce7b82 */ /* 0x000e620000000800 */
[----:B--2---:R-:W-:Y:S01]  /*614a0*/  PRMT R4, R25, 0x7770, RZ ;  /* 0x0000777019047816 */ /* 0x004fe200000000ff */
[----:B------:R2:W-:Y:S01]  /*614b0*/  STL [R1+0x127c], R5 ;  /* 0x00127c0501007387 */ /* 0x0005e20000100800 */
[----:B---3--:R-:W-:-:S03]  /*614c0*/  PRMT R6, R26, 0x7773, RZ ;  /* 0x000077731a067816 */ /* 0x008fc600000000ff */
[----:B------:R3:W-:Y:S02]  /*614d0*/  STL [R1+0x126c], R4 ;  /* 0x00126c0401007387 */ /* 0x0007e40000100800 */
[----:B------:R-:W1:Y:S01]  /*614e0*/  LDC R207, c[0x0][0x278] ;  /* 0x00009e00ffcf7b82 */ /* 0x000e620000000800 */
[C---:B--2---:R-:W-:Y:S01]  /*614f0*/  PRMT R5, R26.reuse, 0x7772, RZ ;  /* 0x000077721a057816 */ /* 0x044fe200000000ff */
[----:B------:R2:W-:Y:S06]  /*61500*/  STL [R1+0x1278], R6 ;  /* 0x0012780601007387 */ /* 0x0005ec0000100800 */
[----:B------:R-:W1:Y:S01]  /*61510*/  LDC R212, c[0x0][0x278] ;  /* 0x00009e00ffd47b82 */ /* 0x000e620000000800 */
[C---:B---3--:R-:W-:Y:S01]  /*61520*/  PRMT R4, R26.reuse, 0x7771, RZ ;  /* 0x000077711a047816 */ /* 0x048fe200000000ff */
[----:B------:R3:W-:Y:S04]  /*61530*/  STL [R1+0x1274], R5 ;  /* 0x0012740501007387 */ /* 0x0007e80000100800 */
[----:B------:R0:W-:Y:S01]  /*61540*/  STL [R1+0x1270], R4 ;  /* 0x0012700401007387 */ /* 0x0001e20000100800 */
[----:B--2---:R-:W-:Y:S01]  /*61550*/  PRMT R6, R26, 0x7770, RZ ;  /* 0x000077701a067816 */ /* 0x004fe200000000ff */
[----:B------:R-:W-:-:S02]  /*61560*/  IMAD R15, R15, 0xd, RZ ;  /* 0x0000000d0f0f7824 */ /* 0x000fc400078e02ff */
[----:B------:R-:W-:Y:S01]  /*61570*/  STSM.16.M88.4 [R183], R8 ;  /* 0x00000008b7007844 */ /* 0x000fe20000000200 */
[----:B------:R-:W-:Y:S01]  /*61580*/  IADD3 R102, P5, R2, R100, RZ ;  /* 0x0000006402667210 */ /* 0x000fe20007fbe0ff */
[----:B------:R-:W-:Y:S01]  /*61590*/  IMAD R14, R14, 0xc, RZ ;  /* 0x0000000c0e0e7824 */ /* 0x000fe200078e02ff */
[C---:B---3--:R-:W-:Y:S01]  /*615a0*/  PRMT R5, R27.reuse, 0x7773, RZ ;  /* 0x000077731b057816 */ /* 0x048fe200000000ff */
[----:B------:R-:W2:Y:S01]  /*615b0*/  LDC R25, c[0x0][0x278] ;  /* 0x00009e00ff197b82 */ /* 0x000ea20000000800 */
[C---:B0-----:R-:W-:Y:S01]  /*615c0*/  PRMT R4, R27.reuse, 0x7772, RZ ;  /* 0x000077721b047816 */ /* 0x041fe200000000ff */
[----:B------:R0:W-:Y:S04]  /*615d0*/  STL [R1+0x125c], R6 ;  /* 0x00125c0601007387 */ /* 0x0001e80000100800 */
[----:B------:R3:W-:Y:S01]  /*615e0*/  STL [R1+0x1268], R5 ;  /* 0x0012680501007387 */ /* 0x0007e20000100800 */
[----:B------:R-:W-:Y:S01]  /*615f0*/  PRMT R0, R22, 0x7770, RZ ;  /* 0x0000777016007816 */ /* 0x000fe200000000ff */
[----:B------:R-:W1:Y:S02]  /*61600*/  LDC R26, c[0x0][0x278] ;  /* 0x00009e00ff1a7b82 */ /* 0x000e640000000800 */
[----:B------:R4:W-:Y:S01]  /*61610*/  STL [R1+0x1264], R4 ;  /* 0x0012640401007387 */ /* 0x0009e20000100800 */
[----:B0-----:R-:W-:Y:S01]  /*61620*/  PRMT R6, R27, 0x7771, RZ ;  /* 0x000077711b067816 */ /* 0x001fe200000000ff */
[----:B------:R-:W-:-:S04]  /*61630*/  IMAD R20, R20, 0x12, RZ ;  /* 0x0000001214147824 */ /* 0x000fc800078e02ff */
[----:B------:R-:W-:Y:S01]  /*61640*/  BAR.SYNC.DEFER_BLOCKING 0x0 ;  /* 0x0000000000007b1d */ /* 0x000fe20000010000 */
[----:B---3--:R-:W-:Y:S02]  /*61650*/  PRMT R5, R27, 0x7770, RZ ;  /* 0x000077701b057816 */ /* 0x008fe400000000ff */
[----:B----4-:R-:W-:-:S05]  /*61660*/  PRMT R4, R28, 0x7773, RZ ;  /* 0x000077731c047816 */ /* 0x010fca00000000ff */
[----:B------:R-:W0:Y:S01]  /*61670*/  LDC R8, c[0x0][0x278] ;  /* 0x00009e00ff087b82 */ /* 0x000e220000000800 */
[----:B------:R3:W-:Y:S04]  /*61680*/  STL [R1+0x1260], R6 ;  /* 0x0012600601007387 */ /* 0x0007e80000100800 */
[----:B------:R4:W-:Y:S03]  /*61690*/  STL [R1+0x1258], R5 ;  /* 0x0012580501007387 */ /* 0x0009e60000100800 */
[----:B------:R-:W2:Y:S01]  /*616a0*/  LDC R9, c[0x0][0x278] ;  /* 0x00009e00ff097b82 */ /* 0x000ea20000000800 */
[----:B------:R4:W-:Y:S01]  /*616b0*/  STL [R1+0x1254], R4 ;  /* 0x0012540401007387 */ /* 0x0009e20000100800 */
[----:B---3--:R-:W-:-:S02]  /*616c0*/  PRMT R6, R28, 0x7772, RZ ;  /* 0x000077721c067816 */ /* 0x008fc400000000ff */
[----:B----4-:R-:W-:-:S03]  /*616d0*/  PRMT R5, R28, 0x7771, RZ ;  /* 0x000077711c057816 */ /* 0x010fc600000000ff */
[----:B------:R3:W-:Y:S01]  /*616e0*/  STL [R1+0x1250], R6 ;  /* 0x0012500601007387 */ /* 0x0007e20000100800 */
[----:B------:R-:W4:Y:S01]  /*616f0*/  LDC R11, c[0x0][0x278] ;  /* 0x00009e00ff0b7b82 */ /* 0x000f220000000800 */
[----:B------:R-:W-:Y:S02]  /*61700*/  PRMT R4, R28, 0x7770, RZ ;  /* 0x000077701c047816 */ /* 0x000fe400000000ff */
[----:B------:R1:W-:Y:S04]  /*61710*/  STL [R1+0x124c], R5 ;  /* 0x00124c0501007387 */ /* 0x0003e80000100800 */
[----:B------:R0:W-:Y:S01]  /*61720*/  STL [R1+0x123c], R4 ;  /* 0x00123c0401007387 */ /* 0x0001e20000100800 */
[----:B------:R-:W4:Y:S01]  /*61730*/  LDC R10, c[0x0][0x278] ;  /* 0x00009e00ff0a7b82 */ /* 0x000f220000000800 */
[----:B---3--:R-:W-:-:S02]  /*61740*/  PRMT R6, R29, 0x7773, RZ ;  /* 0x000077731d067816 */ /* 0x008fc400000000ff */
[----:B-1----:R-:W-:-:S03]  /*61750*/  PRMT R5, R29, 0x7772, RZ ;  /* 0x000077721d057816 */ /* 0x002fc600000000ff */
[----:B------:R1:W-:Y:S01]  /*61760*/  STL [R1+0x1248], R6 ;  /* 0x0012480601007387 */ /* 0x0003e20000100800 */
[----:B------:R-:W-:Y:S01]  /*61770*/  LEA.HI.X.SX32 R103, R104, R3, 0x1, P5 ;  /* 0x0000000368677211 */ /* 0x000fe200028f0eff */
[----:B0-----:R-:W-:Y:S01]  /*61780*/  IMAD R8, R8, 0x6, RZ ;  /* 0x0000000608087824 */ /* 0x001fe200078e02ff */
[----:B------:R-:W-:Y:S01]  /*61790*/  PRMT R4, R29, 0x7771, RZ ;  /* 0x000077711d047816 */ /* 0x000fe200000000ff */
[----:B------:R0:W-:Y:S01]  /*617a0*/  STL [R1+0x1244], R5 ;  /* 0x0012440501007387 */ /* 0x0001e20000100800 */
[----:B--2---:R-:W-:Y:S01]  /*617b0*/  IMAD R9, R9, 0x7, RZ ;  /* 0x0000000709097824 */ /* 0x004fe200078e02ff */
[----:B------:R-:W2:Y:S02]  /*617c0*/  LDC R22, c[0x0][0x278] ;  /* 0x00009e00ff167b82 */ /* 0x000ea40000000800 */
[----:B------:R3:W-:Y:S01]  /*617d0*/  STL [R1+0x1240], R4 ;  /* 0x0012400401007387 */ /* 0x0007e20000100800 */
[----:B-1----:R-:W-:Y:S02]  /*617e0*/  PRMT R6, R29, 0x7770, RZ ;  /* 0x000077701d067816 */ /* 0x002fe400000000ff */
[----:B0-----:R-:W-:-:S03]  /*617f0*/  PRMT R5, R30, 0x7773, RZ ;  /* 0x000077731e057816 */ /* 0x001fc600000000ff */
[----:B------:R0:W-:Y:S01]  /*61800*/  STL [R1+0x122c], R6 ;  /* 0x00122c0601007387 */ /* 0x0001e20000100800 */
[----:B----4-:R-:W-:Y:S01]  /*61810*/  IMAD R11, R11, 0x9, RZ ;  /* 0x000000090b0b7824 */ /* 0x010fe200078e02ff */
[----:B------:R-:W1:Y:S01]  /*61820*/  LDC R27, c[0x0][0x278] ;  /* 0x00009e00ff1b7b82 */ /* 0x000e620000000800 */
[C---:B---3--:R-:W-:Y:S01]  /*61830*/  PRMT R4, R30.reuse, 0x7772, RZ ;  /* 0x000077721e047816 */ /* 0x048fe200000000ff */
[----:B------:R3:W-:Y:S04]  /*61840*/  STL [R1+0x1238], R5 ;  /* 0x0012380501007387 */ /* 0x0007e80000100800 */
[----:B------:R4:W-:Y:S01]  /*61850*/  STL [R1+0x1234], R4 ;  /* 0x0012340401007387 */ /* 0x0009e20000100800 */
[----:B0-----:R-:W-:Y:S01]  /*61860*/  PRMT R6, R30, 0x7771, RZ ;  /* 0x000077711e067816 */ /* 0x001fe200000000ff */
[----:B------:R-:W-:Y:S01]  /*61870*/  IMAD.SHL.U32 R10, R10, 0x8, RZ ;  /* 0x000000080a0a7824 */ /* 0x000fe200078e00ff */
[----:B------:R-:W0:Y:S01]  /*61880*/  LDC R28, c[0x0][0x278] ;  /* 0x00009e00ff1c7b82 */ /* 0x000e220000000800 */
[----:B---3--:R-:W-:-:S02]  /*61890*/  PRMT R5, R30, 0x7770, RZ ;  /* 0x000077701e057816 */ /* 0x008fc400000000ff */
[----:B------:R3:W-:Y:S01]  /*618a0*/  STL [R1+0x1230], R6 ;  /* 0x0012300601007387 */ /* 0x0007e20000100800 */
[----:B----4-:R-:W-:-:S03]  /*618b0*/  PRMT R4, R31, 0x7773, RZ ;  /* 0x000077731f047816 */ /* 0x010fc600000000ff */
[----:B------:R4:W-:Y:S01]  /*618c0*/  STL [R1+0x121c], R5 ;  /* 0x00121c0501007387 */ /* 0x0009e20000100800 */
[----:B------:R-:W0:Y:S03]  /*618d0*/  LDC R29, c[0x0][0x278] ;  /* 0x00009e00ff1d7b82 */ /* 0x000e260000000800 */
[----:B------:R2:W-:Y:S01]  /*618e0*/  STL [R1+0x1228], R4 ;  /* 0x0012280401007387 */ /* 0x0005e20000100800 */
[----:B---3--:R-:W-:Y:S01]  /*618f0*/  PRMT R6, R31, 0x7772, RZ ;  /* 0x000077721f067816 */ /* 0x008fe200000000ff */
[----:B------:R-:W-:-:S03]  /*61900*/  IMAD R21, R21, 0x13, RZ ;  /* 0x0000001315157824 */ /* 0x000fc600078e02ff */
[----:B------:R-:W3:Y:S01]  /*61910*/  LDC R30, c[0x0][0x278] ;  /* 0x00009e00ff1e7b82 */ /* 0x000ee20000000800 */
[C---:B----4-:R-:W-:Y:S01]  /*61920*/  PRMT R5, R31.reuse, 0x7771, RZ ;  /* 0x000077711f057816 */ /* 0x050fe200000000ff */
[----:B------:R4:W-:Y:S01]  /*61930*/  STL [R1+0x1224], R6 ;  /* 0x0012240601007387 */ /* 0x0009e20000100800 */
[----:B--2---:R-:W-:-:S03]  /*61940*/  PRMT R4, R31, 0x7770, RZ ;  /* 0x000077701f047816 */ /* 0x004fc600000000ff */
[----:B------:R2:W-:Y:S01]  /*61950*/  STL [R1+0x1220], R5 ;  /* 0x0012200501007387 */ /* 0x0005e20000100800 */
[----:B------:R-:W-:Y:S01]  /*61960*/  IMAD R23, R23, 0x15, RZ ;  /* 0x0000001517177824 */ /* 0x000fe200078e02ff */
[----:B------:R-:W3:Y:S02]  /*61970*/  LDC R31, c[0x0][0x278] ;  /* 0x00009e00ff1f7b82 */ /* 0x000ee40000000800 */
[----:B------:R1:W-:Y:S01]  /*61980*/  STL [R1+0x1218], R4 ;  /* 0x0012180401007387 */ /* 0x0003e20000100800 */
[C---:B----4-:R-:W-:Y:S02]  /*61990*/  PRMT R6, R36.reuse, 0x7773, RZ ;  /* 0x0000777324067816 */ /* 0x050fe400000000ff */
[----:B--2---:R-:W-:-:S03]  /*619a0*/  PRMT R5, R36, 0x7772, RZ ;  /* 0x0000777224057816 */ /* 0x004fc600000000ff */
[----:B------:R2:W-:Y:S01]  /*619b0*/  STL [R1+0x1214], R6 ;  /* 0x0012140601007387 */ /* 0x0005e20000100800 */
[----:B------:R-:W-:Y:S01]  /*619c0*/  IMAD R24, R24, 0x16, RZ ;  /* 0x0000001618187824 */ /* 0x000fe200078e02ff */
[----:B------:R-:W4:Y:S01]  /*619d0*/  LDC R183, c[0x0][0x278] ;  /* 0x00009e00ffb77b82 */ /* 0x000f220000000800 */
[C---:B-1----:R-:W-:Y:S01]  /*619e0*/  PRMT R4, R36.reuse, 0x7771, RZ ;  /* 0x0000777124047816 */ /* 0x042fe200000000ff */
[----:B------:R1:W-:Y:S04]  /*619f0*/  STL [R1+0x1210], R5 ;  /* 0x0012100501007387 */ /* 0x0003e80000100800 */
[----:B------:R0:W-:Y:S01]  /*61a00*/  STL [R1+0x120c], R4 ;  /* 0x00120c0401007387 */ /* 0x0001e20000100800 */
[----:B--2---:R-:W-:Y:S01]  /*61a10*/  PRMT R6, R36, 0x7770, RZ ;  /* 0x0000777024067816 */ /* 0x004fe200000000ff */
[----:B------:R-:W-:Y:S01]  /*61a20*/  IMAD R22, R22, 0x14, RZ ;  /* 0x0000001416167824 */ /* 0x000fe200078e02ff */
[----:B------:R-:W2:Y:S01]  /*61a30*/  LDC R36, c[0x0][0x278] ;  /* 0x00009e00ff247b82 */ /* 0x000ea20000000800 */
[----:B-1----:R-:W-:-:S02]  /*61a40*/  PRMT R5, R37, 0x7773, RZ ;  /* 0x0000777325057816 */ /* 0x002fc400000000ff */
[----:B------:R1:W-:Y:S01]  /*61a50*/  STL [R1+0x11fc], R6 ;  /* 0x0011fc0601007387 */ /* 0x0003e20000100800 */
[----:B0-----:R-:W-:-:S03]  /*61a60*/  PRMT R4, R37, 0x7772, RZ ;  /* 0x0000777225047816 */ /* 0x001fc600000000ff */
[----:B------:R0:W-:Y:S01]  /*61a70*/  STL [R1+0x1208], R5 ;  /* 0x0012080501007387 */ /* 0x0001e20000100800 */
[----:B------:R-:W4:Y:S03]  /*61a80*/  LDC R213, c[0x0][0x278] ;  /* 0x00009e00ffd57b82 */ /* 0x000f260000000800 */
[----:B------:R0:W-:Y:S01]  /*61a90*/  STL [R1+0x1204], R4 ;  /* 0x0012040401007387 */ /* 0x0001e20000100800 */
[----:B-1----:R-:W-:-:S04]  /*61aa0*/  PRMT R6, R37, 0x7771, RZ ;  /* 0x0000777125067816 */ /* 0x002fc800000000ff */
[----:B------:R-:W1:Y:S01]  /*61ab0*/  LDC R214, c[0x0][0x278] ;  /* 0x00009e00ffd67b82 */ /* 0x000e620000000800 */
[----:B0-----:R-:W-:Y:S01]  /*61ac0*/  PRMT R5, R37, 0x7770, RZ ;  /* 0x0000777025057816 */ /* 0x001fe200000000ff */
[----:B------:R0:W-:Y:S01]  /*61ad0*/  STL [R1+0x1200], R6 ;  /* 0x0012000601007387 */ /* 0x0001e20000100800 */
[----:B------:R-:W-:-:S03]  /*61ae0*/  PRMT R4, R38, 0x7773, RZ ;  /* 0x0000777326047816 */ /* 0x000fc600000000ff */
[----:B------:R3:W-:Y:S01]  /*61af0*/  STL [R1+0x11ec], R5 ;  /* 0x0011ec0501007387 */ /* 0x0007e20000100800 */
[----:B------:R-:W-:Y:S01]  /*61b00*/  IMAD R25, R25, 0x17, RZ ;  /* 0x0000001719197824 */ /* 0x000fe200078e02ff */
[----:B------:R-:W4:Y:S02]  /*61b10*/  LDC R37, c[0x0][0x278] ;  /* 0x00009e00ff257b82 */ /* 0x000f240000000800 */
[----:B------:R3:W-:Y:S01]  /*61b20*/  STL [R1+0x11f8], R4 ;  /* 0x0011f80401007387 */ /* 0x0007e20000100800 */
[C---:B0-----:R-:W-:Y:S02]  /*61b30*/  PRMT R6, R38.reuse, 0x7772, RZ ;  /* 0x0000777226067816 */ /* 0x041fe400000000ff */
[----:B---3--:R-:W-:-:S03]  /*61b40*/  PRMT R5, R38, 0x7771, RZ ;  /* 0x0000777126057816 */ /* 0x008fc600000000ff */
[----:B------:R0:W-:Y:S01]  /*61b50*/  STL [R1+0x11f4], R6 ;  /* 0x0011f40601007387 */ /* 0x0001e20000100800 */
[----:B------:R-:W3:Y:S01]  /*61b60*/  LDC R221, c[0x0][0x278] ;  /* 0x00009e00ffdd7b82 */ /* 0x000ee20000000800 */
[----:B------:R-:W-:Y:S02]  /*61b70*/  PRMT R4, R38, 0x7770, RZ ;  /* 0x0000777026047816 */ /* 0x000fe400000000ff */
[----:B------:R2:W-:Y:S04]  /*61b80*/  STL [R1+0x11f0], R5 ;  /* 0x0011f00501007387 */ /* 0x0005e80000100800 */
[----:B------:R2:W-:Y:S01]  /*61b90*/  STL [R1+0x11dc], R4 ;  /* 0x0011dc0401007387 */ /* 0x0005e20000100800 */
[----:B------:R-:W-:Y:S01]  /*61ba0*/  IMAD R27, R27, 0x19, RZ ;  /* 0x000000191b1b7824 */ /* 0x000fe200078e02ff */
[C---:B0-----:R-:W-:Y:S01]  /*61bb0*/  PRMT R6, R39.reuse, 0x7773, RZ ;  /* 0x0000777327067816 */ /* 0x041fe200000000ff */
[----:B------:R-:W-:Y:S01]  /*61bc0*/  IMAD R26, R26, 0x18, RZ ;  /* 0x000000181a1a7824 */ /* 0x000fe200078e02ff */
[----:B------:R-:W0:Y:S01]  /*61bd0*/  LDC R38, c[0x0][0x278] ;  /* 0x00009e00ff267b82 */ /* 0x000e220000000800 */
[----:B--2---:R-:W-:-:S02]  /*61be0*/  PRMT R5, R39, 0x7772, RZ ;  /* 0x0000777227057816 */ /* 0x004fc400000000ff */
[----:B------:R2:W-:Y:S01]  /*61bf0*/  STL [R1+0x11e8], R6 ;  /* 0x0011e80601007387 */ /* 0x0005e20000100800 */
[----:B------:R-:W-:-:S03]  /*61c00*/  PRMT R4, R39, 0x7771, RZ ;  /* 0x0000777127047816 */ /* 0x000fc600000000ff */
[----:B------:R1:W-:Y:S01]  /*61c10*/  STL [R1+0x11e4], R5 ;  /* 0x0011e40501007387 */ /* 0x0003e20000100800 */
[----:B------:R-:W3:Y:S03]  /*61c20*/  LDC R222, c[0x0][0x278] ;  /* 0x00009e00ffde7b82 */ /* 0x000ee60000000800 */
[----:B------:R4:W-:Y:S01]  /*61c30*/  STL [R1+0x11e0], R4 ;  /* 0x0011e00401007387 */ /* 0x0009e20000100800 */
[----:B--2---:R-:W-:Y:S01]  /*61c40*/  PRMT R6, R39, 0x7770, RZ ;  /* 0x0000777027067816 */ /* 0x004fe200000000ff */
[----:B------:R-:W-:-:S03]  /*61c50*/  IMAD R28, R28, 0x1a, RZ ;  /* 0x0000001a1c1c7824 */ /* 0x000fc600078e02ff */
[----:B------:R-:W2:Y:S01]  /*61c60*/  LDC R39, c[0x0][0x278] ;  /* 0x00009e00ff277b82 */ /* 0x000ea20000000800 */
[C---:B-1----:R-:W-:Y:S01]  /*61c70*/  PRMT R5, R40.reuse, 0x7773, RZ ;  /* 0x0000777328057816 */ /* 0x042fe200000000ff */
[----:B------:R1:W-:Y:S01]  /*61c80*/  STL [R1+0x11d8], R6 ;  /* 0x0011d80601007387 */ /* 0x0003e20000100800 */
[----:B----4-:R-:W-:-:S03]  /*61c90*/  PRMT R4, R40, 0x7772, RZ ;  /* 0x0000777228047816 */ /* 0x010fc600000000ff */
[----:B------:R4:W-:Y:S02]  /*61ca0*/  STL [R1+0x11d4], R5 ;  /* 0x0011d40501007387 */ /* 0x0009e40000100800 */
[----:B------:R-:W3:Y:S02]  /*61cb0*/  LDC R223, c[0x0][0x278] ;  /* 0x00009e00ffdf7b82 */ /* 0x000ee40000000800 */
[----:B------:R4:W-:Y:S01]  /*61cc0*/  STL [R1+0x11d0], R4 ;  /* 0x0011d00401007387 */ /* 0x0009e20000100800 */
[C---:B-1----:R-:W-:Y:S02]  /*61cd0*/  PRMT R6, R40.reuse, 0x7771, RZ ;  /* 0x0000777128067816 */ /* 0x042fe400000000ff */
[----:B----4-:R-:W-:-:S03]  /*61ce0*/  PRMT R5, R40, 0x7770, RZ ;  /* 0x0000777028057816 */ /* 0x010fc600000000ff */
[----:B------:R1:W-:Y:S01]  /*61cf0*/  STL [R1+0x11cc], R6 ;  /* 0x0011cc0601007387 */ /* 0x0003e20000100800 */
[----:B------:R-:W-:Y:S01]  /*61d00*/  IMAD R29, R29, 0x1b, RZ ;  /* 0x0000001b1d1d7824 */ /* 0x000fe200078e02ff */
[----:B------:R-:W4:Y:S01]  /*61d10*/  LDC R40, c[0x0][0x278] ;  /* 0x00009e00ff287b82 */ /* 0x000f220000000800 */
[C---:B------:R-:W-:Y:S01]  /*61d20*/  PRMT R4, R41.reuse, 0x7773, RZ ;  /* 0x0000777329047816 */ /* 0x040fe200000000ff */
[----:B------:R0:W-:Y:S04]  /*61d30*/  STL [R1+0x11bc], R5 ;  /* 0x0011bc0501007387 */ /* 0x0001e80000100800 */
[----:B------:R0:W-:Y:S01]  /*61d40*/  STL [R1+0x11c8], R4 ;  /* 0x0011c80401007387 */ /* 0x0001e20000100800 */
[C---:B-1----:R-:W-:Y:S01]  /*61d50*/  PRMT R6, R41.reuse, 0x7772, RZ ;  /* 0x0000777229067816 */ /* 0x042fe200000000ff */
[----:B------:R-:W1:Y:S01]  /*61d60*/  LDC R228, c[0x0][0x278] ;  /* 0x00009e00ffe47b82 */ /* 0x000e620000000800 */
[----:B0-----:R-:W-:-:S03]  /*61d70*/  PRMT R5, R41, 0x7771, RZ ;  /* 0x0000777129057816 */ /* 0x001fc600000000ff */
[----:B------:R0:W-:Y:S01]  /*61d80*/  STL [R1+0x11c4], R6 ;  /* 0x0011c40601007387 */ /* 0x0001e20000100800 */
[----:B------:R-:W-:-:S03]  /*61d90*/  PRMT R4, R41, 0x7770, RZ ;  /* 0x0000777029047816 */ /* 0x000fc600000000ff */
[----:B------:R2:W-:Y:S01]  /*61da0*/  STL [R1+0x11c0], R5 ;  /* 0x0011c00501007387 */ /* 0x0005e20000100800 */
[----:B------:R-:W3:Y:S03]  /*61db0*/  LDC R41, c[0x0][0x278] ;  /* 0x00009e00ff297b82 */ /* 0x000ee60000000800 */
[----:B------:R2:W-:Y:S01]  /*61dc0*/  STL [R1+0x11a8], R4 ;  /* 0x0011a80401007387 */ /* 0x0005e20000100800 */
[----:B0-----:R-:W-:Y:S01]  /*61dd0*/  PRMT R6, R42, 0x7773, RZ ;  /* 0x000077732a067816 */ /* 0x001fe200000000ff */
[----:B------:R-:W-:-:S03]  /*61de0*/  IMAD R220, R220, 0xa2, RZ ;  /* 0x000000a2dcdc7824 */ /* 0x000fc600078e02ff */
[----:B------:R-:W0:Y:S01]  /*61df0*/  LDC R229, c[0x0][0x278] ;  /* 0x00009e00ffe57b82 */ /* 0x000e220000000800 */
[C---:B--2---:R-:W-:Y:S01]  /*61e00*/  PRMT R5, R42.reuse, 0x7772, RZ ;  /* 0x000077722a057816 */ /* 0x044fe200000000ff */
[----:B------:R2:W-:Y:S01]  /*61e10*/  STL [R1+0x11b4], R6 ;  /* 0x0011b40601007387 */ /* 0x0005e20000100800 */
[----:B------:R-:W-:-:S03]  /*61e20*/  PRMT R4, R42, 0x7771, RZ ;  /* 0x000077712a047816 */ /* 0x000fc600000000ff */
[----:B------:R4:W-:Y:S02]  /*61e30*/  STL [R1+0x11b0], R5 ;  /* 0x0011b00501007387 */ /* 0x0009e40000100800 */
[----:B------:R-:W0:Y:S02]  /*61e40*/  LDC R230, c[0x0][0x278] ;  /* 0x00009e00ffe67b82 */ /* 0x000e240000000800 */
[----:B------:R4:W-:Y:S01]  /*61e50*/  STL [R1+0x11ac], R4 ;  /* 0x0011ac0401007387 */ /* 0x0009e20000100800 */
[----:B--2---:R-:W-:Y:S02]  /*61e60*/  PRMT R6, R42, 0x7770, RZ ;  /* 0x000077702a067816 */ /* 0x004fe400000000ff */
[----:B----4-:R-:W-:-:S03]  /*61e70*/  PRMT R5, R43, 0x7773, RZ ;  /* 0x000077732b057816 */ /* 0x010fc600000000ff */
[----:B------:R2:W-:Y:S01]  /*61e80*/  STL [R1+0x1190], R6 ;  /* 0x0011900601007387 */ /* 0x0005e20000100800 */
[----:B------:R-:W-:Y:S01]  /*61e90*/  IMAD R32, R32, 0x1e, RZ ;  /* 0x0000001e20207824 */ /* 0x000fe200078e02ff */
[----:B------:R-:W4:Y:S01]  /*61ea0*/  LDC R42, c[0x0][0x278] ;  /* 0x00009e00ff2a7b82 */ /* 0x000f220000000800 */
[C---:B------:R-:W-:Y:S01]  /*61eb0*/  PRMT R4, R43.reuse, 0x7772, RZ ;  /* 0x000077722b047816 */ /* 0x040fe200000000ff */
[----:B------:R1:W-:Y:S04]  /*61ec0*/  STL [R1+0x119c], R5 ;  /* 0x00119c0501007387 */ /* 0x0003e80000100800 */
[----:B------:R3:W-:Y:S01]  /*61ed0*/  STL [R1+0x1198], R4 ;  /* 0x0011980401007387 */ /* 0x0007e20000100800 */
[C---:B--2---:R-:W-:Y:S01]  /*61ee0*/  PRMT R6, R43.reuse, 0x7771, RZ ;  /* 0x000077712b067816 */ /* 0x044fe200000000ff */
[----:B------:R-:W2:Y:S01]  /*61ef0*/  LDC R231, c[0x0][0x278] ;  /* 0x00009e00ffe77b82 */ /* 0x000ea20000000800 */
[----:B-1----:R-:W-:-:S03]  /*61f00*/  PRMT R5, R43, 0x7770, RZ ;  /* 0x000077702b057816 */ /* 0x002fc600000000ff */
[----:B------:R1:W-:Y:S01]  /*61f10*/  STL [R1+0x1194], R6 ;  /* 0x0011940601007387 */ /* 0x0003e20000100800 */
[----:B---3--:R-:W-:-:S03]  /*61f20*/  PRMT R4, R44, 0x7773, RZ ;  /* 0x000077732c047816 */ /* 0x008fc600000000ff */
[----:B------:R3:W-:Y:S01]  /*61f30*/  STL [R1+0x118c], R5 ;  /* 0x00118c0501007387 */ /* 0x0007e20000100800 */
[----:B------:R-:W0:Y:S03]  /*61f40*/  LDC R43, c[0x0][0x278] ;  /* 0x00009e00ff2b7b82 */ /* 0x000e260000000800 */
[----:B------:R3:W-:Y:S01]  /*61f50*/  STL [R1+0x1188], R4 ;  /* 0x0011880401007387 */ /* 0x0007e20000100800 */
[----:B-1----:R-:W-:Y:S01]  /*61f60*/  PRMT R6, R44, 0x7772, RZ ;  /* 0x000077722c067816 */ /* 0x002fe200000000ff */
[----:B------:R-:W-:-:S03]  /*61f70*/  IMAD R225, R225, 0xa7, RZ ;  /* 0x000000a7e1e17824 */ /* 0x000fc600078e02ff */
[----:B------:R-:W1:Y:S01]  /*61f80*/  LDC R234, c[0x0][0x278] ;  /* 0x00009e00ffea7b82 */ /* 0x000e620000000800 */
[C---:B---3--:R-:W-:Y:S01]  /*61f90*/  PRMT R5, R44.reuse, 0x7771, RZ ;  /* 0x000077712c057816 */ /* 0x048fe200000000ff */
[----:B------:R3:W-:Y:S01]  /*61fa0*/  STL [R1+0x1184], R6 ;  /* 0x0011840601007387 */ /* 0x0007e20000100800 */
[----:B------:R-:W-:-:S03]  /*61fb0*/  PRMT R4, R44, 0x7770, RZ ;  /* 0x000077702c047816 */ /* 0x000fc600000000ff */
[----:B------:R4:W-:Y:S01]  /*61fc0*/  STL [R1+0x1180], R5 ;  /* 0x0011800501007387 */ /* 0x0009e20000100800 */
[----:B------:R-:W-:Y:S01]  /*61fd0*/  IMAD R30, R30, 0x1c, RZ ;  /* 0x0000001c1e1e7824 */ /* 0x000fe200078e02ff */
[----:B------:R-:W2:Y:S02]  /*61fe0*/  LDC R44, c[0x0][0x278] ;  /* 0x00009e00ff2c7b82 */ /* 0x000ea40000000800 */
[----:B------:R4:W-:Y:S01]  /*61ff0*/  STL [R1+0x116c], R4 ;  /* 0x00116c0401007387 */ /* 0x0009e20000100800 */
[C---:B---3--:R-:W-:Y:S02]  /*62000*/  PRMT R6, R45.reuse, 0x7773, RZ ;  /* 0x000077732d067816 */ /* 0x048fe400000000ff */
[----:B----4-:R-:W-:-:S03]  /*62010*/  PRMT R5, R45, 0x7772, RZ ;  /* 0x000077722d057816 */ /* 0x010fc600000000ff */
[----:B------:R3:W-:Y:S01]  /*62020*/  STL [R1+0x1178], R6 ;  /* 0x0011780601007387 */ /* 0x0007e20000100800 */
[----:B------:R-:W-:Y:S01]  /*62030*/  IMAD R226, R226, 0xa8, RZ ;  /* 0x000000a8e2e27824 */ /* 0x000fe200078e02ff */
[----:B------:R-:W4:Y:S01]  /*62040*/  LDC R235, c[0x0][0x278] ;  /* 0x00009e00ffeb7b82 */ /* 0x000f220000000800 */
[C---:B------:R-:W-:Y:S01]  /*62050*/  PRMT R4, R45.reuse, 0x7771, RZ ;  /* 0x000077712d047816 */ /* 0x040fe200000000ff */
[----:B------:R3:W-:Y:S04]  /*62060*/  STL [R1+0x1174], R5 ;  /* 0x0011740501007387 */ /* 0x0007e80000100800 */
[----:B------:R0:W-:Y:S01]  /*62070*/  STL [R1+0x1170], R4 ;  /* 0x0011700401007387 */ /* 0x0001e20000100800 */
[----:B---3--:R-:W-:Y:S01]  /*62080*/  PRMT R6, R45, 0x7770, RZ ;  /* 0x000077702d067816 */ /* 0x008fe200000000ff */
[----:B------:R-:W-:Y:S01]  /*62090*/  IMAD R31, R31, 0x1d, RZ ;  /* 0x0000001d1f1f7824 */ /* 0x000fe200078e02ff */
[----:B------:R-:W3:Y:S01]  /*620a0*/  LDC R45, c[0x0][0x278] ;  /* 0x00009e00ff2d7b82 */ /* 0x000ee20000000800 */
[----:B------:R-:W-:-:S02]  /*620b0*/  PRMT R5, R46, 0x7773, RZ ;  /* 0x000077732e057816 */ /* 0x000fc400000000ff */
[----:B------:R1:W-:Y:S01]  /*620c0*/  STL [R1+0x115c], R6 ;  /* 0x00115c0601007387 */ /* 0x0003e20000100800 */
[----:B0-----:R-:W-:-:S03]  /*620d0*/  PRMT R4, R46, 0x7772, RZ ;  /* 0x000077722e047816 */ /* 0x001fc600000000ff */
[----:B------:R0:W-:Y:S01]  /*620e0*/  STL [R1+0x1168], R5 ;  /* 0x0011680501007387 */ /* 0x0001e20000100800 */
[----:B------:R-:W-:Y:S01]  /*620f0*/  IMAD R227, R227, 0xa9, RZ ;  /* 0x000000a9e3e37824 */ /* 0x000fe200078e02ff */
[----:B------:R-:W4:Y:S02]  /*62100*/  LDC R236, c[0x0][0x278] ;  /* 0x00009e00ffec7b82 */ /* 0x000f240000000800 */
[----:B------:R0:W-:Y:S01]  /*62110*/  STL [R1+0x1164], R4 ;  /* 0x0011640401007387 */ /* 0x0001e20000100800 */
[C---:B-1----:R-:W-:Y:S02]  /*62120*/  PRMT R6, R46.reuse, 0x7771, RZ ;  /* 0x000077712e067816 */ /* 0x042fe400000000ff */
[----:B0-----:R-:W-:-:S03]  /*62130*/  PRMT R5, R46, 0x7770, RZ ;  /* 0x000077702e057816 */ /* 0x001fc600000000ff */
[----:B------:R0:W-:Y:S01]  /*62140*/  STL [R1+0x1160], R6 ;  /* 0x0011600601007387 */ /* 0x0001e20000100800 */
[----:B------:R-:W-:Y:S01]  /*62150*/  IMAD R33, R33, 0x1f, RZ ;  /* 0x0000001f21217824 */ /* 0x000fe200078e02ff */
[----:B------:R-:W1:Y:S01]  /*62160*/  LDC R46, c[0x0][0x278] ;  /* 0x00009e00ff2e7b82 */ /* 0x000e620000000800 */
[C---:B------:R-:W-:Y:S01]  /*62170*/  PRMT R4, R47.reuse, 0x7773, RZ ;  /* 0x000077732f047816 */ /* 0x040fe200000000ff */
[----:B------:R2:W-:Y:S04]  /*62180*/  STL [R1+0x114c], R5 ;  /* 0x00114c0501007387 */ /* 0x0005e80000100800 */
[----:B------:R2:W-:Y:S01]  /*62190*/  STL [R1+0x1158], R4 ;  /* 0x0011580401007387 */ /* 0x0005e20000100800 */
[C---:B0-----:R-:W-:Y:S01]  /*621a0*/  PRMT R6, R47.reuse, 0x7772, RZ ;  /* 0x000077722f067816 */ /* 0x041fe200000000ff */
[----:B------:R-:W0:Y:S01]  /*621b0*/  LDC R237, c[0x0][0x278] ;  /* 0x00009e00ffed7b82 */ /* 0x000e220000000800 */
[----:B--2---:R-:W-:-:S03]  /*621c0*/  PRMT R5, R47, 0x7771, RZ ;  /* 0x000077712f057816 */ /* 0x004fc600000000ff */
[----:B------:R2:W-:Y:S01]  /*621d0*/  STL [R1+0x1154], R6 ;  /* 0x0011540601007387 */ /* 0x0005e20000100800 */
[----:B------:R-:W-:-:S03]  /*621e0*/  PRMT R4, R47, 0x7770, RZ ;  /* 0x000077702f047816 */ /* 0x000fc600000000ff */
[----:B------:R3:W-:Y:S01]  /*621f0*/  STL [R1+0x1150], R5 ;  /* 0x0011500501007387 */ /* 0x0007e20000100800 */
[----:B------:R-:W-:Y:S01]  /*62200*/  IMAD.SHL.U32 R34, R34, 0x20, RZ ;  /* 0x0000002022227824 */ /* 0x000fe200078e00ff */
[----:B------:R-:W4:Y:S02]  /*62210*/  LDC R47, c[0x0][0x278] ;  /* 0x00009e00ff2f7b82 */ /* 0x000f240000000800 */
[----:B------:R3:W-:Y:S01]  /*62220*/  STL [R1+0x1148], R4 ;  /* 0x0011480401007387 */ /* 0x0007e20000100800 */
[C---:B--2---:R-:W-:Y:S02]  /*62230*/  PRMT R6, R52.reuse, 0x7773, RZ ;  /* 0x0000777334067816 */ /* 0x044fe400000000ff */
[----:B---3--:R-:W-:-:S03]  /*62240*/  PRMT R5, R52, 0x7772, RZ ;  /* 0x0000777234057816 */ /* 0x008fc600000000ff */
[----:B------:R2:W-:Y:S01]  /*62250*/  STL [R1+0x1144], R6 ;  /* 0x0011440601007387 */ /* 0x0005e20000100800 */
[----:B------:R-:W3:Y:S01]  /*62260*/  LDC R238, c[0x0][0x278] ;  /* 0x00009e00ffee7b82 */ /* 0x000ee20000000800 */
[C---:B------:R-:W-:Y:S02]  /*62270*/  PRMT R4, R52.reuse, 0x7771, RZ ;  /* 0x0000777134047816 */ /* 0x040fe400000000ff */
[----:B------:R1:W-:Y:S04]  /*62280*/  STL [R1+0x1140], R5 ;  /* 0x0011400501007387 */ /* 0x0003e80000100800 */
[----:B------:R1:W-:Y:S01]  /*62290*/  STL [R1+0x113c], R4 ;  /* 0x00113c0401007387 */ /* 0x0003e20000100800 */
[----:B------:R-:W3:Y:S01]  /*622a0*/  LDC R239, c[0x0][0x278] ;  /* 0x00009e00ffef7b82 */ /* 0x000ee20000000800 */
[----:B--2---:R-:W-:-:S02]  /*622b0*/  PRMT R6, R52, 0x7770, RZ ;  /* 0x0000777034067816 */ /* 0x004fc400000000ff */
[----:B-1----:R-:W-:-:S03]  /*622c0*/  PRMT R5, R53, 0x7773, RZ ;  /* 0x0000777335057816 */ /* 0x002fc600000000ff */
[----:B------:R1:W-:Y:S01]  /*622d0*/  STL [R1+0x112c], R6 ;  /* 0x00112c0601007387 */ /* 0x0003e20000100800 */
[----:B------:R-:W-:Y:S01]  /*622e0*/  IMAD R35, R35, 0x21, RZ ;  /* 0x0000002123237824 */ /* 0x000fe200078e02ff */
[----:B------:R-:W2:Y:S01]  /*622f0*/  LDC R52, c[0x0][0x278] ;  /* 0x00009e00ff347b82 */ /* 0x000ea20000000800 */
        /* <DEDUP_REMOVED lines=9> */
[----:B------:R-:W-:Y:S01]  /*62390*/  IMAD R36, R36, 0x22, RZ ;  /* 0x0000002224247824 */ /* 0x000fe200078e02ff */
[----:B------:R-:W3:Y:S02]  /*623a0*/  LDC R53, c[0x0][0x278] ;  /* 0x00009e00ff357b82 */ /* 0x000ee40000000800 */
[----:B------:R4:W-:Y:S01]  /*623b0*/  STL [R1+0x1128], R4 ;  /* 0x0011280401007387 */ /* 0x0009e20000100800 */
[C---:B0-----:R-:W-:Y:S02]  /*623c0*/  PRMT R6, R54.reuse, 0x7772, RZ ;  /* 0x0000777236067816 */ /* 0x041fe400000000ff */
[----:B----4-:R-:W-:-:S03]  /*623d0*/  PRMT R5, R54, 0x7771, RZ ;  /* 0x0000777136057816 */ /* 0x010fc600000000ff */
[----:B------:R0:W-:Y:S01]  /*623e0*/  STL [R1+0x1124], R6 ;  /* 0x0011240601007387 */ /* 0x0001e20000100800 */
[----:B------:R-:W4:Y:S01]  /*623f0*/  LDC R242, c[0x0][0x278] ;  /* 0x00009e00fff27b82 */ /* 0x000f220000000800 */
        /* <DEDUP_REMOVED lines=11> */
[----:B------:R-:W4:Y:S03]  /*624b0*/  LDC R243, c[0x0][0x278] ;  /* 0x00009e00fff37b82 */ /* 0x000f260000000800 */
[----:B------:R3:W-:Y:S01]  /*624c0*/  STL [R1+0x1110], R4 ;  /* 0x0011100401007387 */ /* 0x0007e20000100800 */
[----:B--2---:R-:W-:Y:S01]  /*624d0*/  PRMT R6, R55, 0x7770, RZ ;  /* 0x0000777037067816 */ /* 0x004fe200000000ff */
[----:B------:R-:W-:Y:S02]  /*624e0*/  IMAD R39, R39, 0x25, RZ ;  /* 0x0000002527277824 */ /* 0x000fe400078e02ff */
[----:B------:R-:W-:Y:S01]  /*624f0*/  IMAD R40, R40, 0x26, RZ ;  /* 0x0000002628287824 */ /* 0x000fe200078e02ff */
[C---:B-1----:R-:W-:Y:S01]  /*62500*/  PRMT R5, R56.reuse, 0x7773, RZ ;  /* 0x0000777338057816 */ /* 0x042fe200000000ff */
[----:B------:R1:W-:Y:S01]  /*62510*/  STL [R1+0x1108], R6 ;  /* 0x0011080601007387 */ /* 0x0003e20000100800 */
[----:B------:R-:W-:Y:S01]  /*62520*/  IMAD R41, R41, 0x27, RZ ;  /* 0x0000002729297824 */ /* 0x000fe200078e02ff */
[----:B------:R-:W2:Y:S01]  /*62530*/  LDC R55, c[0x0][0x278] ;  /* 0x00009e00ff377b82 */ /* 0x000ea20000000800 */
[C---:B---3--:R-:W-:Y:S01]  /*62540*/  PRMT R4, R56.reuse, 0x7772, RZ ;  /* 0x0000777238047816 */ /* 0x048fe200000000ff */
[----:B------:R3:W-:Y:S04]  /*62550*/  STL [R1+0x1104], R5 ;  /* 0x0011040501007387 */ /* 0x0007e80000100800 */
[----:B------:R3:W-:Y:S01]  /*62560*/  STL [R1+0x1100], R4 ;  /* 0x0011000401007387 */ /* 0x0007e20000100800 */
[C---:B-1----:R-:W-:Y:S01]  /*62570*/  PRMT R6, R56.reuse, 0x7771, RZ ;  /* 0x0000777138067816 */ /* 0x042fe200000000ff */
[----:B------:R-:W1:Y:S01]  /*62580*/  LDC R244, c[0x0][0x278] ;  /* 0x00009e00fff47b82 */ /* 0x000e620000000800 */
[----:B---3--:R-:W-:-:S03]  /*62590*/  PRMT R5, R56, 0x7770, RZ ;  /* 0x0000777038057816 */ /* 0x008fc600000000ff */
[----:B------:R3:W-:Y:S01]  /*625a0*/  STL [R1+0x10fc], R6 ;  /* 0x0010fc0601007387 */ /* 0x0007e20000100800 */
[----:B------:R-:W-:-:S03]  /*625b0*/  PRMT R4, R57, 0x7773, RZ ;  /* 0x0000777339047816 */ /* 0x000fc600000000ff */
[----:B------:R0:W-:Y:S01]  /*625c0*/  STL [R1+0x10ec], R5 ;  /* 0x0010ec0501007387 */ /* 0x0001e20000100800 */
[----:B------:R-:W-:Y:S01]  /*625d0*/  IMAD R42, R42, 0x28, RZ ;  /* 0x000000282a2a7824 */ /* 0x000fe200078e02ff */
[----:B------:R-:W4:Y:S02]  /*625e0*/  LDC R56, c[0x0][0x278] ;  /* 0x00009e00ff387b82 */ /* 0x000f240000000800 */
[----:B------:R0:W-:Y:S01]  /*625f0*/  STL [R1+0x10f8], R4 ;  /* 0x0010f80401007387 */ /* 0x0001e20000100800 */
[C---:B---3--:R-:W-:Y:S02]  /*62600*/  PRMT R6, R57.reuse, 0x7772, RZ ;  /* 0x0000777239067816 */ /* 0x048fe400000000ff */
[----:B0-----:R-:W-:-:S03]  /*62610*/  PRMT R5, R57, 0x7771, RZ ;  /* 0x0000777139057816 */ /* 0x001fc600000000ff */
[----:B------:R0:W-:Y:S01]  /*62620*/  STL [R1+0x10f4], R6 ;  /* 0x0010f40601007387 */ /* 0x0001e20000100800 */
[----:B------:R-:W3:Y:S01]  /*62630*/  LDC R245, c[0x0][0x278] ;  /* 0x00009e00fff57b82 */ /* 0x000ee20000000800 */
[----:B------:R-:W-:Y:S02]  /*62640*/  PRMT R4, R57, 0x7770, RZ ;  /* 0x0000777039047816 */ /* 0x000fe400000000ff */
[----:B------:R2:W-:Y:S04]  /*62650*/  STL [R1+0x10f0], R5 ;  /* 0x0010f00501007387 */ /* 0x0005e80000100800 */
[----:B------:R2:W-:Y:S01]  /*62660*/  STL [R1+0x10dc], R4 ;  /* 0x0010dc0401007387 */ /* 0x0005e20000100800 */
[----:B------:R-:W-:Y:S01]  /*62670*/  IMAD R43, R43, 0x29, RZ ;  /* 0x000000292b2b7824 */ /* 0x000fe200078e02ff */
[----:B0-----:R-:W-:Y:S01]  /*62680*/  PRMT R6, R58, 0x7773, RZ ;  /* 0x000077733a067816 */ /* 0x001fe200000000ff */
        /* <DEDUP_REMOVED lines=9> */
[----:B------:R-:W-:Y:S02]  /*62720*/  IMAD R45, R45, 0x2b, RZ ;  /* 0x0000002b2d2d7824 */ /* 0x000fe400078e02ff */
[----:B------:R-:W-:Y:S01]  /*62730*/  IMAD R46, R46, 0x2c, RZ ;  /* 0x0000002c2e2e7824 */ /* 0x000fe200078e02ff */
[----:B-1----:R-:W-:Y:S01]  /*62740*/  PRMT R5, R59, 0x7773, RZ ;  /* 0x000077733b057816 */ /* 0x002fe200000000ff */
[----:B------:R1:W-:Y:S01]  /*62750*/  STL [R1+0x10cc], R6 ;  /* 0x0010cc0601007387 */ /* 0x0003e20000100800 */
[----:B------:R-:W-:Y:S01]  /*62760*/  IMAD R47, R47, 0x2d, RZ ;  /* 0x0000002d2f2f7824 */ /* 0x000fe200078e02ff */
[----:B------:R-:W2:Y:S01]  /*62770*/  LDC R58, c[0x0][0x278] ;  /* 0x00009e00ff3a7b82 */ /* 0x000ea20000000800 */
[C---:B----4-:R-:W-:Y:S01]  /*62780*/  PRMT R4, R59.reuse, 0x7772, RZ ;  /* 0x000077723b047816 */ /* 0x050fe200000000ff */
[----:B------:R4:W-:Y:S04]  /*62790*/  STL [R1+0x10d8], R5 ;  /* 0x0010d80501007387 */ /* 0x0009e80000100800 */
[----:B------:R4:W-:Y:S01]  /*627a0*/  STL [R1+0x10d4], R4 ;  /* 0x0010d40401007387 */ /* 0x0009e20000100800 */
[----:B-1----:R-:W-:Y:S01]  /*627b0*/  PRMT R6, R59, 0x7771, RZ ;  /* 0x000077713b067816 */ /* 0x002fe200000000ff */
[----:B------:R-:W-:Y:S01]  /*627c0*/  IMAD R241, R241, 0xb7, RZ ;  /* 0x000000b7f1f17824 */ /* 0x000fe200078e02ff */
[----:B------:R-:W1:Y:S01]  /*627d0*/  LDC R248, c[0x0][0x278] ;  /* 0x00009e00fff87b82 */ /* 0x000e620000000800 */
[----:B----4-:R-:W-:-:S02]  /*627e0*/  PRMT R5, R59, 0x7770, RZ ;  /* 0x000077703b057816 */ /* 0x010fc400000000ff */
[----:B------:R4:W-:Y:S01]  /*627f0*/  STL [R1+0x10d0], R6 ;  /* 0x0010d00601007387 */ /* 0x0009e20000100800 */
[----:B------:R-:W-:-:S03]  /*62800*/  PRMT R4, R60, 0x7773, RZ ;  /* 0x000077733c047816 */ /* 0x000fc600000000ff */
[----:B------:R0:W-:Y:S01]  /*62810*/  STL [R1+0x10c4], R5 ;  /* 0x0010c40501007387 */ /* 0x0001e20000100800 */
[----:B------:R-:W-:Y:S01]  /*62820*/  IMAD R52, R52, 0x32, RZ ;  /* 0x0000003234347824 */ /* 0x000fe200078e02ff */
[----:B------:R-:W3:Y:S02]  /*62830*/  LDC R59, c[0x0][0x278] ;  /* 0x00009e00ff3b7b82 */ /* 0x000ee40000000800 */
[----:B------:R0:W-:Y:S01]  /*62840*/  STL [R1+0x10c0], R4 ;  /* 0x0010c00401007387 */ /* 0x0001e20000100800 */
[C---:B----4-:R-:W-:Y:S02]  /*62850*/  PRMT R6, R60.reuse, 0x7772, RZ ;  /* 0x000077723c067816 */ /* 0x050fe400000000ff */
[----:B0-----:R-:W-:-:S03]  /*62860*/  PRMT R5, R60, 0x7771, RZ ;  /* 0x000077713c057816 */ /* 0x001fc600000000ff */
[----:B------:R0:W-:Y:S01]  /*62870*/  STL [R1+0x10bc], R6 ;  /* 0x0010bc0601007387 */ /* 0x0001e20000100800 */
[----:B------:R-:W4:Y:S01]  /*62880*/  LDC R247, c[0x0][0x278] ;  /* 0x00009e00fff77b82 */ /* 0x000f220000000800 */
[----:B------:R-:W-:Y:S02]  /*62890*/  PRMT R4, R60, 0x7770, RZ ;  /* 0x000077703c047816 */ /* 0x000fe400000000ff */
[----:B------:R2:W-:Y:S04]  /*628a0*/  STL [R1+0x10b8], R5 ;  /* 0x0010b80501007387 */ /* 0x0005e80000100800 */
[----:B------:R2:W-:Y:S01]  /*628b0*/  STL [R1+0x10a0], R4 ;  /* 0x0010a00401007387 */ /* 0x0005e20000100800 */
[----:B------:R-:W1:Y:S01]  /*628c0*/  LDC R60, c[0x0][0x278] ;  /* 0x00009e00ff3c7b82 */ /* 0x000e620000000800 */
[----:B0-----:R-:W-:-:S02]  /*628d0*/  PRMT R6, R61, 0x7773, RZ ;  /* 0x000077733d067816 */ /* 0x001fc400000000ff */
[----:B--2---:R-:W-:-:S03]  /*628e0*/  PRMT R5, R61, 0x7772, RZ ;  /* 0x000077723d057816 */ /* 0x004fc600000000ff */
[----:B------:R0:W-:Y:S02]  /*628f0*/  STL [R1+0x10ac], R6 ;  /* 0x0010ac0601007387 */ /* 0x0001e40000100800 */
[----:B------:R-:W2:Y:S01]  /*62900*/  LDC R249, c[0x0][0x278] ;  /* 0x00009e00fff97b82 */ /* 0x000ea20000000800 */
[C---:B------:R-:W-:Y:S01]  /*62910*/  PRMT R4, R61.reuse, 0x7771, RZ ;  /* 0x000077713d047816 */ /* 0x040fe200000000ff */
[----:B------:R0:W-:Y:S04]  /*62920*/  STL [R1+0x10a8], R5 ;  /* 0x0010a80501007387 */ /* 0x0001e80000100800 */
[----:B------:R3:W-:Y:S01]  /*62930*/  STL [R1+0x10a4], R4 ;  /* 0x0010a40401007387 */ /* 0x0007e20000100800 */
[----:B0-----:R-:W-:Y:S01]  /*62940*/  PRMT R6, R61, 0x7770, RZ ;  /* 0x000077703d067816 */ /* 0x001fe200000000ff */
[----:B------:R-:W0:Y:S01]  /*62950*/  LDC R250, c[0x0][0x278] ;  /* 0x00009e00fffa7b82 */ /* 0x000e220000000800 */
[----:B------:R-:W-:-:S03]  /*62960*/  PRMT R5, R62, 0x7773, RZ ;  /* 0x000077733e057816 */ /* 0x000fc600000000ff */
[----:B------:R3:W-:Y:S02]  /*62970*/  STL [R1+0x108c], R6 ;  /* 0x00108c0601007387 */ /* 0x0007e40000100800 */
[C---:B---3--:R-:W-:Y:S02]  /*62980*/  PRMT R4, R62.reuse, 0x7772, RZ ;  /* 0x000077723e047816 */ /* 0x048fe400000000ff */
[----:B------:R3:W-:Y:S01]  /*62990*/  STL [R1+0x1098], R5 ;  /* 0x0010980501007387 */ /* 0x0007e20000100800 */
[----:B------:R-:W4:Y:S03]  /*629a0*/  LDC R61, c[0x0][0x278] ;  /* 0x00009e00ff3d7b82 */ /* 0x000f260000000800 */
[----:B------:R3:W-:Y:S01]  /*629b0*/  STL [R1+0x1094], R4 ;  /* 0x0010940401007387 */ /* 0x0007e20000100800 */
[----:B------:R-:W-:-:S04]  /*629c0*/  PRMT R6, R62, 0x7771, RZ ;  /* 0x000077713e067816 */ /* 0x000fc800000000ff */
[----:B------:R-:W0:Y:S01]  /*629d0*/  LDC R251, c[0x0][0x278] ;  /* 0x00009e00fffb7b82 */ /* 0x000e220000000800 */
[----:B---3--:R-:W-:Y:S01]  /*629e0*/  PRMT R5, R62, 0x7770, RZ ;  /* 0x000077703e057816 */ /* 0x008fe200000000ff */
[----:B------:R3:W-:Y:S01]  /*629f0*/  STL [R1+0x1090], R6 ;  /* 0x0010900601007387 */ /* 0x0007e20000100800 */
[----:B------:R-:W-:-:S03]  /*62a00*/  PRMT R4, R63, 0x7773, RZ ;  /* 0x000077733f047816 */ /* 0x000fc600000000ff */
[----:B------:R1:W-:Y:S01]  /*62a10*/  STL [R1+0x107c], R5 ;  /* 0x00107c0501007387 */ /* 0x0003e20000100800 */
[----:B------:R-:W-:Y:S01]  /*62a20*/  IMAD R53, R53, 0x33, RZ ;  /* 0x0000003335357824 */ /* 0x000fe200078e02ff */
[----:B------:R-:W2:Y:S02]  /*62a30*/  LDC R62, c[0x0][0x278] ;  /* 0x00009e00ff3e7b82 */ /* 0x000ea40000000800 */
[----:B------:R1:W-:Y:S01]  /*62a40*/  STL [R1+0x1088], R4 ;  /* 0x0010880401007387 */ /* 0x0003e20000100800 */
[C---:B---3--:R-:W-:Y:S02]  /*62a50*/  PRMT R6, R63.reuse, 0x7772, RZ ;  /* 0x000077723f067816 */ /* 0x048fe400000000ff */
[----:B-1----:R-:W-:-:S03]  /*62a60*/  PRMT R5, R63, 0x7771, RZ ;  /* 0x000077713f057816 */ /* 0x002fc600000000ff */
[----:B------:R1:W-:Y:S01]  /*62a70*/  STL [R1+0x1084], R6 ;  /* 0x0010840601007387 */ /* 0x0003e20000100800 */
[----:B------:R-:W-:-:S03]  /*62a80*/  PRMT R4, R63, 0x7770, RZ ;  /* 0x000077703f047816 */ /* 0x000fc600000000ff */
[----:B------:R3:W-:Y:S01]  /*62a90*/  STL [R1+0x1080], R5 ;  /* 0x0010800501007387 */ /* 0x0007e20000100800 */
[----:B------:R-:W-:Y:S01]  /*62aa0*/  IMAD R54, R54, 0x34, RZ ;  /* 0x0000003436367824 */ /* 0x000fe200078e02ff */
[----:B------:R-:W0:Y:S02]  /*62ab0*/  LDC R63, c[0x0][0x278] ;  /* 0x00009e00ff3f7b82 */ /* 0x000e240000000800 */
[----:B------:R4:W-:Y:S01]  /*62ac0*/  STL [R1+0x1078], R4 ;  /* 0x0010780401007387 */ /* 0x0009e20000100800 */
[C---:B-1----:R-:W-:Y:S02]  /*62ad0*/  PRMT R6, R68.reuse, 0x7773, RZ ;  /* 0x0000777344067816 */ /* 0x042fe400000000ff */
[----:B---3--:R-:W-:-:S03]  /*62ae0*/  PRMT R5, R68, 0x7772, RZ ;  /* 0x0000777244057816 */ /* 0x008fc600000000ff */
[----:B------:R1:W-:Y:S01]  /*62af0*/  STL [R1+0x1074], R6 ;  /* 0x0010740601007387 */ /* 0x0003e20000100800 */
[----:B----4-:R-:W-:-:S03]  /*62b00*/  PRMT R4, R68, 0x7771, RZ ;  /* 0x0000777144047816 */ /* 0x010fc600000000ff */
[----:B------:R3:W-:Y:S04]  /*62b10*/  STL [R1+0x1070], R5 ;  /* 0x0010700501007387 */ /* 0x0007e80000100800 */
[----:B------:R4:W-:Y:S01]  /*62b20*/  STL [R1+0x106c], R4 ;  /* 0x00106c0401007387 */ /* 0x0009e20000100800 */
[----:B-1----:R-:W-:Y:S01]  /*62b30*/  PRMT R6, R68, 0x7770, RZ ;  /* 0x0000777044067816 */ /* 0x002fe200000000ff */
[----:B------:R-:W-:Y:S01]  /*62b40*/  IMAD R55, R55, 0x35, RZ ;  /* 0x0000003537377824 */ /* 0x000fe200078e02ff */
[----:B------:R-:W1:Y:S01]  /*62b50*/  LDC R68, c[0x0][0x278] ;  /* 0x00009e00ff447b82 */ /* 0x000e620000000800 */
[C---:B---3--:R-:W-:Y:S02]  /*62b60*/  PRMT R5, R69.reuse, 0x7773, RZ ;  /* 0x0000777345057816 */ /* 0x048fe400000000ff */
[----:B------:R3:W-:Y:S01]  /*62b70*/  STL [R1+0x105c], R6 ;  /* 0x00105c0601007387 */ /* 0x0007e20000100800 */
[----:B----4-:R-:W-:-:S03]  /*62b80*/  PRMT R4, R69, 0x7772, RZ ;  /* 0x0000777245047816 */ /* 0x010fc600000000ff */
[----:B------:R4:W-:Y:S04]  /*62b90*/  STL [R1+0x1068], R5 ;  /* 0x0010680501007387 */ /* 0x0009e80000100800 */
[----:B------:R2:W-:Y:S01]  /*62ba0*/  STL [R1+0x1064], R4 ;  /* 0x0010640401007387 */ /* 0x0005e20000100800 */
[C---:B---3--:R-:W-:Y:S02]  /*62bb0*/  PRMT R6, R69.reuse, 0x7771, RZ ;  /* 0x0000777145067816 */ /* 0x048fe400000000ff */
[----:B----4-:R-:W-:-:S03]  /*62bc0*/  PRMT R5, R69, 0x7770, RZ ;  /* 0x0000777045057816 */ /* 0x010fc600000000ff */
[----:B------:R3:W-:Y:S01]  /*62bd0*/  STL [R1+0x1060], R6 ;  /* 0x0010600601007387 */ /* 0x0007e20000100800 */
[----:B------:R-:W-:Y:S01]  /*62be0*/  IMAD R56, R56, 0x36, RZ ;  /* 0x0000003638387824 */ /* 0x000fe200078e02ff */
[----:B------:R-:W4:Y:S01]  /*62bf0*/  LDC R69, c[0x0][0x278] ;  /* 0x00009e00ff457b82 */ /* 0x000f220000000800 */
[C---:B--2---:R-:W-:Y:S01]  /*62c00*/  PRMT R4, R70.reuse, 0x7773, RZ ;  /* 0x0000777346047816 */ /* 0x044fe200000000ff */
[----:B------:R2:W-:Y:S04]  /*62c10*/  STL [R1+0x104c], R5 ;  /* 0x00104c0501007387 */ /* 0x0005e80000100800 */
[----:B------:R0:W-:Y:S01]  /*62c20*/  STL [R1+0x1058], R4 ;  /* 0x0010580401007387 */ /* 0x0001e20000100800 */
[C---:B---3--:R-:W-:Y:S02]  /*62c30*/  PRMT R6, R70.reuse, 0x7772, RZ ;  /* 0x0000777246067816 */ /* 0x048fe400000000ff */
[----:B--2---:R-:W-:-:S03]  /*62c40*/  PRMT R5, R70, 0x7771, RZ ;  /* 0x0000777146057816 */ /* 0x004fc600000000ff */
[----:B------:R2:W-:Y:S01]  /*62c50*/  STL [R1+0x1054], R6 ;  /* 0x0010540601007387 */ /* 0x0005e20000100800 */
[----:B0-----:R-:W-:-:S03]  /*62c60*/  PRMT R4, R70, 0x7770, RZ ;  /* 0x0000777046047816 */ /* 0x001fc600000000ff */
[----:B------:R0:W-:Y:S01]  /*62c70*/  STL [R1+0x1050], R5 ;  /* 0x0010500501007387 */ /* 0x0001e20000100800 */
[----:B------:R-:W-:Y:S01]  /*62c80*/  IMAD R57, R57, 0x37, RZ ;  /* 0x0000003739397824 */ /* 0x000fe200078e02ff */
[----:B------:R-:W3:Y:S02]  /*62c90*/  LDC R70, c[0x0][0x278] ;  /* 0x00009e00ff467b82 */ /* 0x000ee40000000800 */
[----:B------:R1:W-:Y:S01]  /*62ca0*/  STL [R1+0x103c], R4 ;  /* 0x00103c0401007387 */ /* 0x0003e20000100800 */
[C---:B--2---:R-:W-:Y:S02]  /*62cb0*/  PRMT R6, R71.reuse, 0x7773, RZ ;  /* 0x0000777347067816 */ /* 0x044fe400000000ff */
[----:B0-----:R-:W-:-:S03]  /*62cc0*/  PRMT R5, R71, 0x7772, RZ ;  /* 0x0000777247057816 */ /* 0x001fc600000000ff */
[----:B------:R0:W-:Y:S01]  /*62cd0*/  STL [R1+0x1048], R6 ;  /* 0x0010480601007387 */ /* 0x0001e20000100800 */
[----:B-1----:R-:W-:-:S03]  /*62ce0*/  PRMT R4, R71, 0x7771, RZ ;  /* 0x0000777147047816 */ /* 0x002fc600000000ff */
[----:B------:R1:W-:Y:S04]  /*62cf0*/  STL [R1+0x1044], R5 ;  /* 0x0010440501007387 */ /* 0x0003e80000100800 */
[----:B------:R2:W-:Y:S01]  /*62d00*/  STL [R1+0x1040], R4 ;  /* 0x0010400401007387 */ /* 0x0005e20000100800 */
[----:B0-----:R-:W-:Y:S01]  /*62d10*/  PRMT R6, R71, 0x7770, RZ ;  /* 0x0000777047067816 */ /* 0x001fe200000000ff */
[----:B------:R-:W-:Y:S01]  /*62d20*/  IMAD R58, R58, 0x38, RZ ;  /* 0x000000383a3a7824 */ /* 0x000fe200078e02ff */
[----:B------:R-:W0:Y:S01]  /*62d30*/  LDC R71, c[0x0][0x278] ;  /* 0x00009e00ff477b82 */ /* 0x000e220000000800 */
[C---:B-1----:R-:W-:Y:S02]  /*62d40*/  PRMT R5, R72.reuse, 0x7773, RZ ;  /* 0x0000777348057816 */ /* 0x042fe400000000ff */
[----:B------:R1:W-:Y:S01]  /*62d50*/  STL [R1+0x1038], R6 ;  /* 0x0010380601007387 */ /* 0x0003e20000100800 */
[----:B--2---:R-:W-:-:S03]  /*62d60*/  PRMT R4, R72, 0x7772, RZ ;  /* 0x0000777248047816 */ /* 0x004fc600000000ff */
[----:B------:R2:W-:Y:S04]  /*62d70*/  STL [R1+0x1034], R5 ;  /* 0x0010340501007387 */ /* 0x0005e80000100800 */
[----:B------:R4:W-:Y:S01]  /*62d80*/  STL [R1+0x1030], R4 ;  /* 0x0010300401007387 */ /* 0x0009e20000100800 */
[C---:B-1----:R-:W-:Y:S02]  /*62d90*/  PRMT R6, R72.reuse, 0x7771, RZ ;  /* 0x0000777148067816 */ /* 0x042fe400000000ff */
[----:B--2---:R-:W-:-:S03]  /*62da0*/  PRMT R5, R72, 0x7770, RZ ;  /* 0x0000777048057816 */ /* 0x004fc600000000ff */
[----:B------:R1:W-:Y:S01]  /*62db0*/  STL [R1+0x102c], R6 ;  /* 0x00102c0601007387 */ /* 0x0003e20000100800 */
[----:B------:R-:W-:Y:S01]  /*62dc0*/  IMAD R59, R59, 0x39, RZ ;  /* 0x000000393b3b7824 */ /* 0x000fe200078e02ff */
[----:B------:R-:W2:Y:S01]  /*62dd0*/  LDC R72, c[0x0][0x278] ;  /* 0x00009e00ff487b82 */ /* 0x000ea20000000800 */
[C---:B----4-:R-:W-:Y:S01]  /*62de0*/  PRMT R4, R73.reuse, 0x7773, RZ ;  /* 0x0000777349047816 */ /* 0x050fe200000000ff */
[----:B------:R4:W-:Y:S04]  /*62df0*/  STL [R1+0x101c], R5 ;  /* 0x00101c0501007387 */ /* 0x0009e80000100800 */
[----:B------:R3:W-:Y:S01]  /*62e00*/  STL [R1+0x1028], R4 ;  /* 0x0010280401007387 */ /* 0x0007e20000100800 */
[C---:B-1----:R-:W-:Y:S02]  /*62e10*/  PRMT R6, R73.reuse, 0x7772, RZ ;  /* 0x0000777249067816 */ /* 0x042fe400000000ff */
[----:B----4-:R-:W-:-:S03]  /*62e20*/  PRMT R5, R73, 0x7771, RZ ;  /* 0x0000777149057816 */ /* 0x010fc600000000ff */
[----:B------:R1:W-:Y:S01]  /*62e30*/  STL [R1+0x1024], R6 ;  /* 0x0010240601007387 */ /* 0x0003e20000100800 */
[----:B---3--:R-:W-:-:S03]  /*62e40*/  PRMT R4, R73, 0x7770, RZ ;  /* 0x0000777049047816 */ /* 0x008fc600000000ff */
[----:B------:R3:W-:Y:S01]  /*62e50*/  STL [R1+0x1020], R5 ;  /* 0x0010200501007387 */ /* 0x0007e20000100800 */
[----:B------:R-:W-:Y:S01]  /*62e60*/  IMAD R60, R60, 0x3a, RZ ;  /* 0x0000003a3c3c7824 */ /* 0x000fe200078e02ff */
[----:B------:R-:W4:Y:S02]  /*62e70*/  LDC R73, c[0x0][0x278] ;  /* 0x00009e00ff497b82 */ /* 0x000f240000000800 */
[----:B------:R0:W-:Y:S01]  /*62e80*/  STL [R1+0x100c], R4 ;  /* 0x00100c0401007387 */ /* 0x0001e20000100800 */
[C---:B-1----:R-:W-:Y:S02]  /*62e90*/  PRMT R6, R74.reuse, 0x7773, RZ ;  /* 0x000077734a067816 */ /* 0x042fe400000000ff */
[----:B---3--:R-:W-:-:S03]  /*62ea0*/  PRMT R5, R74, 0x7772, RZ ;  /* 0x000077724a057816 */ /* 0x008fc600000000ff */
[----:B------:R1:W-:Y:S01]  /*62eb0*/  STL [R1+0x1018], R6 ;  /* 0x0010180601007387 */ /* 0x0003e20000100800 */
[----:B0-----:R-:W-:-:S03]  /*62ec0*/  PRMT R4, R74, 0x7771, RZ ;  /* 0x000077714a047816 */ /* 0x001fc600000000ff */
[----:B------:R0:W-:Y:S04]  /*62ed0*/  STL [R1+0x1014], R5 ;  /* 0x0010140501007387 */ /* 0x0001e80000100800 */
[----:B------:R3:W-:Y:S01]  /*62ee0*/  STL [R1+0x1010], R4 ;  /* 0x0010100401007387 */ /* 0x0007e20000100800 */
[----:B-1----:R-:W-:Y:S01]  /*62ef0*/  PRMT R6, R74, 0x7770, RZ ;  /* 0x000077704a067816 */ /* 0x002fe200000000ff */
[----:B------:R-:W-:Y:S01]  /*62f00*/  IMAD R61, R61, 0x3b, RZ ;  /* 0x0000003b3d3d7824 */ /* 0x000fe200078e02ff */
[----:B------:R-:W1:Y:S01]  /*62f10*/  LDC R74, c[0x0][0x278] ;  /* 0x00009e00ff4a7b82 */ /* 0x000e620000000800 */
[C---:B0-----:R-:W-:Y:S02]  /*62f20*/  PRMT R5, R75.reuse, 0x7773, RZ ;  /* 0x000077734b057816 */ /* 0x041fe400000000ff */
[----:B------:R0:W-:Y:S01]  /*62f30*/  STL [R1+0xffc], R6 ;  /* 0x000ffc0601007387 */ /* 0x0001e20000100800 */
[----:B---3--:R-:W-:-:S03]  /*62f40*/  PRMT R4, R75, 0x7772, RZ ;  /* 0x000077724b047816 */ /* 0x008fc600000000ff */
[----:B------:R3:W-:Y:S04]  /*62f50*/  STL [R1+0x1008], R5 ;  /* 0x0010080501007387 */ /* 0x0007e80000100800 */
[----:B------:R2:W-:Y:S01]  /*62f60*/  STL [R1+0x1004], R4 ;  /* 0x0010040401007387 */ /* 0x0005e20000100800 */
[C---:B0-----:R-:W-:Y:S02]  /*62f70*/  PRMT R6, R75.reuse, 0x7771, RZ ;  /* 0x000077714b067816 */ /* 0x041fe400000000ff */
[----:B---3--:R-:W-:-:S03]  /*62f80*/  PRMT R5, R75, 0x7770, RZ ;  /* 0x000077704b057816 */ /* 0x008fc600000000ff */
[----:B------:R0:W-:Y:S01]  /*62f90*/  STL [R1+0x1000], R6 ;  /* 0x0010000601007387 */ /* 0x0001e20000100800 */
[----:B------:R-:W-:Y:S01]  /*62fa0*/  IMAD R62, R62, 0x3c, RZ ;  /* 0x0000003c3e3e7824 */ /* 0x000fe200078e02ff */
[----:B------:R-:W3:Y:S01]  /*62fb0*/  LDC R75, c[0x0][0x278] ;  /* 0x00009e00ff4b7b82 */ /* 0x000ee20000000800 */
[C---:B--2---:R-:W-:Y:S01]  /*62fc0*/  PRMT R4, R76.reuse, 0x7773, RZ ;  /* 0x000077734c047816 */ /* 0x044fe200000000ff */
[----:B------:R2:W-:Y:S04]  /*62fd0*/  STL [R1+0xff8], R5 ;  /* 0x000ff80501007387 */ /* 0x0005e80000100800 */
[----:B------:R4:W-:Y:S01]  /*62fe0*/  STL [R1+0xff4], R4 ;  /* 0x000ff40401007387 */ /* 0x0009e20000100800 */
[C---:B0-----:R-:W-:Y:S02]  /*62ff0*/  PRMT R6, R76.reuse, 0x7772, RZ ;  /* 0x000077724c067816 */ /* 0x041fe400000000ff */
[----:B--2---:R-:W-:-:S03]  /*63000*/  PRMT R5, R76, 0x7771, RZ ;  /* 0x000077714c057816 */ /* 0x004fc600000000ff */
[----:B------:R0:W-:Y:S01]  /*63010*/  STL [R1+0xff0], R6 ;  /* 0x000ff00601007387 */ /* 0x0001e20000100800 */
[----:B----4-:R-:W-:-:S03]  /*63020*/  PRMT R4, R76, 0x7770, RZ ;  /* 0x000077704c047816 */ /* 0x010fc600000000ff */
[----:B------:R2:W-:Y:S01]  /*63030*/  STL [R1+0xfec], R5 ;  /* 0x000fec0501007387 */ /* 0x0005e20000100800 */
[----:B------:R-:W-:Y:S01]  /*63040*/  IMAD R63, R63, 0x3d, RZ ;  /* 0x0000003d3f3f7824 */ /* 0x000fe200078e02ff */
[----:B------:R-:W4:Y:S02]  /*63050*/  LDC R76, c[0x0][0x278] ;  /* 0x00009e00ff4c7b82 */ /* 0x000f240000000800 */
[----:B------:R1:W-:Y:S01]  /*63060*/  STL [R1+0xfdc], R4 ;  /* 0x000fdc0401007387 */ /* 0x0003e20000100800 */
[C---:B0-----:R-:W-:Y:S02]  /*63070*/  PRMT R6, R77.reuse, 0x7773, RZ ;  /* 0x000077734d067816 */ /* 0x041fe400000000ff */
[----:B--2---:R-:W-:-:S03]  /*63080*/  PRMT R5, R77, 0x7772, RZ ;  /* 0x000077724d057816 */ /* 0x004fc600000000ff */
        /* <DEDUP_REMOVED lines=17> */
[C---:B---3--:R-:W-:Y:S01]  /*631a0*/  PRMT R4, R79.reuse, 0x7773, RZ ;  /* 0x000077734f047816 */ /* 0x048fe200000000ff */
[----:B------:R3:W-:Y:S04]  /*631b0*/  STL [R1+0xfbc], R5 ;  /* 0x000fbc0501007387 */ /* 0x0007e80000100800 */
[----:B------:R4:W-:Y:S01]  /*631c0*/  STL [R1+0xfc8], R4 ;  /* 0x000fc80401007387 */ /* 0x0009e20000100800 */
[C---:B-1----:R-:W-:Y:S02]  /*631d0*/  PRMT R6, R79.reuse, 0x7772, RZ ;  /* 0x000077724f067816 */ /* 0x042fe400000000ff */
[----:B---3--:R-:W-:-:S03]  /*631e0*/  PRMT R5, R79, 0x7771, RZ ;  /* 0x000077714f057816 */ /* 0x008fc600000000ff */
[----:B------:R1:W-:Y:S01]  /*631f0*/  STL [R1+0xfc4], R6 ;  /* 0x000fc40601007387 */ /* 0x0003e20000100800 */
[----:B----4-:R-:W-:-:S03]  /*63200*/  PRMT R4, R79, 0x7770, RZ ;  /* 0x000077704f047816 */ /* 0x010fc600000000ff */
        /* <DEDUP_REMOVED lines=118> */
[----:B------:R-:W-:Y:S01]  /*63970*/  STL [R1+0xef4], R6 ;  /* 0x000ef40601007387 */ /* 0x000fe20000100800 */
[----:B----4-:R-:W-:-:S03]  /*63980*/  PRMT R4, R159, 0x7770, RZ ;  /* 0x000077709f047816 */ /* 0x010fc600000000ff */
[----:B------:R1:W-:Y:S01]  /*63990*/  STL [R1+0xef0], R5 ;  /* 0x000ef00501007387 */ /* 0x0003e20000100800 */
[----:B------:R-:W-:Y:S01]  /*639a0*/  IMAD R83, R83, 0x51, RZ ;  /* 0x0000005153537824 */ /* 0x000fe200078e02ff */
[----:B------:R-:W3:Y:S02]  /*639b0*/  LDC R159, c[0x0][0x278] ;  /* 0x00009e00ff9f7b82 */ /* 0x000ee40000000800 */
[----:B------:R4:W-:Y:S06]  /*639c0*/  STL [R1+0xee8], R4 ;  /* 0x000ee80401007387 */ /* 0x0009ec0000100800 */
[----:B-1----:R-:W1:Y:S08]  /*639d0*/  LDC R5, c[0x0][0x278] ;  /* 0x00009e00ff057b82 */ /* 0x002e700000000800 */
[----:B----4-:R-:W4:Y:S08]  /*639e0*/  LDC R4, c[0x0][0x278] ;  /* 0x00009e00ff047b82 */ /* 0x010f300000000800 */
[----:B------:R-:W0:Y:S01]  /*639f0*/  LDC R6, c[0x0][0x278] ;  /* 0x00009e00ff067b82 */ /* 0x000e220000000800 */
[----:B-1----:R-:W-:-:S02]  /*63a00*/  IMAD R5, R5, 0x3, RZ ;  /* 0x0000000305057824 */ /* 0x002fc400078e02ff */
[----:B----4-:R-:W-:-:S05]  /*63a10*/  IMAD.SHL.U32 R4, R4, 0x2, RZ ;  /* 0x0000000204047824 */ /* 0x010fca00078e00ff */
[----:B------:R-:W-:Y:S01]  /*63a20*/  IADD3 R100, P6, R4, R2, RZ ;  /* 0x0000000204647210 */ /* 0x000fe20007fde0ff */
[----:B0-----:R-:W-:-:S03]  /*63a30*/  IMAD.SHL.U32 R6, R6, 0x4, RZ ;  /* 0x0000000406067824 */ /* 0x001fc600078e00ff */
[-C--:B------:R-:W-:Y:S02]  /*63a40*/  LEA.HI.X.SX32 R101, R4, R3.reuse, 0x1, P6 ;  /* 0x0000000304657211 */ /* 0x080fe400030f0eff */
[CC--:B------:R-:W-:Y:S02]  /*63a50*/  IADD3 R140, P4, R5.reuse, R2.reuse, RZ ;  /* 0x00000002058c7210 */ /* 0x0c0fe40007f9e0ff */
[CC--:B------:R-:W-:Y:S01]  /*63a60*/  IADD3 R142, P5, R6.reuse, R2.reuse, RZ ;  /* 0x00000002068e7210 */ /* 0x0c0fe20007fbe0ff */
[----:B------:R0:W-:Y:S01]  /*63a70*/  STL.64 [R1+0xd00], R102 ;  /* 0x000d006601007387 */ /* 0x0001e20000100a00 */
[-C--:B------:R-:W-:Y:S02]  /*63a80*/  LEA.HI.X.SX32 R141, R5, R3.reuse, 0x1, P4 ;  /* 0x00000003058d7211 */ /* 0x080fe400020f0eff */
[----:B------:R-:W-:Y:S01]  /*63a90*/  LEA.HI.X.SX32 R143, R6, R3, 0x1, P5 ;  /* 0x00000003068f7211 */ /* 0x000fe200028f0eff */
[----:B------:R1:W-:Y:S01]  /*63aa0*/  STL.64 [R1+0xcf8], R100 ;  /* 0x000cf86401007387 */ /* 0x0003e20000100a00 */
[----:B------:R-:W-:-:S02]  /*63ab0*/  IADD3 R138, P5, R9, R2, RZ ;  /* 0x00000002098a7210 */ /* 0x000fc40007fbe0ff */
[CC--:B0-----:R-:W-:Y:S02]  /*63ac0*/  IADD3 R102, P6, R7.reuse, R2.reuse, RZ ;  /* 0x0000000207667210 */ /* 0x0c1fe40007fde0ff */
[CC--:B-1----:R-:W-:Y:S02]  /*63ad0*/  IADD3 R100, P4, R8.reuse, R2.reuse, RZ ;  /* 0x0000000208647210 */ /* 0x0c2fe40007f9e0ff */
[-C--:B------:R-:W-:Y:S02]  /*63ae0*/  LEA.HI.X.SX32 R103, R7, R3.reuse, 0x1, P6 ;  /* 0x0000000307677211 */ /* 0x080fe400030f0eff */
[-C--:B------:R-:W-:Y:S02]  /*63af0*/  LEA.HI.X.SX32 R101, R8, R3.reuse, 0x1, P4 ;  /* 0x0000000308657211 */ /* 0x080fe400020f0eff */
[----:B------:R-:W-:Y:S02]  /*63b00*/  IADD3 R6, P4, R11, R2, RZ ;  /* 0x000000020b067210 */ /* 0x000fe40007f9e0ff */
[----:B------:R-:W-:-:S02]  /*63b10*/  LEA.HI.X.SX32 R139, R9, R3, 0x1, P5 ;  /* 0x00000003098b7211 */ /* 0x000fc400028f0eff */
[-C--:B------:R-:W-:Y:S02]  /*63b20*/  IADD3 R136, P6, R10, R2.reuse, RZ ;  /* 0x000000020a887210 */ /* 0x080fe40007fde0ff */
[-C--:B------:R-:W-:Y:S02]  /*63b30*/  IADD3 R4, P5, R12, R2.reuse, RZ ;  /* 0x000000020c047210 */ /* 0x080fe40007fbe0ff */
[-C--:B------:R-:W-:Y:S02]  /*63b40*/  LEA.HI.X.SX32 R7, R11, R3.reuse, 0x1, P4 ;  /* 0x000000030b077211 */ /* 0x080fe400020f0eff */
[-C--:B------:R-:W-:Y:S02]  /*63b50*/  LEA.HI.X.SX32 R137, R10, R3.reuse, 0x1, P6 ;  /* 0x000000030a897211 */ /* 0x080fe400030f0eff */
[----:B------:R-:W-:Y:S01]  /*63b60*/  LEA.HI.X.SX32 R5, R12, R3, 0x1, P5 ;  /* 0x000000030c057211 */ /* 0x000fe200028f0eff */
[----:B------:R-:W-:Y:S01]  /*63b70*/  STL.64 [R1+0xce0], R102 ;  /* 0x000ce06601007387 */ /* 0x000fe20000100a00 */
[----:B------:R-:W-:-:S03]  /*63b80*/  IADD3 R134, P6, R13, R2, RZ ;  /* 0x000000020d867210 */ /* 0x000fc60007fde0ff */
[----:B------:R-:W-:Y:S01]  /*63b90*/  STL.64 [R1+0xcd8], R100 ;  /* 0x000cd86401007387 */ /* 0x000fe20000100a00 */
[----:B------:R-:W-:-:S03]  /*63ba0*/  LEA.HI.X.SX32 R135, R13, R3, 0x1, P6 ;  /* 0x000000030d877211 */ /* 0x000fc600030f0eff */
[----:B------:R0:W-:Y:S01]  /*63bb0*/  STL.64 [R1+0xcc0], R6 ;  /* 0x000cc00601007387 */ /* 0x0001e20000100a00 */
[----:B------:R-:W-:-:S03]  /*63bc0*/  IADD3 R132, P4, R14, R2, RZ ;  /* 0x000000020e847210 */ /* 0x000fc60007f9e0ff */
[----:B------:R1:W-:Y:S01]  /*63bd0*/  STL.64 [R1+0xcb8], R4 ;  /* 0x000cb80401007387 */ /* 0x0003e20000100a00 */
[-C--:B------:R-:W-:Y:S02]  /*63be0*/  LEA.HI.X.SX32 R133, R14, R3.reuse, 0x1, P4 ;  /* 0x000000030e857211 */ /* 0x080fe400020f0eff */
[CC--:B0-----:R-:W-:Y:S02]  /*63bf0*/  IADD3 R6, P5, R15.reuse, R2.reuse, RZ ;  /* 0x000000020f067210 */ /* 0x0c1fe40007fbe0ff */
[CC--:B-1----:R-:W-:Y:S02]  /*63c00*/  IADD3 R4, P6, R16.reuse, R2.reuse, RZ ;  /* 0x0000000210047210 */ /* 0x0c2fe40007fde0ff */
[-C--:B------:R-:W-:Y:S02]  /*63c10*/  LEA.HI.X.SX32 R7, R15, R3.reuse, 0x1, P5 ;  /* 0x000000030f077211 */ /* 0x080fe400028f0eff */
[----:B------:R-:W-:Y:S02]  /*63c20*/  LEA.HI.X.SX32 R5, R16, R3, 0x1, P6 ;  /* 0x0000000310057211 */ /* 0x000fe400030f0eff */
[-C--:B------:R-:W-:Y:S01]  /*63c30*/  IADD3 R130, P4, R17, R2.reuse, RZ ;  /* 0x0000000211827210 */ /* 0x080fe20007f9e0ff */
[----:B------:R0:W-:Y:S01]  /*63c40*/  STL.64 [R1+0xca0], R6 ;  /* 0x000ca00601007387 */ /* 0x0001e20000100a00 */
[----:B------:R-:W-:-:S02]  /*63c50*/  IADD3 R128, P5, R18, R2, RZ ;  /* 0x0000000212807210 */ /* 0x000fc40007fbe0ff */
[-C--:B------:R-:W-:Y:S01]  /*63c60*/  LEA.HI.X.SX32 R131, R17, R3.reuse, 0x1, P4 ;  /* 0x0000000311837211 */ /* 0x080fe200020f0eff */
[----:B------:R1:W-:Y:S01]  /*63c70*/  STL.64 [R1+0xc98], R4 ;  /* 0x000c980401007387 */ /* 0x0003e20000100a00 */
[-C--:B------:R-:W-:Y:S02]  /*63c80*/  LEA.HI.X.SX32 R129, R18, R3.reuse, 0x1, P5 ;  /* 0x0000000312817211 */ /* 0x080fe400028f0eff */
[CC--:B0-----:R-:W-:Y:S02]  /*63c90*/  IADD3 R6, P6, R19.reuse, R2.reuse, RZ ;  /* 0x0000000213067210 */ /* 0x0c1fe40007fde0ff */
[CC--:B-1----:R-:W-:Y:S02]  /*63ca0*/  IADD3 R4, P4, R20.reuse, R2.reuse, RZ ;  /* 0x0000000214047210 */ /* 0x0c2fe40007f9e0ff */
[-C--:B------:R-:W-:Y:S02]  /*63cb0*/  LEA.HI.X.SX32 R7, R19, R3.reuse, 0x1, P6 ;  /* 0x0000000313077211 */ /* 0x080fe400030f0eff */
[-C--:B------:R-:W-:Y:S01]  /*63cc0*/  LEA.HI.X.SX32 R5, R20, R3.reuse, 0x1, P4 ;  /* 0x0000000314057211 */ /* 0x080fe200020f0eff */
[----:B------:R-:W-:Y:S01]  /*63cd0*/  IMAD R84, R84, 0x52, RZ ;  /* 0x0000005254547824 */ /* 0x000fe200078e02ff */
[-C--:B------:R-:W-:Y:S01]  /*63ce0*/  IADD3 R124, P5, R21, R2.reuse, RZ ;  /* 0x00000002157c7210 */ /* 0x080fe20007fbe0ff */
[----:B------:R0:W-:Y:S01]  /*63cf0*/  STL.64 [R1+0xc80], R6 ;  /* 0x000c800601007387 */ /* 0x0001e20000100a00 */
[CC--:B------:R-:W-:Y:S01]  /*63d00*/  IADD3 R126, P6, R22.reuse, R2.reuse, RZ ;  /* 0x00000002167e7210 */ /* 0x0c0fe20007fde0ff */
[----:B------:R-:W-:Y:S01]  /*63d10*/  IMAD R85, R85, 0x53, RZ ;  /* 0x0000005355557824 */ /* 0x000fe200078e02ff */
[-C--:B------:R-:W-:Y:S01]  /*63d20*/  LEA.HI.X.SX32 R125, R21, R3.reuse, 0x1, P5 ;  /* 0x00000003157d7211 */ /* 0x080fe200028f0eff */
[----:B------:R1:W-:Y:S01]  /*63d30*/  STL.64 [R1+0xc78], R4 ;  /* 0x000c780401007387 */ /* 0x0003e20000100a00 */
[----:B------:R-:W-:Y:S01]  /*63d40*/  LEA.HI.X.SX32 R127, R22, R3, 0x1, P6 ;  /* 0x00000003167f7211 */ /* 0x000fe200030f0eff */
[----:B------:R-:W-:Y:S01]  /*63d50*/  IMAD R86, R86, 0x54, RZ ;  /* 0x0000005456567824 */ /* 0x000fe200078e02ff */
[----:B------:R-:W4:Y:S01]  /*63d60*/  LDC R19, c[0x0][0x278] ;  /* 0x00009e00ff137b82 */ /* 0x000f220000000800 */
[----:B0-----:R-:W-:Y:S01]  /*63d70*/  IADD3 R6, P4, R23, R2, RZ ;  /* 0x0000000217067210 */ /* 0x001fe20007f9e0ff */
[----:B------:R-:W-:-:S02]  /*63d80*/  IMAD R87, R87, 0x55, RZ ;  /* 0x0000005557577824 */ /* 0x000fc400078e02ff */
[----:B------:R-:W-:Y:S01]  /*63d90*/  IMAD R88, R88, 0x56, RZ ;  /* 0x0000005658587824 */ /* 0x000fe200078e02ff */
[-C--:B-1----:R-:W-:Y:S01]  /*63da0*/  IADD3 R4, P5, R24, R2.reuse, RZ ;  /* 0x0000000218047210 */ /* 0x082fe20007fbe0ff */
[----:B------:R-:W-:Y:S01]  /*63db0*/  IMAD R89, R89, 0x57, RZ ;  /* 0x0000005759597824 */ /* 0x000fe200078e02ff */
[-C--:B------:R-:W-:Y:S01]  /*63dc0*/  LEA.HI.X.SX32 R7, R23, R3.reuse, 0x1, P4 ;  /* 0x0000000317077211 */ /* 0x080fe200020f0eff */
[----:B------:R-:W-:Y:S01]  /*63dd0*/  IMAD R90, R90, 0x58, RZ ;  /* 0x000000585a5a7824 */ /* 0x000fe200078e02ff */
[-C--:B------:R-:W-:Y:S01]  /*63de0*/  LEA.HI.X.SX32 R5, R24, R3.reuse, 0x1, P5 ;  /* 0x0000000318057211 */ /* 0x080fe200028f0eff */
[----:B------:R-:W-:Y:S01]  /*63df0*/  IMAD R91, R91, 0x59, RZ ;  /* 0x000000595b5b7824 */ /* 0x000fe200078e02ff */
[CC--:B------:R-:W-:Y:S01]  /*63e00*/  IADD3 R122, P6, R25.reuse, R2.reuse, RZ ;  /* 0x00000002197a7210 */ /* 0x0c0fe20007fde0ff */
[----:B------:R0:W-:Y:S01]  /*63e10*/  STL.64 [R1+0xc60], R6 ;  /* 0x000c600601007387 */ /* 0x0001e20000100a00 */
[-C--:B------:R-:W-:Y:S01]  /*63e20*/  IADD3 R120, P4, R26, R2.reuse, RZ ;  /* 0x000000021a787210 */ /* 0x080fe20007f9e0ff */
        /* <DEDUP_REMOVED lines=14> */
[----:B--2---:R-:W-:Y:S01]  /*63f10*/  IMAD R158, R158, 0x64, RZ ;  /* 0x000000649e9e7824 */ /* 0x004fe200078e02ff */
[-C--:B------:R-:W-:Y:S01]  /*63f20*/  IADD3 R118, P4, R29, R2.reuse, RZ ;  /* 0x000000021d767210 */ /* 0x080fe20007f9e0ff */
[----:B------:R-:W-:Y:S01]  /*63f30*/  STL.64 [R1+0xc40], R6 ;  /* 0x000c400601007387 */ /* 0x000fe20000100a00 */
[----:B---3--:R-:W-:Y:S01]  /*63f40*/  IMAD R159, R159, 0x65, RZ ;  /* 0x000000659f9f7824 */ /* 0x008fe200078e02ff */
[----:B------:R-:W0:Y:S01]  /*63f50*/  LDC R25, c[0x0][0x278] ;  /* 0x00009e00ff197b82 */ /* 0x000e220000000800 */
[----:B------:R-:W-:Y:S01]  /*63f60*/  LEA.HI.X.SX32 R119, R29, R3, 0x1, P4 ;  /* 0x000000031d777211 */ /* 0x000fe200020f0eff */
[----:B------:R1:W-:Y:S01]  /*63f70*/  STL.64 [R1+0xc38], R4 ;  /* 0x000c380401007387 */ /* 0x0003e20000100a00 */
[----:B------:R-:W-:-:S02]  /*63f80*/  IADD3 R116, P5, R30, R2, RZ ;  /* 0x000000021e747210 */ /* 0x000fc40007fbe0ff */
[-C--:B------:R-:W-:Y:S02]  /*63f90*/  IADD3 R8, P6, R31, R2.reuse, RZ ;  /* 0x000000021f087210 */ /* 0x080fe40007fde0ff */
[-C--:B------:R-:W-:Y:S01]  /*63fa0*/  LEA.HI.X.SX32 R117, R30, R3.reuse, 0x1, P5 ;  /* 0x000000031e757211 */ /* 0x080fe200028f0eff */
[----:B------:R-:W-:Y:S01]  /*63fb0*/  IMAD R164, R164, 0x6a, RZ ;  /* 0x0000006aa4a47824 */ /* 0x000fe200078e02ff */
[----:B------:R-:W2:Y:S01]  /*63fc0*/  LDC R27, c[0x0][0x278] ;  /* 0x00009e00ff1b7b82 */ /* 0x000ea20000000800 */
[-C--:B-1----:R-:W-:Y:S01]  /*63fd0*/  IADD3 R4, P4, R32, R2.reuse, RZ ;  /* 0x0000000220047210 */ /* 0x082fe20007f9e0ff */
[----:B------:R-:W-:Y:S02]  /*63fe0*/  IMAD R180, R180, 0x7a, RZ ;  /* 0x0000007ab4b47824 */ /* 0x000fe400078e02ff */
[----:B------:R-:W-:Y:S01]  /*63ff0*/  IMAD R183, R183, 0x7d, RZ ;  /* 0x0000007db7b77824 */ /* 0x000fe200078e02ff */
[-C--:B------:R-:W-:Y:S01]  /*64000*/  LEA.HI.X.SX32 R5, R32, R3.reuse, 0x1, P4 ;  /* 0x0000000320057211 */ /* 0x080fe200020f0eff */
[----:B------:R-:W-:Y:S01]  /*64010*/  IMAD R196, R196, 0x8a, RZ ;  /* 0x0000008ac4c47824 */ /* 0x000fe200078e02ff */
[-C--:B------:R-:W-:Y:S01]  /*64020*/  IADD3 R6, P5, R33, R2.reuse, RZ ;  /* 0x0000000221067210 */ /* 0x080fe20007fbe0ff */
[----:B------:R-:W-:Y:S01]  /*64030*/  IMAD R204, R204, 0x92, RZ ;  /* 0x00000092cccc7824 */ /* 0x000fe200078e02ff */
[-C--:B------:R-:W-:Y:S01]  /*64040*/  LEA.HI.X.SX32 R9, R31, R3.reuse, 0x1, P6 ;  /* 0x000000031f097211 */ /* 0x080fe200030f0eff */
[----:B------:R1:W-:Y:S01]  /*64050*/  STL.64 [R1+0xc18], R4 ;  /* 0x000c180401007387 */ /* 0x0003e20000100a00 */
[-C--:B------:R-:W-:Y:S01]  /*64060*/  IADD3 R112, P6, R34, R2.reuse, RZ ;  /* 0x0000000222707210 */ /* 0x080fe20007fde0ff */
[----:B------:R-:W-:Y:S01]  /*64070*/  IMAD R205, R205, 0x93, RZ ;  /* 0x00000093cdcd7824 */ /* 0x000fe200078e02ff */
[-C--:B------:R-:W-:Y:S01]  /*64080*/  LEA.HI.X.SX32 R7, R33, R3.reuse, 0x1, P5 ;  /* 0x0000000321077211 */ /* 0x080fe200028f0eff */
[----:B------:R-:W-:Y:S01]  /*64090*/  IMAD R206, R206, 0x94, RZ ;  /* 0x00000094cece7824 */ /* 0x000fe200078e02ff */
[-C--:B------:R-:W-:Y:S01]  /*640a0*/  IADD3 R108, P5, R36, R2.reuse, RZ ;  /* 0x00000002246c7210 */ /* 0x080fe20007fbe0ff */
[----:B------:R-:W-:Y:S01]  /*640b0*/  STL.64 [R1+0xc20], R8 ;  /* 0x000c200801007387 */ /* 0x000fe20000100a00 */
[----:B------:R-:W-:Y:S01]  /*640c0*/  LEA.HI.X.SX32 R113, R34, R3, 0x1, P6 ;  /* 0x0000000322717211 */ /* 0x000fe200030f0eff */
[----:B------:R-:W-:Y:S01]  /*640d0*/  IMAD R207, R207, 0x95, RZ ;  /* 0x00000095cfcf7824 */ /* 0x000fe200078e02ff */
[----:B------:R-:W3:Y:S01]  /*640e0*/  LDC R31, c[0x0][0x278] ;  /* 0x00009e00ff1f7b82 */ /* 0x000ee20000000800 */
[----:B-1----:R-:W-:-:S02]  /*640f0*/  IADD3 R4, P4, R35, R2, RZ ;  /* 0x0000000223047210 */ /* 0x002fc40007f9e0ff */
[-C--:B------:R-:W-:Y:S02]  /*64100*/  IADD3 R110, P6, R37, R2.reuse, RZ ;  /* 0x00000002256e7210 */ /* 0x080fe40007fde0ff */
[-C--:B------:R-:W-:Y:S01]  /*64110*/  LEA.HI.X.SX32 R5, R35, R3.reuse, 0x1, P4 ;  /* 0x0000000323057211 */ /* 0x080fe200020f0eff */
[----:B------:R1:W-:Y:S01]  /*64120*/  STL.64 [R1+0xc10], R6 ;  /* 0x000c100601007387 */ /* 0x0003e20000100a00 */
[-C--:B------:R-:W-:Y:S01]  /*64130*/  LEA.HI.X.SX32 R109, R36, R3.reuse, 0x1, P5 ;  /* 0x00000003246d7211 */ /* 0x080fe200028f0eff */
[----:B------:R-:W-:Y:S01]  /*64140*/  IMAD R212, R212, 0x9a, RZ ;  /* 0x0000009ad4d47824 */ /* 0x000fe200078e02ff */
[CC--:B------:R-:W-:Y:S01]  /*64150*/  IADD3 R114, P4, R38.reuse, R2.reuse, RZ ;  /* 0x0000000226727210 */ /* 0x0c0fe20007f9e0ff */
[----:B------:R4:W-:Y:S01]  /*64160*/  STL.64 [R1+0xc00], R4 ;  /* 0x000c000401007387 */ /* 0x0009e20000100a00 */
[-C--:B------:R-:W-:Y:S01]  /*64170*/  LEA.HI.X.SX32 R111, R37, R3.reuse, 0x1, P6 ;  /* 0x00000003256f7211 */ /* 0x080fe200030f0eff */
[----:B------:R-:W-:Y:S01]  /*64180*/  IMAD R213, R213, 0x9b, RZ ;  /* 0x0000009bd5d57824 */ /* 0x000fe200078e02ff */
[----:B------:R-:W-:Y:S01]  /*64190*/  LEA.HI.X.SX32 R115, R38, R3, 0x1, P4 ;  /* 0x0000000326737211 */ /* 0x000fe200020f0eff */
[----:B------:R-:W-:Y:S01]  /*641a0*/  IMAD R214, R214, 0x9c, RZ ;  /* 0x0000009cd6d67824 */ /* 0x000fe200078e02ff */
[----:B------:R-:W2:Y:S01]  /*641b0*/  LDC R33, c[0x0][0x278] ;  /* 0x00009e00ff217b82 */ /* 0x000ea20000000800 */
[----:B-1----:R-:W-:-:S02]  /*641c0*/  IADD3 R6, P5, R39, R2, RZ ;  /* 0x0000000227067210 */ /* 0x002fc40007fbe0ff */
[-C--:B----4-:R-:W-:Y:S01]  /*641d0*/  IADD3 R4, P6, R40, R2.reuse, RZ ;  /* 0x0000000228047210 */ /* 0x090fe20007fde0ff */
[----:B------:R-:W-:Y:S01]  /*641e0*/  IMAD R221, R221, 0xa3, RZ ;  /* 0x000000a3dddd7824 */ /* 0x000fe200078e02ff */
[-C--:B------:R-:W-:Y:S01]  /*641f0*/  LEA.HI.X.SX32 R7, R39, R3.reuse, 0x1, P5 ;  /* 0x0000000327077211 */ /* 0x080fe200028f0eff */
[----:B------:R-:W-:Y:S01]  /*64200*/  IMAD R222, R222, 0xa4, RZ ;  /* 0x000000a4dede7824 */ /* 0x000fe200078e02ff */
[-C--:B------:R-:W-:Y:S01]  /*64210*/  IADD3 R106, P4, R41, R2.reuse, RZ ;  /* 0x00000002296a7210 */ /* 0x080fe20007f9e0ff */
        /* <DEDUP_REMOVED lines=19> */
[-C--:B------:R-:W-:Y:S01]  /*64350*/  LEA.HI.X.SX32 R5, R45, R3.reuse, 0x1, P5 ;  /* 0x000000032d057211 */ /* 0x080fe200028f0eff */
[----:B------:R1:W-:Y:S01]  /*64360*/  STL.64 [R1+0xbc0], R8 ;  /* 0x000bc00801007387 */ /* 0x0003e20000100a00 */
[----:B------:R-:W-:Y:S01]  /*64370*/  IADD3 R102, P6, R46, R2, RZ ;  /* 0x000000022e667210 */ /* 0x000fe20007fde0ff */
[----:B------:R-:W-:Y:S01]  /*64380*/  IMAD R234, R234, 0xb0, RZ ;  /* 0x000000b0eaea7824 */ /* 0x000fe200078e02ff */
[----:B------:R-:W4:Y:S01]  /*64390*/  LDC R39, c[0x0][0x278] ;  /* 0x00009e00ff277b82 */ /* 0x000f220000000800 */
[----:B------:R0:W-:Y:S01]  /*643a0*/  STL.64 [R1+0xbb8], R6 ;  /* 0x000bb80601007387 */ /* 0x0001e20000100a00 */
[----:B------:R-:W-:-:S03]  /*643b0*/  LEA.HI.X.SX32 R103, R46, R3, 0x1, P6 ;  /* 0x000000032e677211 */ /* 0x000fc600030f0eff */
[----:B------:R3:W-:Y:S01]  /*643c0*/  STL.64 [R1+0xbb0], R4 ;  /* 0x000bb00401007387 */ /* 0x0007e20000100a00 */
[----:B------:R-:W-:Y:S02]  /*643d0*/  IMAD R235, R235, 0xb1, RZ ;  /* 0x000000b1ebeb7824 */ /* 0x000fe400078e02ff */
[----:B------:R-:W-:Y:S01]  /*643e0*/  IMAD R236, R236, 0xb2, RZ ;  /* 0x000000b2ecec7824 */ /* 0x000fe200078e02ff */
[-C--:B-1----:R-:W-:Y:S01]  /*643f0*/  IADD3 R8, P4, R47, R2.reuse, RZ ;  /* 0x000000022f087210 */ /* 0x082fe20007f9e0ff */
[----:B------:R-:W-:Y:S01]  /*64400*/  IMAD R237, R237, 0xb3, RZ ;  /* 0x000000b3eded7824 */ /* 0x000fe200078e02ff */
[----:B------:R-:W1:Y:S01]  /*64410*/  LDC R29, c[0x0][0x278] ;  /* 0x00009e00ff1d7b82 */ /* 0x000e620000000800 */
[CC--:B0-----:R-:W-:Y:S02]  /*64420*/  IADD3 R6, P5, R48.reuse, R2.reuse, RZ ;  /* 0x0000000230067210 */ /* 0x0c1fe40007fbe0ff */
[-C--:B---3--:R-:W-:Y:S02]  /*64430*/  IADD3 R4, P6, R49, R2.reuse, RZ ;  /* 0x0000000231047210 */ /* 0x088fe40007fde0ff */
[-C--:B------:R-:W-:Y:S01]  /*64440*/  LEA.HI.X.SX32 R7, R48, R3.reuse, 0x1, P5 ;  /* 0x0000000330077211 */ /* 0x080fe200028f0eff */
[----:B------:R-:W-:Y:S01]  /*64450*/  IMAD R238, R238, 0xb4, RZ ;  /* 0x000000b4eeee7824 */ /* 0x000fe200078e02ff */
[-C--:B------:R-:W-:Y:S01]  /*64460*/  LEA.HI.X.SX32 R9, R47, R3.reuse, 0x1, P4 ;  /* 0x000000032f097211 */ /* 0x080fe200020f0eff */
[----:B------:R-:W-:Y:S01]  /*64470*/  IMAD R239, R239, 0xb5, RZ ;  /* 0x000000b5efef7824 */ /* 0x000fe200078e02ff */
[----:B------:R-:W-:Y:S01]  /*64480*/  LEA.HI.X.SX32 R5, R49, R3, 0x1, P6 ;  /* 0x0000000331057211 */ /* 0x000fe200030f0eff */
[----:B------:R0:W-:Y:S01]  /*64490*/  STL.64 [R1+0xb98], R6 ;  /* 0x000b980601007387 */ /* 0x0001e20000100a00 */
[----:B------:R-:W-:Y:S01]  /*644a0*/  IADD3 R100, P4, R50, R2, RZ ;  /* 0x0000000232647210 */ /* 0x000fe20007f9e0ff */
[----:B------:R-:W-:Y:S01]  /*644b0*/  IMAD R240, R240, 0xb6, RZ ;  /* 0x000000b6f0f07824 */ /* 0x000fe200078e02ff */
[----:B------:R-:W3:Y:S01]  /*644c0*/  LDC R35, c[0x0][0x278] ;  /* 0x00009e00ff237b82 */ /* 0x000ee20000000800 */
[----:B------:R-:W-:Y:S04]  /*644d0*/  STL.64 [R1+0xba0], R8 ;  /* 0x000ba00801007387 */ /* 0x000fe80000100a00 */
[----:B------:R2:W-:Y:S01]  /*644e0*/  STL.64 [R1+0xb90], R4 ;  /* 0x000b900401007387 */ /* 0x0005e20000100a00 */
[----:B------:R-:W-:-:S02]  /*644f0*/  IMAD R242, R242, 0xb8, RZ ;  /* 0x000000b8f2f27824 */ /* 0x000fc400078e02ff */
[----:B------:R-:W-:Y:S01]  /*64500*/  IMAD R243, R243, 0xb9, RZ ;  /* 0x000000b9f3f37824 */ /* 0x000fe200078e02ff */
[CC--:B0-----:R-:W-:Y:S01]  /*64510*/  IADD3 R6, P5, R51.reuse, R2.reuse, RZ ;  /* 0x0000000233067210 */ /* 0x0c1fe20007fbe0ff */
[----:B------:R-:W-:Y:S01]  /*64520*/  IMAD R244, R244, 0xba, RZ ;  /* 0x000000baf4f47824 */ /* 0x000fe200078e02ff */
[----:B------:R-:W0:Y:S02]  /*64530*/  LDC R41, c[0x0][0x278] ;  /* 0x00009e00ff297b82 */ /* 0x000e240000000800 */
[-C--:B------:R-:W-:Y:S02]  /*64540*/  LEA.HI.X.SX32 R7, R51, R3.reuse, 0x1, P5 ;  /* 0x0000000333077211 */ /* 0x080fe400028f0eff */
[-C--:B--2---:R-:W-:Y:S02]  /*64550*/  IADD3 R4, P6, R52, R2.reuse, RZ ;  /* 0x0000000234047210 */ /* 0x084fe40007fde0ff */
[-C--:B------:R-:W-:Y:S01]  /*64560*/  LEA.HI.X.SX32 R101, R50, R3.reuse, 0x1, P4 ;  /* 0x0000000332657211 */ /* 0x080fe200020f0eff */
[----:B------:R-:W-:Y:S01]  /*64570*/  IMAD R245, R245, 0xbb, RZ ;  /* 0x000000bbf5f57824 */ /* 0x000fe200078e02ff */
[-C--:B------:R-:W-:Y:S01]  /*64580*/  LEA.HI.X.SX32 R5, R52, R3.reuse, 0x1, P6 ;  /* 0x0000000334057211 */ /* 0x080fe200030f0eff */
[----:B------:R2:W-:Y:S01]  /*64590*/  STL.64 [R1+0xb80], R6 ;  /* 0x000b800601007387 */ /* 0x0005e20000100a00 */
[C---:B------:R-:W-:Y:S01]  /*645a0*/  IADD3 R8, P4, R53.reuse, R2, RZ ;  /* 0x0000000235087210 */ /* 0x040fe20007f9e0ff */
[----:B------:R-:W-:Y:S01]  /*645b0*/  IMAD R246, R246, 0xbc, RZ ;  /* 0x000000bcf6f67824 */ /* 0x000fe200078e02ff */
[----:B------:R-:W0:Y:S01]  /*645c0*/  LDC R43, c[0x0][0x278] ;  /* 0x00009e00ff2b7b82 */ /* 0x000e220000000800 */
[----:B------:R4:W-:Y:S01]  /*645d0*/  STL.64 [R1+0xb78], R4 ;  /* 0x000b780401007387 */ /* 0x0009e20000100a00 */
[----:B------:R-:W-:Y:S01]  /*645e0*/  LEA.HI.X.SX32 R9, R53, R3, 0x1, P4 ;  /* 0x0000000335097211 */ /* 0x000fe200020f0eff */
[----:B------:R-:W-:-:S02]  /*645f0*/  IMAD R248, R248, 0xbe, RZ ;  /* 0x000000bef8f87824 */ /* 0x000fc400078e02ff */
[----:B------:R-:W-:Y:S02]  /*64600*/  IMAD R247, R247, 0xbd, RZ ;  /* 0x000000bdf7f77824 */ /* 0x000fe400078e02ff */
[----:B------:R-:W-:Y:S01]  /*64610*/  IMAD R249, R249, 0xbf, RZ ;  /* 0x000000bff9f97824 */ /* 0x000fe200078e02ff */
[----:B------:R-:W0:Y:S01]  /*64620*/  LDC R47, c[0x0][0x278] ;  /* 0x00009e00ff2f7b82 */ /* 0x000e220000000800 */
[CC--:B--2---:R-:W-:Y:S02]  /*64630*/  IADD3 R6, P5, R54.reuse, R2.reuse, RZ ;  /* 0x0000000236067210 */ /* 0x0c4fe40007fbe0ff */
[CC--:B----4-:R-:W-:Y:S02]  /*64640*/  IADD3 R4, P6, R55.reuse, R2.reuse, RZ ;  /* 0x0000000237047210 */ /* 0x0d0fe40007fde0ff */
[-C--:B------:R-:W-:Y:S01]  /*64650*/  LEA.HI.X.SX32 R7, R54, R3.reuse, 0x1, P5 ;  /* 0x0000000336077211 */ /* 0x080fe200028f0eff */
[----:B------:R-:W-:Y:S01]  /*64660*/  IMAD R250, R250, 0xc0, RZ ;  /* 0x000000c0fafa7824 */ /* 0x000fe200078e02ff */
[----:B------:R-:W-:Y:S01]  /*64670*/  LEA.HI.X.SX32 R5, R55, R3, 0x1, P6 ;  /* 0x0000000337057211 */ /* 0x000fe200030f0eff */
[----:B------:R2:W-:Y:S01]  /*64680*/  STL.64 [R1+0xb70], R8 ;  /* 0x000b700801007387 */ /* 0x0005e20000100a00 */
[----:B------:R-:W-:Y:S01]  /*64690*/  IMAD R251, R251, 0xc1, RZ ;  /* 0x000000c1fbfb7824 */ /* 0x000fe200078e02ff */
[----:B------:R-:W4:Y:S02]  /*646a0*/  LDC R49, c[0x0][0x278] ;  /* 0x00009e00ff317b82 */ /* 0x000f240000000800 */
[----:B------:R1:W-:Y:S04]  /*646b0*/  STL.64 [R1+0xb68], R6 ;  /* 0x000b680601007387 */ /* 0x0003e80000100a00 */
[----:B------:R3:W-:Y:S01]  /*646c0*/  STL.64 [R1+0xb60], R4 ;  /* 0x000b600401007387 */ /* 0x0007e20000100a00 */
[----:B------:R-:W-:Y:S01]  /*646d0*/  IMAD R30, R25, 0x1aa, RZ ;  /* 0x000001aa191e7824 */ /* 0x000fe200078e02ff */
[----:B------:R-:W4:Y:S01]  /*646e0*/  LDC R55, c[0x0][0x278] ;  /* 0x00009e00ff377b82 */ /* 0x000f220000000800 */
[----:B--2---:R-:W-:-:S02]  /*646f0*/  IADD3 R8, P4, R56, R2, RZ ;  /* 0x0000000238087210 */ /* 0x004fc40007f9e0ff */
[-C--:B-1----:R-:W-:Y:S02]  /*64700*/  IADD3 R6, P5, R57, R2.reuse, RZ ;  /* 0x0000000239067210 */ /* 0x082fe40007fbe0ff */
[-C--:B------:R-:W-:Y:S01]  /*64710*/  LEA.HI.X.SX32 R9, R56, R3.reuse, 0x1, P4 ;  /* 0x0000000338097211 */ /* 0x080fe200020f0eff */
[----:B------:R-:W-:Y:S01]  /*64720*/  IMAD R22, R19, 0x1a6, RZ ;  /* 0x000001a613167824 */ /* 0x000fe200078e02ff */
[CC--:B---3--:R-:W-:Y:S01]  /*64730*/  IADD3 R4, P6, R58.reuse, R2.reuse, RZ ;  /* 0x000000023a047210 */ /* 0x0c8fe20007fde0ff */
[----:B------:R-:W-:Y:S01]  /*64740*/  IMAD R36, R31, 0x1ad, RZ ;  /* 0x000001ad1f247824 */ /* 0x000fe200078e02ff */
[-C--:B------:R-:W-:Y:S01]  /*64750*/  LEA.HI.X.SX32 R7, R57, R3.reuse, 0x1, P5 ;  /* 0x0000000339077211 */ /* 0x080fe200028f0eff */
[----:B------:R-:W-:Y:S01]  /*64760*/  IMAD R42, R37, 0x1b0, RZ ;  /* 0x000001b0252a7824 */ /* 0x000fe200078e02ff */
[----:B------:R-:W-:Y:S01]  /*64770*/  LEA.HI.X.SX32 R5, R58, R3, 0x1, P6 ;  /* 0x000000033a057211 */ /* 0x000fe200030f0eff */
[----:B------:R1:W-:Y:S01]  /*64780*/  STL.64 [R1+0xb58], R8 ;  /* 0x000b580801007387 */ /* 0x0003e20000100a00 */
[----:B------:R-:W-:Y:S01]  /*64790*/  IMAD R26, R21, 0x1a8, RZ ;  /* 0x000001a8151a7824 */ /* 0x000fe200078e02ff */
[----:B------:R-:W2:Y:S02]  /*647a0*/  LDC R51, c[0x0][0x278] ;  /* 0x00009e00ff337b82 */ /* 0x000ea40000000800 */
[----:B------:R3:W-:Y:S04]  /*647b0*/  STL.64 [R1+0xb50], R6 ;  /* 0x000b500601007387 */ /* 0x0007e80000100a00 */
[----:B------:R0:W-:Y:S01]  /*647c0*/  STL.64 [R1+0xb48], R4 ;  /* 0x000b480401007387 */ /* 0x0001e20000100a00 */
[----:B-1----:R-:W-:-:S02]  /*647d0*/  IADD3 R8, P4, R59, R2, RZ ;  /* 0x000000023b087210 */ /* 0x002fc40007f9e0ff */
[CC--:B---3--:R-:W-:Y:S02]  /*647e0*/  IADD3 R6, P5, R60.reuse, R2.reuse, RZ ;  /* 0x000000023c067210 */ /* 0x0c8fe40007fbe0ff */
[-C--:B------:R-:W-:Y:S02]  /*647f0*/  LEA.HI.X.SX32 R9, R59, R3.reuse, 0x1, P4 ;  /* 0x000000033b097211 */ /* 0x080fe400020f0eff */
[-C--:B0-----:R-:W-:Y:S01]  /*64800*/  IADD3 R4, P6, R61, R2.reuse, RZ ;  /* 0x000000023d047210 */ /* 0x081fe20007fde0ff */
[----:B------:R-:W-:Y:S01]  /*64810*/  IMAD R32, R27, 0x1ab, RZ ;  /* 0x000001ab1b207824 */ /* 0x000fe200078e02ff */
[-C--:B------:R-:W-:Y:S01]  /*64820*/  LEA.HI.X.SX32 R7, R60, R3.reuse, 0x1, P5 ;  /* 0x000000033c077211 */ /* 0x080fe200028f0eff */
[----:B------:R-:W-:Y:S01]  /*64830*/  IMAD R38, R33, 0x1ae, RZ ;  /* 0x000001ae21267824 */ /* 0x000fe200078e02ff */
[----:B------:R-:W-:Y:S01]  /*64840*/  LEA.HI.X.SX32 R5, R61, R3, 0x1, P6 ;  /* 0x000000033d057211 */ /* 0x000fe200030f0eff */
[----:B------:R0:W-:Y:S01]  /*64850*/  STL.64 [R1+0xb40], R8 ;  /* 0x000b400801007387 */ /* 0x0001e20000100a00 */
[----:B------:R-:W-:Y:S01]  /*64860*/  IMAD R44, R39, 0x1b1, RZ ;  /* 0x000001b1272c7824 */ /* 0x000fe200078e02ff */
[----:B------:R-:W1:Y:S02]  /*64870*/  LDC R59, c[0x0][0x278] ;  /* 0x00009e00ff3b7b82 */ /* 0x000e640000000800 */
[----:B------:R3:W-:Y:S04]  /*64880*/  STL.64 [R1+0xb38], R6 ;  /* 0x000b380601007387 */ /* 0x0007e80000100a00 */
[----:B------:R4:W-:Y:S01]  /*64890*/  STL.64 [R1+0xb30], R4 ;  /* 0x000b300401007387 */ /* 0x0009e20000100a00 */
[----:B0-----:R-:W-:-:S02]  /*648a0*/  IADD3 R8, P4, R62, R2, RZ ;  /* 0x000000023e087210 */ /* 0x001fc40007f9e0ff */
[CC--:B---3--:R-:W-:Y:S02]  /*648b0*/  IADD3 R6, P5, R63.reuse, R2.reuse, RZ ;  /* 0x000000023f067210 */ /* 0x0c8fe40007fbe0ff */
[-C--:B------:R-:W-:Y:S02]  /*648c0*/  LEA.HI.X.SX32 R9, R62, R3.reuse, 0x1, P4 ;  /* 0x000000033e097211 */ /* 0x080fe400020f0eff */
[CC--:B----4-:R-:W-:Y:S02]  /*648d0*/  IADD3 R4, P6, R64.reuse, R2.reuse, RZ ;  /* 0x0000000240047210 */ /* 0x0d0fe40007fde0ff */
[-C--:B------:R-:W-:Y:S02]  /*648e0*/  LEA.HI.X.SX32 R7, R63, R3.reuse, 0x1, P5 ;  /* 0x000000033f077211 */ /* 0x080fe400028f0eff */
[----:B------:R-:W-:Y:S01]  /*648f0*/  LEA.HI.X.SX32 R5, R64, R3, 0x1, P6 ;  /* 0x0000000340057211 */ /* 0x000fe200030f0eff */
[----:B------:R0:W-:Y:S01]  /*64900*/  STL.64 [R1+0xb28], R8 ;  /* 0x000b280801007387 */ /* 0x0001e20000100a00 */
[----:B------:R-:W-:Y:S01]  /*64910*/  IMAD R34, R29, 0x1ac, RZ ;  /* 0x000001ac1d227824 */ /* 0x000fe200078e02ff */
[----:B------:R-:W3:Y:S02]  /*64920*/  LDC R63, c[0x0][0x278] ;  /* 0x00009e00ff3f7b82 */ /* 0x000ee40000000800 */
[----:B------:R4:W-:Y:S04]  /*64930*/  STL.64 [R1+0xb20], R6 ;  /* 0x000b200601007387 */ /* 0x0009e80000100a00 */
[----:B------:R2:W-:Y:S01]  /*64940*/  STL.64 [R1+0xb18], R4 ;  /* 0x000b180401007387 */ /* 0x0005e20000100a00 */
[----:B0-----:R-:W-:-:S02]  /*64950*/  IADD3 R8, P4, R65, R2, RZ ;  /* 0x0000000241087210 */ /* 0x001fc40007f9e0ff */
[CC--:B----4-:R-:W-:Y:S02]  /*64960*/  IADD3 R6, P5, R66.reuse, R2.reuse, RZ ;  /* 0x0000000242067210 */ /* 0x0d0fe40007fbe0ff */
[-C--:B------:R-:W-:Y:S02]  /*64970*/  LEA.HI.X.SX32 R9, R65, R3.reuse, 0x1, P4 ;  /* 0x0000000341097211 */ /* 0x080fe400020f0eff */
[-C--:B--2---:R-:W-:Y:S01]  /*64980*/  IADD3 R4, P6, R67, R2.reuse, RZ ;  /* 0x0000000243047210 */ /* 0x084fe20007fde0ff */
        /* <DEDUP_REMOVED lines=9> */
[----:B------:R-:W-:Y:S01]  /*64a20*/  IMAD R52, R47, 0x1b5, RZ ;  /* 0x000001b52f347824 */ /* 0x000fe200078e02ff */
[----:B------:R-:W3:Y:S01]  /*64a30*/  LDC R65, c[0x0][0x278] ;  /* 0x00009e00ff417b82 */ /* 0x000ee20000000800 */
[----:B0-----:R-:W-:-:S02]  /*64a40*/  IADD3 R8, P4, R68, R2, RZ ;  /* 0x0000000244087210 */ /* 0x001fc40007f9e0ff */
[-C--:B----4-:R-:W-:Y:S02]  /*64a50*/  IADD3 R6, P5, R69, R2.reuse, RZ ;  /* 0x0000000245067210 */ /* 0x090fe40007fbe0ff */
[-C--:B------:R-:W-:Y:S02]  /*64a60*/  LEA.HI.X.SX32 R9, R68, R3.reuse, 0x1, P4 ;  /* 0x0000000344097211 */ /* 0x080fe400020f0eff */
[CC--:B-1----:R-:W-:Y:S01]  /*64a70*/  IADD3 R4, P6, R70.reuse, R2.reuse, RZ ;  /* 0x0000000246047210 */ /* 0x0c2fe20007fde0ff */
[----:B------:R-:W-:Y:S01]  /*64a80*/  IMAD R54, R49, 0x1b6, RZ ;  /* 0x000001b631367824 */ /* 0x000fe200078e02ff */
[-C--:B------:R-:W-:Y:S01]  /*64a90*/  LEA.HI.X.SX32 R7, R69, R3.reuse, 0x1, P5 ;  /* 0x0000000345077211 */ /* 0x080fe200028f0eff */
[----:B------:R-:W-:Y:S01]  /*64aa0*/  IMAD R60, R55, 0x1b9, RZ ;  /* 0x000001b9373c7824 */ /* 0x000fe200078e02ff */
[----:B------:R-:W-:Y:S01]  /*64ab0*/  LEA.HI.X.SX32 R5, R70, R3, 0x1, P6 ;  /* 0x0000000346057211 */ /* 0x000fe200030f0eff */
[----:B------:R0:W-:Y:S01]  /*64ac0*/  STL.64 [R1+0xaf8], R8 ;  /* 0x000af80801007387 */ /* 0x0001e20000100a00 */
[----:B------:R-:W1:Y:S03]  /*64ad0*/  LDC R68, c[0x0][0x278] ;  /* 0x00009e00ff447b82 */ /* 0x000e660000000800 */
[----:B------:R4:W-:Y:S04]  /*64ae0*/  STL.64 [R1+0xaf0], R6 ;  /* 0x000af00601007387 */ /* 0x0009e80000100a00 */
[----:B------:R4:W-:Y:S01]  /*64af0*/  STL.64 [R1+0xae8], R4 ;  /* 0x000ae80401007387 */ /* 0x0009e20000100a00 */
[----:B0-----:R-:W-:-:S02]  /*64b00*/  IADD3 R8, P4, R71, R2, RZ ;  /* 0x0000000247087210 */ /* 0x001fc40007f9e0ff */
[CC--:B----4-:R-:W-:Y:S02]  /*64b10*/  IADD3 R6, P5, R72.reuse, R2.reuse, RZ ;  /* 0x0000000248067210 */ /* 0x0d0fe40007fbe0ff */
[-C--:B------:R-:W-:Y:S02]  /*64b20*/  LEA.HI.X.SX32 R9, R71, R3.reuse, 0x1, P4 ;  /* 0x0000000347097211 */ /* 0x080fe400020f0eff */
[CC--:B------:R-:W-:Y:S01]  /*64b30*/  IADD3 R4, P6, R73.reuse, R2.reuse, RZ ;  /* 0x0000000249047210 */ /* 0x0c0fe20007fde0ff */
[----:B------:R-:W0:Y:S01]  /*64b40*/  LDC R71, c[0x0][0x278] ;  /* 0x00009e00ff477b82 */ /* 0x000e220000000800 */
[-C--:B------:R-:W-:Y:S02]  /*64b50*/  LEA.HI.X.SX32 R7, R72, R3.reuse, 0x1, P5 ;  /* 0x0000000348077211 */ /* 0x080fe400028f0eff */
[----:B------:R-:W-:Y:S01]  /*64b60*/  LEA.HI.X.SX32 R5, R73, R3, 0x1, P6 ;  /* 0x0000000349057211 */ /* 0x000fe200030f0eff */
[----:B------:R4:W-:Y:S04]  /*64b70*/  STL.64 [R1+0xae0], R8 ;  /* 0x000ae00801007387 */ /* 0x0009e80000100a00 */
[----:B------:R2:W-:Y:S01]  /*64b80*/  STL.64 [R1+0xad8], R6 ;  /* 0x000ad80601007387 */ /* 0x0005e20000100a00 */
[----:B------:R-:W1:Y:S03]  /*64b90*/  LDC R72, c[0x0][0x278] ;  /* 0x00009e00ff487b82 */ /* 0x000e660000000800 */
[----:B------:R3:W-:Y:S01]  /*64ba0*/  STL.64 [R1+0xad0], R4 ;  /* 0x000ad00401007387 */ /* 0x0007e20000100a00 */
[----:B----4-:R-:W-:-:S02]  /*64bb0*/  IADD3 R8, P4, R74, R2, RZ ;  /* 0x000000024a087210 */ /* 0x010fc40007f9e0ff */
[CC--:B--2---:R-:W-:Y:S02]  /*64bc0*/  IADD3 R6, P5, R75.reuse, R2.reuse, RZ ;  /* 0x000000024b067210 */ /* 0x0c4fe40007fbe0ff */
[-C--:B------:R-:W-:Y:S02]  /*64bd0*/  LEA.HI.X.SX32 R9, R74, R3.reuse, 0x1, P4 ;  /* 0x000000034a097211 */ /* 0x080fe400020f0eff */
[CC--:B---3--:R-:W-:Y:S02]  /*64be0*/  IADD3 R4, P6, R76.reuse, R2.reuse, RZ ;  /* 0x000000024c047210 */ /* 0x0c8fe40007fde0ff */
[-C--:B------:R-:W-:Y:S02]  /*64bf0*/  LEA.HI.X.SX32 R7, R75, R3.reuse, 0x1, P5 ;  /* 0x000000034b077211 */ /* 0x080fe400028f0eff */
[----:B------:R-:W-:Y:S01]  /*64c00*/  LEA.HI.X.SX32 R5, R76, R3, 0x1, P6 ;  /* 0x000000034c057211 */ /* 0x000fe200030f0eff */
[----:B------:R2:W-:Y:S01]  /*64c10*/  STL.64 [R1+0xac8], R8 ;  /* 0x000ac80801007387 */ /* 0x0005e20000100a00 */
[----:B------:R-:W3:Y:S03]  /*64c20*/  LDC R75, c[0x0][0x278] ;  /* 0x00009e00ff4b7b82 */ /* 0x000ee60000000800 */
[----:B------:R4:W-:Y:S04]  /*64c30*/  STL.64 [R1+0xac0], R6 ;  /* 0x000ac00601007387 */ /* 0x0009e80000100a00 */
[----:B------:R0:W-:Y:S01]  /*64c40*/  STL.64 [R1+0xab8], R4 ;  /* 0x000ab80401007387 */ /* 0x0001e20000100a00 */
[----:B------:R-:W1:Y:S01]  /*64c50*/  LDC R76, c[0x0][0x278] ;  /* 0x00009e00ff4c7b82 */ /* 0x000e620000000800 */
[----:B--2---:R-:W-:-:S02]  /*64c60*/  IADD3 R8, P4, R77, R2, RZ ;  /* 0x000000024d087210 */ /* 0x004fc40007f9e0ff */
[CC--:B----4-:R-:W-:Y:S02]  /*64c70*/  IADD3 R6, P5, R78.reuse, R2.reuse, RZ ;  /* 0x000000024e067210 */ /* 0x0d0fe40007fbe0ff */
[-C--:B------:R-:W-:Y:S02]  /*64c80*/  LEA.HI.X.SX32 R9, R77, R3.reuse, 0x1, P4 ;  /* 0x000000034d097211 */ /* 0x080fe400020f0eff */
[CC--:B0-----:R-:W-:Y:S02]  /*64c90*/  IADD3 R4, P6, R79.reuse, R2.reuse, RZ ;  /* 0x000000024f047210 */ /* 0x0c1fe40007fde0ff */
[-C--:B------:R-:W-:Y:S02]  /*64ca0*/  LEA.HI.X.SX32 R7, R78, R3.reuse, 0x1, P5 ;  /* 0x000000034e077211 */ /* 0x080fe400028f0eff */
[----:B------:R-:W-:Y:S01]  /*64cb0*/  LEA.HI.X.SX32 R5, R79, R3, 0x1, P6 ;  /* 0x000000034f057211 */ /* 0x000fe200030f0eff */
[----:B------:R0:W-:Y:S01]  /*64cc0*/  STL.64 [R1+0xab0], R8 ;  /* 0x000ab00801007387 */ /* 0x0001e20000100a00 */
[----:B------:R-:W2:Y:S03]  /*64cd0*/  LDC R79, c[0x0][0x278] ;  /* 0x00009e00ff4f7b82 */ /* 0x000ea60000000800 */
[----:B------:R4:W-:Y:S04]  /*64ce0*/  STL.64 [R1+0xaa8], R6 ;  /* 0x000aa80601007387 */ /* 0x0009e80000100a00 */
[----:B------:R3:W-:Y:S01]  /*64cf0*/  STL.64 [R1+0xaa0], R4 ;  /* 0x000aa00401007387 */ /* 0x0007e20000100a00 */
[----:B0-----:R-:W-:-:S02]  /*64d00*/  IADD3 R8, P4, R80, R2, RZ ;  /* 0x0000000250087210 */ /* 0x001fc40007f9e0ff */
[-C--:B----4-:R-:W-:Y:S02]  /*64d10*/  IADD3 R6, P5, R81, R2.reuse, RZ ;  /* 0x0000000251067210 */ /* 0x090fe40007fbe0ff */
[-C--:B------:R-:W-:Y:S02]  /*64d20*/  LEA.HI.X.SX32 R9, R80, R3.reuse, 0x1, P4 ;  /* 0x0000000350097211 */ /* 0x080fe400020f0eff */
[CC--:B---3--:R-:W-:Y:S01]  /*64d30*/  IADD3 R4, P6, R82.reuse, R2.reuse, RZ ;  /* 0x0000000252047210 */ /* 0x0c8fe20007fde0ff */
[----:B------:R-:W-:Y:S01]  /*64d40*/  IMAD R56, R51, 0x1b7, RZ ;  /* 0x000001b733387824 */ /* 0x000fe200078e02ff */
[-C--:B------:R-:W-:Y:S01]  /*64d50*/  LEA.HI.X.SX32 R7, R81, R3.reuse, 0x1, P5 ;  /* 0x0000000351077211 */ /* 0x080fe200028f0eff */
[----:B------:R-:W-:Y:S01]  /*64d60*/  IMAD R73, R67, 0x1bf, RZ ;  /* 0x000001bf43497824 */ /* 0x000fe200078e02ff */
[----:B------:R-:W-:Y:S01]  /*64d70*/  LEA.HI.X.SX32 R5, R82, R3, 0x1, P6 ;  /* 0x0000000352057211 */ /* 0x000fe200030f0eff */
[----:B------:R0:W-:Y:S01]  /*64d80*/  STL.64 [R1+0xa98], R8 ;  /* 0x000a980801007387 */ /* 0x0001e20000100a00 */
[----:B------:R-:W3:Y:S03]  /*64d90*/  LDC R80, c[0x0][0x278] ;  /* 0x00009e00ff507b82 */ /* 0x000ee60000000800 */
[----:B------:R4:W-:Y:S04]  /*64da0*/  STL.64 [R1+0xa90], R6 ;  /* 0x000a900601007387 */ /* 0x0009e80000100a00 */
[----:B------:R1:W-:Y:S01]  /*64db0*/  STL.64 [R1+0xa88], R4 ;  /* 0x000a880401007387 */ /* 0x0003e20000100a00 */
[----:B0-----:R-:W-:-:S02]  /*64dc0*/  IADD3 R8, P4, R83, R2, RZ ;  /* 0x0000000253087210 */ /* 0x001fc40007f9e0ff */
[CC--:B----4-:R-:W-:Y:S02]  /*64dd0*/  IADD3 R6, P5, R84.reuse, R2.reuse, RZ ;  /* 0x0000000254067210 */ /* 0x0d0fe40007fbe0ff */
[-C--:B------:R-:W-:Y:S02]  /*64de0*/  LEA.HI.X.SX32 R9, R83, R3.reuse, 0x1, P4 ;  /* 0x0000000353097211 */ /* 0x080fe400020f0eff */
[CC--:B-1----:R-:W-:Y:S01]  /*64df0*/  IADD3 R4, P6, R85.reuse, R2.reuse, RZ ;  /* 0x0000000255047210 */ /* 0x0c2fe20007fde0ff */
[----:B------:R-:W0:Y:S01]  /*64e00*/  LDC R83, c[0x0][0x278] ;  /* 0x00009e00ff537b82 */ /* 0x000e220000000800 */
[-C--:B------:R-:W-:Y:S02]  /*64e10*/  LEA.HI.X.SX32 R7, R84, R3.reuse, 0x1, P5 ;  /* 0x0000000354077211 */ /* 0x080fe400028f0eff */
[----:B------:R-:W-:Y:S01]  /*64e20*/  LEA.HI.X.SX32 R5, R85, R3, 0x1, P6 ;  /* 0x0000000355057211 */ /* 0x000fe200030f0eff */
[----:B------:R1:W-:Y:S04]  /*64e30*/  STL.64 [R1+0xa80], R8 ;  /* 0x000a800801007387 */ /* 0x0003e80000100a00 */
[----:B------:R4:W-:Y:S01]  /*64e40*/  STL.64 [R1+0xa78], R6 ;  /* 0x000a780601007387 */ /* 0x0009e20000100a00 */
[----:B------:R-:W3:Y:S03]  /*64e50*/  LDC R84, c[0x0][0x278] ;  /* 0x00009e00ff547b82 */ /* 0x000ee60000000800 */
[----:B------:R2:W-:Y:S01]  /*64e60*/  STL.64 [R1+0xa70], R4 ;  /* 0x000a700401007387 */ /* 0x0005e20000100a00 */
[----:B-1----:R-:W-:-:S02]  /*64e70*/  IADD3 R8, P4, R86, R2, RZ ;  /* 0x0000000256087210 */ /* 0x002fc40007f9e0ff */
[CC--:B----4-:R-:W-:Y:S02]  /*64e80*/  IADD3 R6, P5, R87.reuse, R2.reuse, RZ ;  /* 0x0000000257067210 */ /* 0x0d0fe40007fbe0ff */
[-C--:B------:R-:W-:Y:S02]  /*64e90*/  LEA.HI.X.SX32 R9, R86, R3.reuse, 0x1, P4 ;  /* 0x0000000356097211 */ /* 0x080fe400020f0eff */
[CC--:B--2---:R-:W-:Y:S02]  /*64ea0*/  IADD3 R4, P6, R88.reuse, R2.reuse, RZ ;  /* 0x0000000258047210 */ /* 0x0c4fe40007fde0ff */
[-C--:B------:R-:W-:Y:S02]  /*64eb0*/  LEA.HI.X.SX32 R7, R87, R3.reuse, 0x1, P5 ;  /* 0x0000000357077211 */ /* 0x080fe400028f0eff */
[----:B------:R-:W-:Y:S01]  /*64ec0*/  LEA.HI.X.SX32 R5, R88, R3, 0x1, P6 ;  /* 0x0000000358057211 */ /* 0x000fe200030f0eff */
[----:B------:R1:W-:Y:S01]  /*64ed0*/  STL.64 [R1+0xa68], R8 ;  /* 0x000a680801007387 */ /* 0x0003e20000100a00 */
[----:B------:R-:W2:Y:S03]  /*64ee0*/  LDC R87, c[0x0][0x278] ;  /* 0x00009e00ff577b82 */ /* 0x000ea60000000800 */
[----:B------:R4:W-:Y:S04]  /*64ef0*/  STL.64 [R1+0xa60], R6 ;  /* 0x000a600601007387 */ /* 0x0009e80000100a00 */
[----:B------:R0:W-:Y:S01]  /*64f00*/  STL.64 [R1+0xa58], R4 ;  /* 0x000a580401007387 */ /* 0x0001e20000100a00 */
[----:B------:R-:W3:Y:S01]  /*64f10*/  LDC R88, c[0x0][0x278] ;  /* 0x00009e00ff587b82 */ /* 0x000ee20000000800 */
[----:B-1----:R-:W-:-:S02]  /*64f20*/  IADD3 R8, P4, R89, R2, RZ ;  /* 0x0000000259087210 */ /* 0x002fc40007f9e0ff */
[CC--:B----4-:R-:W-:Y:S02]  /*64f30*/  IADD3 R6, P5, R90.reuse, R2.reuse, RZ ;  /* 0x000000025a067210 */ /* 0x0d0fe40007fbe0ff */
[-C--:B------:R-:W-:Y:S02]  /*64f40*/  LEA.HI.X.SX32 R9, R89, R3.reuse, 0x1, P4 ;  /* 0x0000000359097211 */ /* 0x080fe400020f0eff */
[CC--:B0-----:R-:W-:Y:S02]  /*64f50*/  IADD3 R4, P6, R91.reuse, R2.reuse, RZ ;  /* 0x000000025b047210 */ /* 0x0c1fe40007fde0ff */
[-C--:B------:R-:W-:Y:S02]  /*64f60*/  LEA.HI.X.SX32 R7, R90, R3.reuse, 0x1, P5 ;  /* 0x000000035a077211 */ /* 0x080fe400028f0eff */
[----:B------:R-:W-:Y:S01]  /*64f70*/  LEA.HI.X.SX32 R5, R91, R3, 0x1, P6 ;  /* 0x000000035b057211 */ /* 0x000fe200030f0eff */
[----:B------:R0:W-:Y:S01]  /*64f80*/  STL.64 [R1+0xa50], R8 ;  /* 0x000a500801007387 */ /* 0x0001e20000100a00 */
[----:B------:R-:W1:Y:S03]  /*64f90*/  LDC R91, c[0x0][0x278] ;  /* 0x00009e00ff5b7b82 */ /* 0x000e660000000800 */
[----:B------:R4:W-:Y:S04]  /*64fa0*/  STL.64 [R1+0xa48], R6 ;  /* 0x000a480601007387 */ /* 0x0009e80000100a00 */
[----:B------:R2:W-:Y:S01]  /*64fb0*/  STL.64 [R1+0xa40], R4 ;  /* 0x000a400401007387 */ /* 0x0005e20000100a00 */
[----:B0-----:R-:W-:-:S02]  /*64fc0*/  IADD3 R8, P4, R92, R2, RZ ;  /* 0x000000025c087210 */ /* 0x001fc40007f9e0ff */
[-C--:B----4-:R-:W-:Y:S02]  /*64fd0*/  IADD3 R6, P5, R93, R2.reuse, RZ ;  /* 0x000000025d067210 */ /* 0x090fe40007fbe0ff */
[-C--:B------:R-:W-:Y:S02]  /*64fe0*/  LEA.HI.X.SX32 R9, R92, R3.reuse, 0x1, P4 ;  /* 0x000000035c097211 */ /* 0x080fe400020f0eff */
[CC--:B--2---:R-:W-:Y:S01]  /*64ff0*/  IADD3 R4, P6, R94.reuse, R2.reuse, RZ ;  /* 0x000000025e047210 */ /* 0x0c4fe20007fde0ff */
        /* <DEDUP_REMOVED lines=15> */
[----:B------:R-:W0:Y:S01]  /*650f0*/  LDC R95, c[0x0][0x278] ;  /* 0x00009e00ff5f7b82 */ /* 0x000e220000000800 */
[----:B------:R-:W-:Y:S01]  /*65100*/  LEA.HI.X.SX32 R5, R97, R3, 0x1, P6 ;  /* 0x0000000361057211 */ /* 0x000fe200030f0eff */
[----:B------:R3:W-:Y:S04]  /*65110*/  STL.64 [R1+0xa20], R8 ;  /* 0x000a200801007387 */ /* 0x0007e80000100a00 */
[----:B------:R4:W-:Y:S02]  /*65120*/  STL.64 [R1+0xa18], R6 ;  /* 0x000a180601007387 */ /* 0x0009e40000100a00 */
[----:B------:R-:W1:Y:S02]  /*65130*/  LDC R97, c[0x0][0x278] ;  /* 0x00009e00ff617b82 */ /* 0x000e640000000800 */
[----:B------:R4:W-:Y:S01]  /*65140*/  STL.64 [R1+0xa10], R4 ;  /* 0x000a100401007387 */ /* 0x0009e20000100a00 */
[----:B---3--:R-:W-:-:S02]  /*65150*/  IADD3 R8, P4, R98, R2, RZ ;  /* 0x0000000262087210 */ /* 0x008fc40007f9e0ff */
[-C--:B----4-:R-:W-:Y:S02]  /*65160*/  IADD3 R6, P5, R99, R2.reuse, RZ ;  /* 0x0000000263067210 */ /* 0x090fe40007fbe0ff */
[-C--:B------:R-:W-:Y:S02]  /*65170*/  LEA.HI.X.SX32 R9, R98, R3.reuse, 0x1, P4 ;  /* 0x0000000362097211 */ /* 0x080fe400020f0eff */
[-C--:B------:R-:W-:Y:S01]  /*65180*/  IADD3 R4, P6, R156, R2.reuse, RZ ;  /* 0x000000029c047210 */ /* 0x080fe20007fde0ff */
[----:B------:R-:W-:Y:S01]  /*65190*/  IMAD R70, R65, 0x1be, RZ ;  /* 0x000001be41467824 */ /* 0x000fe200078e02ff */
        /* <DEDUP_REMOVED lines=8> */
[----:B---3--:R-:W-:-:S02]  /*65220*/  IADD3 R8, P4, R157, R2, RZ ;  /* 0x000000029d087210 */ /* 0x008fc40007f9e0ff */
[CC--:B--2---:R-:W-:Y:S02]  /*65230*/  IADD3 R6, P5, R158.reuse, R2.reuse, RZ ;  /* 0x000000029e067210 */ /* 0x0c4fe40007fbe0ff */
[-C--:B------:R-:W-:Y:S02]  /*65240*/  LEA.HI.X.SX32 R9, R157, R3.reuse, 0x1, P4 ;  /* 0x000000039d097211 */ /* 0x080fe400020f0eff */
[CC--:B0-----:R-:W-:Y:S01]  /*65250*/  IADD3 R4, P6, R159.reuse, R2.reuse, RZ ;  /* 0x000000029f047210 */ /* 0x0c1fe20007fde0ff */
[----:B------:R-:W0:Y:S01]  /*65260*/  LDC R157, c[0x0][0x278] ;  /* 0x00009e00ff9d7b82 */ /* 0x000e220000000800 */
[-C--:B------:R-:W-:Y:S02]  /*65270*/  LEA.HI.X.SX32 R7, R158, R3.reuse, 0x1, P5 ;  /* 0x000000039e077211 */ /* 0x080fe400028f0eff */
[----:B------:R-:W-:Y:S01]  /*65280*/  LEA.HI.X.SX32 R5, R159, R3, 0x1, P6 ;  /* 0x000000039f057211 */ /* 0x000fe200030f0eff */
[----:B------:R2:W-:Y:S04]  /*65290*/  STL.64 [R1+0x9f0], R8 ;  /* 0x0009f00801007387 */ /* 0x0005e80000100a00 */
[----:B------:R3:W-:Y:S01]  /*652a0*/  STL.64 [R1+0x9e8], R6 ;  /* 0x0009e80601007387 */ /* 0x0007e20000100a00 */
[----:B------:R-:W4:Y:S03]  /*652b0*/  LDC R159, c[0x0][0x278] ;  /* 0x00009e00ff9f7b82 */ /* 0x000f260000000800 */
[----:B------:R1:W-:Y:S01]  /*652c0*/  STL.64 [R1+0x9e0], R4 ;  /* 0x0009e00401007387 */ /* 0x0003e20000100a00 */
[----:B--2---:R-:W-:-:S02]  /*652d0*/  IADD3 R8, P4, R160, R2, RZ ;  /* 0x00000002a0087210 */ /* 0x004fc40007f9e0ff */
[CC--:B---3--:R-:W-:Y:S02]  /*652e0*/  IADD3 R6, P5, R161.reuse, R2.reuse, RZ ;  /* 0x00000002a1067210 */ /* 0x0c8fe40007fbe0ff */
[-C--:B------:R-:W-:Y:S02]  /*652f0*/  LEA.HI.X.SX32 R9, R160, R3.reuse, 0x1, P4 ;  /* 0x00000003a0097211 */ /* 0x080fe400020f0eff */
[-C--:B-1----:R-:W-:Y:S01]  /*65300*/  IADD3 R4, P6, R162, R2.reuse, RZ ;  /* 0x00000002a2047210 */ /* 0x082fe20007fde0ff */
        /* <DEDUP_REMOVED lines=10> */
[-C--:B---3--:R-:W-:Y:S02]  /*653b0*/  IADD3 R6, P5, R164, R2.reuse, RZ ;  /* 0x00000002a4067210 */ /* 0x088fe40007fbe0ff */
[-C--:B------:R-:W-:Y:S02]  /*653c0*/  LEA.HI.X.SX32 R9, R163, R3.reuse, 0x1, P4 ;  /* 0x00000003a3097211 */ /* 0x080fe400020f0eff */
[CC--:B0-----:R-:W-:Y:S01]  /*653d0*/  IADD3 R4, P6, R165.reuse, R2.reuse, RZ ;  /* 0x00000002a5047210 */ /* 0x0c1fe20007fde0ff */
[----:B------:R-:W-:Y:S01]  /*653e0*/  IMAD R93, R84, 0x1c9, RZ ;  /* 0x000001c9545d7824 */ /* 0x000fe200078e02ff */
[-C--:B------:R-:W-:Y:S01]  /*653f0*/  LEA.HI.X.SX32 R7, R164, R3.reuse, 0x1, P5 ;  /* 0x00000003a4077211 */ /* 0x080fe200028f0eff */
[----:B------:R-:W0:Y:S01]  /*65400*/  LDC R163, c[0x0][0x278] ;  /* 0x00009e00ffa37b82 */ /* 0x000e220000000800 */
[----:B------:R-:W-:Y:S01]  /*65410*/  LEA.HI.X.SX32 R5, R165, R3, 0x1, P6 ;  /* 0x00000003a5057211 */ /* 0x000fe200030f0eff */
[----:B------:R1:W-:Y:S04]  /*65420*/  STL.64 [R1+0x9c0], R8 ;  /* 0x0009c00801007387 */ /* 0x0003e80000100a00 */
[----:B------:R3:W-:Y:S02]  /*65430*/  STL.64 [R1+0x9b8], R6 ;  /* 0x0009b80601007387 */ /* 0x0007e40000100a00 */
[----:B------:R-:W2:Y:S02]  /*65440*/  LDC R165, c[0x0][0x278] ;  /* 0x00009e00ffa57b82 */ /* 0x000ea40000000800 */
[----:B------:R4:W-:Y:S01]  /*65450*/  STL.64 [R1+0x9b0], R4 ;  /* 0x0009b00401007387 */ /* 0x0009e20000100a00 */
[----:B-1----:R-:W-:-:S02]  /*65460*/  IADD3 R8, P4, R166, R2, RZ ;  /* 0x00000002a6087210 */ /* 0x002fc40007f9e0ff */
[CC--:B---3--:R-:W-:Y:S02]  /*65470*/  IADD3 R6, P5, R167.reuse, R2.reuse, RZ ;  /* 0x00000002a7067210 */ /* 0x0c8fe40007fbe0ff */
[-C--:B------:R-:W-:Y:S02]  /*65480*/  LEA.HI.X.SX32 R9, R166, R3.reuse, 0x1, P4 ;  /* 0x00000003a6097211 */ /* 0x080fe400020f0eff */
[-C--:B----4-:R-:W-:Y:S01]  /*65490*/  IADD3 R4, P6, R168, R2.reuse, RZ ;  /* 0x00000002a8047210 */ /* 0x090fe20007fde0ff */
[----:B------:R-:W-:Y:S01]  /*654a0*/  IMAD R96, R88, 0x1cb, RZ ;  /* 0x000001cb58607824 */ /* 0x000fe200078e02ff */
[-C--:B------:R-:W-:Y:S01]  /*654b0*/  LEA.HI.X.SX32 R7, R167, R3.reuse, 0x1, P5 ;  /* 0x00000003a7077211 */ /* 0x080fe200028f0eff */
[----:B------:R-:W-:Y:S01]  /*654c0*/  IMAD R86, R83, 0x1c6, RZ ;  /* 0x000001c653567824 */ /* 0x000fe200078e02ff */
[----:B------:R-:W-:Y:S01]  /*654d0*/  LEA.HI.X.SX32 R5, R168, R3, 0x1, P6 ;  /* 0x00000003a8057211 */ /* 0x000fe200030f0eff */
[----:B------:R1:W-:Y:S01]  /*654e0*/  STL.64 [R1+0x9a8], R8 ;  /* 0x0009a80801007387 */ /* 0x0003e20000100a00 */
[----:B------:R-:W-:Y:S01]  /*654f0*/  IMAD R89, R80, 0x1c7, RZ ;  /* 0x000001c750597824 */ /* 0x000fe200078e02ff */
[----:B------:R-:W3:Y:S02]  /*65500*/  LDC R166, c[0x0][0x278] ;  /* 0x00009e00ffa67b82 */ /* 0x000ee40000000800 */
[----:B------:R4:W-:Y:S04]  /*65510*/  STL.64 [R1+0x9a0], R6 ;  /* 0x0009a00601007387 */ /* 0x0009e80000100a00 */
[----:B------:R0:W-:Y:S01]  /*65520*/  STL.64 [R1+0x998], R4 ;  /* 0x0009980401007387 */ /* 0x0001e20000100a00 */
[----:B-1----:R-:W-:-:S02]  /*65530*/  IADD3 R8, P4, R169, R2, RZ ;  /* 0x00000002a9087210 */ /* 0x002fc40007f9e0ff */
[CC--:B----4-:R-:W-:Y:S02]  /*65540*/  IADD3 R6, P5, R170.reuse, R2.reuse, RZ ;  /* 0x00000002aa067210 */ /* 0x0d0fe40007fbe0ff */
[-C--:B------:R-:W-:Y:S02]  /*65550*/  LEA.HI.X.SX32 R9, R169, R3.reuse, 0x1, P4 ;  /* 0x00000003a9097211 */ /* 0x080fe400020f0eff */
[CC--:B0-----:R-:W-:Y:S01]  /*65560*/  IADD3 R4, P6, R171.reuse, R2.reuse, RZ ;  /* 0x00000002ab047210 */ /* 0x0c1fe20007fde0ff */
        /* <DEDUP_REMOVED lines=29> */
[----:B------:R-:W2:Y:S03]  /*65740*/  LDC R177, c[0x0][0x278] ;  /* 0x00009e00ffb17b82 */ /* 0x000ea60000000800 */
[----:B------:R3:W-:Y:S01]  /*65750*/  STL.64 [R1+0x950], R4 ;  /* 0x0009500401007387 */ /* 0x0007e20000100a00 */
[----:B-1----:R-:W-:-:S02]  /*65760*/  IADD3 R8, P4, R178, R2, RZ ;  /* 0x00000002b2087210 */ /* 0x002fc40007f9e0ff */
[-C--:B----4-:R-:W-:Y:S02]  /*65770*/  IADD3 R6, P5, R179, R2.reuse, RZ ;  /* 0x00000002b3067210 */ /* 0x090fe40007fbe0ff */
[-C--:B------:R-:W-:Y:S02]  /*65780*/  LEA.HI.X.SX32 R9, R178, R3.reuse, 0x1, P4 ;  /* 0x00000003b2097211 */ /* 0x080fe400020f0eff */
[-C--:B---3--:R-:W-:Y:S01]  /*65790*/  IADD3 R4, P6, R180, R2.reuse, RZ ;  /* 0x00000002b4047210 */ /* 0x088fe20007fde0ff */
        /* <DEDUP_REMOVED lines=30> */
[----:B-1----:R-:W-:-:S02]  /*65980*/  IADD3 R8, P4, R187, R2, RZ ;  /* 0x00000002bb087210 */ /* 0x002fc40007f9e0ff */
[CC--:B----4-:R-:W-:Y:S02]  /*65990*/  IADD3 R6, P5, R188.reuse, R2.reuse, RZ ;  /* 0x00000002bc067210 */ /* 0x0d0fe40007fbe0ff */
[-C--:B------:R-:W-:Y:S02]  /*659a0*/  LEA.HI.X.SX32 R9, R187, R3.reuse, 0x1, P4 ;  /* 0x00000003bb097211 */ /* 0x080fe400020f0eff */
[-C--:B0-----:R-:W-:Y:S01]  /*659b0*/  IADD3 R4, P6, R189, R2.reuse, RZ ;  /* 0x00000002bd047210 */ /* 0x081fe20007fde0ff */
        /* <DEDUP_REMOVED lines=8> */
[----:B------:R-:W-:Y:S01]  /*65a40*/  IMAD R176, R171, 0x1d7, RZ ;  /* 0x000001d7abb07824 */ /* 0x000fe200078e02ff */
[----:B------:R-:W1:Y:S01]  /*65a50*/  LDC R187, c[0x0][0x278] ;  /* 0x00009e00ffbb7b82 */ /* 0x000e620000000800 */
[----:B0-----:R-:W-:-:S02]  /*65a60*/  IADD3 R8, P4, R190, R2, RZ ;  /* 0x00000002be087210 */ /* 0x001fc40007f9e0ff */
[CC--:B----4-:R-:W-:Y:S02]  /*65a70*/  IADD3 R6, P5, R191.reuse, R2.reuse, RZ ;  /* 0x00000002bf067210 */ /* 0x0d0fe40007fbe0ff */
        /* <DEDUP_REMOVED lines=17> */
[----:B------:R-:W2:Y:S03]  /*65b90*/  LDC R194, c[0x0][0x278] ;  /* 0x00009e00ffc27b82 */ /* 0x000ea60000000800 */
[----:B------:R4:W-:Y:S04]  /*65ba0*/  STL.64 [R1+0x8c8], R6 ;  /* 0x0008c80601007387 */ /* 0x0009e80000100a00 */
[----:B------:R1:W-:Y:S01]  /*65bb0*/  STL.64 [R1+0x8c0], R4 ;  /* 0x0008c00401007387 */ /* 0x0003e20000100a00 */
[----:B------:R-:W-:Y:S01]  /*65bc0*/  IMAD R183, R177, 0x1da, RZ ;  /* 0x000001dab1b77824 */ /* 0x000fe200078e02ff */
[----:B------:R-:W2:Y:S01]  /*65bd0*/  LDC R193, c[0x0][0x278] ;  /* 0x00009e00ffc17b82 */ /* 0x000ea20000000800 */
[----:B0-----:R-:W-:-:S02]  /*65be0*/  IADD3 R8, P4, R196, R2, RZ ;  /* 0x00000002c4087210 */ /* 0x001fc40007f9e0ff */
[CC--:B----4-:R-:W-:Y:S02]  /*65bf0*/  IADD3 R6, P5, R197.reuse, R2.reuse, RZ ;  /* 0x00000002c5067210 */ /* 0x0d0fe40007fbe0ff */
[-C--:B------:R-:W-:Y:S02]  /*65c00*/  LEA.HI.X.SX32 R9, R196, R3.reuse, 0x1, P4 ;  /* 0x00000003c4097211 */ /* 0x080fe400020f0eff */
[CC--:B-1----:R-:W-:Y:S02]  /*65c10*/  IADD3 R4, P6, R198.reuse, R2.reuse, RZ ;  /* 0x00000002c6047210 */ /* 0x0c2fe40007fde0ff */
[-C--:B------:R-:W-:Y:S02]  /*65c20*/  LEA.HI.X.SX32 R7, R197, R3.reuse, 0x1, P5 ;  /* 0x00000003c5077211 */ /* 0x080fe400028f0eff */
        /* <DEDUP_REMOVED lines=8> */
[-C--:B---3--:R-:W-:Y:S01]  /*65cb0*/  IADD3 R4, P6, R201, R2.reuse, RZ ;  /* 0x00000002c9047210 */ /* 0x088fe20007fde0ff */
        /* <DEDUP_REMOVED lines=8> */
[----:B------:R-:W-:Y:S01]  /*65d40*/  IMAD R189, R185, 0x1dd, RZ ;  /* 0x000001ddb9bd7824 */ /* 0x000fe200078e02ff */
[----:B------:R-:W3:Y:S01]  /*65d50*/  LDC R199, c[0x0][0x278] ;  /* 0x00009e00ffc77b82 */ /* 0x000ee20000000800 */
[----:B0-----:R-:W-:-:S02]  /*65d60*/  IADD3 R8, P4, R202, R2, RZ ;  /* 0x00000002ca087210 */ /* 0x001fc40007f9e0ff */
        /* <DEDUP_REMOVED lines=9> */
[----:B0-----:R-:W-:-:S02]  /*65e00*/  IADD3 R8, P4, R205, R2, RZ ;  /* 0x00000002cd087210 */ /* 0x001fc40007f9e0ff */
[CC--:B----4-:R-:W-:Y:S02]  /*65e10*/  IADD3 R6, P5, R206.reuse, R2.reuse, RZ ;  /* 0x00000002ce067210 */ /* 0x0d0fe40007fbe0ff */
[-C--:B------:R-:W-:Y:S02]  /*65e20*/  LEA.HI.X.SX32 R9, R205, R3.reuse, 0x1, P4 ;  /* 0x00000003cd097211 */ /* 0x080fe400020f0eff */
[-C--:B-1----:R-:W-:Y:S01]  /*65e30*/  IADD3 R4, P6, R207, R2.reuse, RZ ;  /* 0x00000002cf047210 */ /* 0x082fe20007fde0ff */
        /* <DEDUP_REMOVED lines=21> */
[----:B0-----:R-:W-:-:S02]  /*65f90*/  IADD3 R8, P4, R211, R2, RZ ;  /* 0x00000002d3087210 */ /* 0x001fc40007f9e0ff */
[CC--:B----4-:R-:W-:Y:S02]  /*65fa0*/  IADD3 R6, P5, R212.reuse, R2.reuse, RZ ;  /* 0x00000002d4067210 */ /* 0x0d0fe40007fbe0ff */
[-C--:B------:R-:W-:Y:S02]  /*65fb0*/  LEA.HI.X.SX32 R9, R211, R3.reuse, 0x1, P4 ;  /* 0x00000003d3097211 */ /* 0x080fe400020f0eff */
[CC--:B--2---:R-:W-:Y:S02]  /*65fc0*/  IADD3 R4, P6, R213.reuse, R2.reuse, RZ ;  /* 0x00000002d5047210 */ /* 0x0c4fe40007fde0ff */
[-C--:B------:R-:W-:Y:S02]  /*65fd0*/  LEA.HI.X.SX32 R7, R212, R3.reuse, 0x1, P5 ;  /* 0x00000003d4077211 */ /* 0x080fe400028f0eff */
[----:B------:R-:W-:Y:S01]  /*65fe0*/  LEA.HI.X.SX32 R5, R213, R3, 0x1, P6 ;  /* 0x00000003d5057211 */ /* 0x000fe200030f0eff */
[----:B------:R0:W-:Y:S01]  /*65ff0*/  STL.64 [R1+0x840], R8 ;  /* 0x0008400801007387 */ /* 0x0001e20000100a00 */
[----:B------:R-:W-:Y:S01]  /*66000*/  IMAD R195, R191, 0x1e0, RZ ;  /* 0x000001e0bfc37824 */ /* 0x000fe200078e02ff */
[----:B------:R-:W2:Y:S02]  /*66010*/  LDC R213, c[0x0][0x278] ;  /* 0x00009e00ffd57b82 */ /* 0x000ea40000000800 */
[----:B------:R4:W-:Y:S04]  /*66020*/  STL.64 [R1+0x838], R6 ;  /* 0x0008380601007387 */ /* 0x0009e80000100a00 */
[----:B------:R3:W-:Y:S01]  /*66030*/  STL.64 [R1+0x830], R4 ;  /* 0x0008300401007387 */ /* 0x0007e20000100a00 */
        /* <DEDUP_REMOVED lines=19> */
[----:B------:R-:W-:Y:S01]  /*66170*/  IMAD R196, R188, 0x1e1, RZ ;  /* 0x000001e1bcc47824 */ /* 0x000fe200078e02ff */
[----:B------:R-:W1:Y:S02]  /*66180*/  LDC R219, c[0x0][0x278] ;  /* 0x00009e00ffdb7b82 */ /* 0x000e640000000800 */
        /* <DEDUP_REMOVED lines=9> */
[----:B------:R-:W-:Y:S01]  /*66220*/  IMAD R186, R178, 0x1dc, RZ ;  /* 0x000001dcb2ba7824 */ /* 0x000fe200078e02ff */
[----:B------:R-:W3:Y:S02]  /*66230*/  LDC R222, c[0x0][0x278] ;  /* 0x00009e00ffde7b82 */ /* 0x000ee40000000800 */
[----:B------:R4:W-:Y:S04]  /*66240*/  STL.64 [R1+0x7f0], R6 ;  /* 0x0007f00601007387 */ /* 0x0009e80000100a00 */
[----:B------:R2:W-:Y:S01]  /*66250*/  STL.64 [R1+0x7e8], R4 ;  /* 0x0007e80401007387 */ /* 0x0005e20000100a00 */
[----:B------:R-:W-:Y:S01]  /*66260*/  IMAD R201, R197, 0x1e3, RZ ;  /* 0x000001e3c5c97824 */ /* 0x000fe200078e02ff */
        /* <DEDUP_REMOVED lines=15> */
[CC--:B------:R-:W-:Y:S02]  /*66360*/  IADD3 R4, P6, R228.reuse, R2.reuse, RZ ;  /* 0x00000002e4047210 */ /* 0x0c0fe40007fde0ff */
[-C--:B------:R-:W-:Y:S02]  /*66370*/  LEA.HI.X.SX32 R7, R227, R3.reuse, 0x1, P5 ;  /* 0x00000003e3077211 */ /* 0x080fe400028f0eff */
[----:B------:R-:W-:Y:S01]  /*66380*/  LEA.HI.X.SX32 R5, R228, R3, 0x1, P6 ;  /* 0x00000003e4057211 */ /* 0x000fe200030f0eff */
[----:B------:R0:W-:Y:S01]  /*66390*/  STL.64 [R1+0x7c8], R8 ;  /* 0x0007c80801007387 */ /* 0x0001e20000100a00 */
[----:B------:R-:W-:Y:S01]  /*663a0*/  IMAD R192, R187, 0x1df, RZ ;  /* 0x000001dfbbc07824 */ /* 0x000fe200078e02ff */
[----:B------:R-:W4:Y:S02]  /*663b0*/  LDC R228, c[0x0][0x278] ;  /* 0x00009e00ffe47b82 */ /* 0x000f240000000800 */
[----:B------:R3:W-:Y:S04]  /*663c0*/  STL.64 [R1+0x7c0], R6 ;  /* 0x0007c00601007387 */ /* 0x0007e80000100a00 */
[----:B------:R1:W-:Y:S01]  /*663d0*/  STL.64 [R1+0x7b8], R4 ;  /* 0x0007b80401007387 */ /* 0x0003e20000100a00 */
[----:B------:R-:W-:Y:S01]  /*663e0*/  IMAD R207, R203, 0x1e6, RZ ;  /* 0x000001e6cbcf7824 */ /* 0x000fe200078e02ff */
[----:B------:R-:W2:Y:S01]  /*663f0*/  LDC R227, c[0x0][0x278] ;  /* 0x00009e00ffe37b82 */ /* 0x000ea20000000800 */
[----:B0-----:R-:W-:-:S02]  /*66400*/  IADD3 R8, P4, R229, R2, RZ ;  /* 0x00000002e5087210 */ /* 0x001fc40007f9e0ff */
[CC--:B---3--:R-:W-:Y:S02]  /*66410*/  IADD3 R6, P5, R230.reuse, R2.reuse, RZ ;  /* 0x00000002e6067210 */ /* 0x0c8fe40007fbe0ff */
        /* <DEDUP_REMOVED lines=12> */
[CC--:B------:R-:W-:Y:S02]  /*664e0*/  IADD3 R4, P6, R234.reuse, R2.reuse, RZ ;  /* 0x00000002ea047210 */ /* 0x0c0fe40007fde0ff */
        /* <DEDUP_REMOVED lines=47> */
[-C--:B------:R-:W-:Y:S01]  /*667e0*/  IADD3 R4, P6, R246, R2.reuse, RZ ;  /* 0x00000002f6047210 */ /* 0x080fe20007fde0ff */
[----:B------:R-:W-:Y:S01]  /*667f0*/  IMAD R224, R216, 0x1ef, RZ ;  /* 0x000001efd8e07824 */ /* 0x000fe200078e02ff */
[-C--:B------:R-:W-:Y:S01]  /*66800*/  LEA.HI.X.SX32 R7, R245, R3.reuse, 0x1, P5 ;  /* 0x00000003f5077211 */ /* 0x080fe200028f0eff */
[----:B------:R-:W-:Y:S01]  /*66810*/  IMAD R217, R213, 0x1eb, RZ ;  /* 0x000001ebd5d97824 */ /* 0x000fe200078e02ff */
[----:B------:R-:W-:Y:S01]  /*66820*/  LEA.HI.X.SX32 R5, R246, R3, 0x1, P6 ;  /* 0x00000003f6057211 */ /* 0x000fe200030f0eff */
[----:B------:R-:W-:Y:S01]  /*66830*/  STL.64 [R1+0x738], R8 ;  /* 0x0007380801007387 */ /* 0x000fe20000100a00 */
[----:B------:R-:W-:Y:S01]  /*66840*/  IMAD R230, R222, 0x1f2, RZ ;  /* 0x000001f2dee67824 */ /* 0x000fe200078e02ff */
[----:B------:R-:W0:Y:S02]  /*66850*/  LDC R244, c[0x0][0x278] ;  /* 0x00009e00fff47b82 */ /* 0x000e240000000800 */
[----:B------:R-:W-:Y:S04]  /*66860*/  STL.64 [R1+0x730], R6 ;  /* 0x0007300601007387 */ /* 0x000fe80000100a00 */
[----:B------:R3:W-:Y:S02]  /*66870*/  STL.64 [R1+0x728], R4 ;  /* 0x0007280401007387 */ /* 0x0007e40000100a00 */
[----:B---3--:R-:W3:Y:S01]  /*66880*/  LDC R4, c[0x0][0x278] ;  /* 0x00009e00ff047b82 */ /* 0x008ee20000000800 */
[----:B------:R-:W-:-:S04]  /*66890*/  IADD3 R6, P5, R248, R2, RZ ;  /* 0x00000002f8067210 */ /* 0x000fc80007fbe0ff */
[-C--:B------:R-:W-:Y:S02]  /*668a0*/  LEA.HI.X.SX32 R7, R248, R3.reuse, 0x1, P5 ;  /* 0x00000003f8077211 */ /* 0x080fe400028f0eff */
[-C--:B------:R-:W-:Y:S01]  /*668b0*/  IADD3 R8, P4, R247, R2.reuse, RZ ;  /* 0x00000002f7087210 */ /* 0x080fe20007f9e0ff */
[----:B------:R-:W4:Y:S02]  /*668c0*/  LDC R5, c[0x0][0x278] ;  /* 0x00009e00ff057b82 */ /* 0x000f240000000800 */
[----:B------:R3:W-:Y:S01]  /*668d0*/  STL.64 [R1+0x718], R6 ;  /* 0x0007180601007387 */ /* 0x0007e20000100a00 */
[----:B------:R-:W-:Y:S01]  /*668e0*/  IADD3 R12, P6, R249, R2, RZ ;  /* 0x00000002f90c7210 */ /* 0x000fe20007fde0ff */
[----:B---3--:R-:W-:Y:S01]  /*668f0*/  IMAD R7, R4, 0xc2, RZ ;  /* 0x000000c204077824 */ /* 0x008fe200078e02ff */
[----:B------:R-:W-:-:S03]  /*66900*/  LEA.HI.X.SX32 R9, R247, R3, 0x1, P4 ;  /* 0x00000003f7097211 */ /* 0x000fc600020f0eff */
[----:B------:R-:W3:Y:S01]  /*66910*/  LDC R4, c[0x0][0x278] ;  /* 0x00009e00ff047b82 */ /* 0x000ee20000000800 */
[CC--:B------:R-:W-:Y:S02]  /*66920*/  IADD3 R10, P4, R250.reuse, R2.reuse, RZ ;  /* 0x00000002fa0a7210 */ /* 0x0c0fe40007f9e0ff */
[-C--:B------:R-:W-:Y:S02]  /*66930*/  LEA.HI.X.SX32 R13, R249, R3.reuse, 0x1, P6 ;  /* 0x00000003f90d7211 */ /* 0x080fe400030f0eff */
[----:B------:R-:W-:Y:S01]  /*66940*/  LEA.HI.X.SX32 R11, R250, R3, 0x1, P4 ;  /* 0x00000003fa0b7211 */ /* 0x000fe200020f0eff */
[----:B------:R2:W-:Y:S02]  /*66950*/  STL.64 [R1+0x720], R8 ;  /* 0x0007200801007387 */ /* 0x0005e40000100a00 */
[----:B------:R-:W1:Y:S02]  /*66960*/  LDC R6, c[0x0][0x278] ;  /* 0x00009e00ff067b82 */ /* 0x000e640000000800 */
[----:B------:R-:W-:Y:S04]  /*66970*/  STL.64 [R1+0x710], R12 ;  /* 0x0007100c01007387 */ /* 0x000fe80000100a00 */
[----:B------:R0:W-:Y:S01]  /*66980*/  STL.64 [R1+0x708], R10 ;  /* 0x0007080a01007387 */ /* 0x0001e20000100a00 */
[----:B----4-:R-:W-:Y:S01]  /*66990*/  IMAD R14, R5, 0xc4, RZ ;  /* 0x000000c4050e7824 */ /* 0x010fe200078e02ff */
[----:B------:R-:W4:Y:S01]  /*669a0*/  LDC R247, c[0x0][0x278] ;  /* 0x00009e00fff77b82 */ /* 0x000f220000000800 */
[----:B---3--:R-:W-:Y:S01]  /*669b0*/  IMAD R4, R4, 0xc3, RZ ;  /* 0x000000c304047824 */ /* 0x008fe200078e02ff */
[----:B--2---:R-:W-:-:S06]  /*669c0*/  IADD3 R8, P5, R251, R2, RZ ;  /* 0x00000002fb087210 */ /* 0x004fcc0007fbe0ff */
[----:B------:R-:W2:Y:S01]  /*669d0*/  LDC R5, c[0x0][0x278] ;  /* 0x00009e00ff057b82 */ /* 0x000ea20000000800 */
[----:B0-----:R-:W-:-:S04]  /*669e0*/  IADD3 R10, P4, R4, R2, RZ ;  /* 0x00000002040a7210 */ /* 0x001fc80007f9e0ff */
[-C--:B------:R-:W-:Y:S01]  /*669f0*/  LEA.HI.X.SX32 R11, R4, R3.reuse, 0x1, P4 ;  /* 0x00000003040b7211 */ /* 0x080fe200020f0eff */
[----:B------:R-:W-:Y:S02]  /*66a00*/  IMAD R220, R215, 0x1ed, RZ ;  /* 0x000001edd7dc7824 */ /* 0x000fe400078e02ff */
[----:B------:R-:W0:Y:S01]  /*66a10*/  LDC R4, c[0x0][0x278] ;  /* 0x00009e00ff047b82 */ /* 0x000e220000000800 */
[----:B------:R-:W-:Y:S02]  /*66a20*/  IADD3 R12, P6, R7, R2, RZ ;  /* 0x00000002070c7210 */ /* 0x000fe40007fde0ff */
[-C--:B------:R-:W-:Y:S02]  /*66a30*/  LEA.HI.X.SX32 R9, R251, R3.reuse, 0x1, P5 ;  /* 0x00000003fb097211 */ /* 0x080fe400028f0eff */
[----:B------:R-:W-:Y:S01]  /*66a40*/  LEA.HI.X.SX32 R13, R7, R3, 0x1, P6 ;  /* 0x00000003070d7211 */ /* 0x000fe200030f0eff */
[----:B-1----:R-:W-:Y:S02]  /*66a50*/  IMAD R7, R6, 0xc6, RZ ;  /* 0x000000c606077824 */ /* 0x002fe400078e02ff */
[----:B------:R1:W-:Y:S01]  /*66a60*/  STL.64 [R1+0x700], R8 ;  /* 0x0007000801007387 */ /* 0x0003e20000100a00 */
[----:B------:R-:W3:Y:S01]  /*66a70*/  LDC R6, c[0x0][0x278] ;  /* 0x00009e00ff067b82 */ /* 0x000ee20000000800 */
[----:B------:R-:W-:-:S02]  /*66a80*/  IMAD R223, R219, 0x1ee, RZ ;  /* 0x000001eedbdf7824 */ /* 0x000fc400078e02ff */
[----:B------:R-:W-:Y:S02]  /*66a90*/  IMAD R236, R228, 0x1f5, RZ ;  /* 0x000001f5e4ec7824 */ /* 0x000fe400078e02ff */
[----:B------:R-:W-:Y:S02]  /*66aa0*/  IMAD R226, R221, 0x1f0, RZ ;  /* 0x000001f0dde27824 */ /* 0x000fe400078e02ff */
[----:B------:R-:W-:Y:S01]  /*66ab0*/  IMAD R229, R225, 0x1f1, RZ ;  /* 0x000001f1e1e57824 */ /* 0x000fe200078e02ff */
[----:B------:R-:W4:Y:S01]  /*66ac0*/  LDC R249, c[0x0][0x278] ;  /* 0x00009e00fff97b82 */ /* 0x000f220000000800 */
[----:B-1----:R-:W-:-:S04]  /*66ad0*/  IADD3 R8, P5, R14, R2, RZ ;  /* 0x000000020e087210 */ /* 0x002fc80007fbe0ff */
[----:B------:R-:W-:Y:S01]  /*66ae0*/  LEA.HI.X.SX32 R9, R14, R3, 0x1, P5 ;  /* 0x000000030e097211 */ /* 0x000fe200028f0eff */
[----:B0-----:R-:W-:Y:S02]  /*66af0*/  IMAD R14, R4, 0xc8, RZ ;  /* 0x000000c8040e7824 */ /* 0x001fe400078e02ff */
[----:B------:R-:W0:Y:S01]  /*66b00*/  LDC R4, c[0x0][0x278] ;  /* 0x00009e00ff047b82 */ /* 0x000e220000000800 */
[----:B--2---:R-:W-:Y:S01]  /*66b10*/  IMAD R5, R5, 0xc5, RZ ;  /* 0x000000c505057824 */ /* 0x004fe200078e02ff */
[----:B------:R1:W-:Y:S01]  /*66b20*/  STL.64 [R1+0x6f8], R12 ;  /* 0x0006f80c01007387 */ /* 0x0003e20000100a00 */
[----:B---3--:R-:W-:-:S03]  /*66b30*/  IMAD R6, R6, 0xc7, RZ ;  /* 0x000000c706067824 */ /* 0x008fc600078e02ff */
[----:B------:R2:W-:Y:S01]  /*66b40*/  STL.64 [R1+0x6f0], R10 ;  /* 0x0006f00a01007387 */ /* 0x0005e20000100a00 */
[----:B-1----:R-:W-:-:S03]  /*66b50*/  IADD3 R12, P6, R5, R2, RZ ;  /* 0x00000002050c7210 */ /* 0x002fc60007fde0ff */
[----:B------:R1:W-:Y:S01]  /*66b60*/  STL.64 [R1+0x6e8], R8 ;  /* 0x0006e80801007387 */ /* 0x0003e20000100a00 */
[-C--:B--2---:R-:W-:Y:S02]  /*66b70*/  IADD3 R10, P4, R7, R2.reuse, RZ ;  /* 0x00000002070a7210 */ /* 0x084fe40007f9e0ff */
[-C--:B------:R-:W-:Y:S02]  /*66b80*/  LEA.HI.X.SX32 R13, R5, R3.reuse, 0x1, P6 ;  /* 0x00000003050d7211 */ /* 0x080fe400030f0eff */
[----:B------:R-:W2:Y:S01]  /*66b90*/  LDC R5, c[0x0][0x278] ;  /* 0x00009e00ff057b82 */ /* 0x000ea20000000800 */
[-C--:B------:R-:W-:Y:S01]  /*66ba0*/  LEA.HI.X.SX32 R11, R7, R3.reuse, 0x1, P4 ;  /* 0x00000003070b7211 */ /* 0x080fe200020f0eff */
[----:B0-----:R-:W-:Y:S01]  /*66bb0*/  IMAD R4, R4, 0xc9, RZ ;  /* 0x000000c904047824 */ /* 0x001fe200078e02ff */
[CC--:B-1----:R-:W-:Y:S01]  /*66bc0*/  IADD3 R8, P5, R6.reuse, R2.reuse, RZ ;  /* 0x0000000206087210 */ /* 0x0c2fe20007fbe0ff */
[----:B------:R-:W-:Y:S03]  /*66bd0*/  STL.64 [R1+0x6e0], R12 ;  /* 0x0006e00c01007387 */ /* 0x000fe60000100a00 */
[----:B------:R-:W-:Y:S01]  /*66be0*/  LEA.HI.X.SX32 R9, R6, R3, 0x1, P5 ;  /* 0x0000000306097211 */ /* 0x000fe200028f0eff */
[----:B------:R0:W-:Y:S01]  /*66bf0*/  STL.64 [R1+0x6d8], R10 ;  /* 0x0006d80a01007387 */ /* 0x0001e20000100a00 */
[----:B------:R-:W1:Y:S01]  /*66c00*/  LDC R6, c[0x0][0x278] ;  /* 0x00009e00ff067b82 */ /* 0x000e620000000800 */
[----:B0-----:R-:W-:-:S04]  /*66c10*/  IADD3 R10, P4, R4, R2, RZ ;  /* 0x00000002040a7210 */ /* 0x001fc80007f9e0ff */
[----:B------:R-:W-:-:S03]  /*66c20*/  LEA.HI.X.SX32 R11, R4, R3, 0x1, P4 ;  /* 0x00000003040b7211 */ /* 0x000fc600020f0eff */
[----:B------:R-:W0:Y:S01]  /*66c30*/  LDC R4, c[0x0][0x278] ;  /* 0x00009e00ff047b82 */ /* 0x000e220000000800 */
[C---:B------:R-:W-:Y:S01]  /*66c40*/  IADD3 R12, P6, R14.reuse, R2, RZ ;  /* 0x000000020e0c7210 */ /* 0x040fe20007fde0ff */
[----:B--2---:R-:W-:Y:S01]  /*66c50*/  IMAD R7, R5, 0xca, RZ ;  /* 0x000000ca05077824 */ /* 0x004fe200078e02ff */
[----:B------:R2:W-:Y:S02]  /*66c60*/  STL.64 [R1+0x6d0], R8 ;  /* 0x0006d00801007387 */ /* 0x0005e40000100a00 */
[----:B------:R-:W-:-:S03]  /*66c70*/  LEA.HI.X.SX32 R13, R14, R3, 0x1, P6 ;  /* 0x000000030e0d7211 */ /* 0x000fc600030f0eff */
[----:B------:R-:W3:Y:S01]  /*66c80*/  LDC R5, c[0x0][0x278] ;  /* 0x00009e00ff057b82 */ /* 0x000ee20000000800 */
[----:B-1----:R-:W-:Y:S01]  /*66c90*/  IMAD R14, R6, 0xcc, RZ ;  /* 0x000000cc060e7824 */ /* 0x002fe200078e02ff */
[----:B--2---:R-:W-:-:S06]  /*66ca0*/  IADD3 R8, P5, R7, R2, RZ ;  /* 0x0000000207087210 */ /* 0x004fcc0007fbe0ff */
[----:B------:R-:W1:Y:S01]  /*66cb0*/  LDC R6, c[0x0][0x278] ;  /* 0x00009e00ff067b82 */ /* 0x000e620000000800 */
[----:B------:R-:W-:Y:S01]  /*66cc0*/  LEA.HI.X.SX32 R9, R7, R3, 0x1, P5 ;  /* 0x0000000307097211 */ /* 0x000fe200028f0eff */
[----:B0-----:R-:W-:-:S06]  /*66cd0*/  IMAD R7, R4, 0xce, RZ ;  /* 0x000000ce04077824 */ /* 0x001fcc00078e02ff */
[----:B------:R-:W0:Y:S01]  /*66ce0*/  LDC R4, c[0x0][0x278] ;  /* 0x00009e00ff047b82 */ /* 0x000e220000000800 */
[----:B------:R2:W-:Y:S01]  /*66cf0*/  STL.64 [R1+0x6c8], R12 ;  /* 0x0006c80c01007387 */ /* 0x0005e20000100a00 */
[----:B---3--:R-:W-:-:S03]  /*66d00*/  IMAD R5, R5, 0xcb, RZ ;  /* 0x000000cb05057824 */ /* 0x008fc600078e02ff */
[----:B------:R3:W-:Y:S02]  /*66d10*/  STL.64 [R1+0x6c0], R10 ;  /* 0x0006c00a01007387 */ /* 0x0007e40000100a00 */
[CC--:B--2---:R-:W-:Y:S01]  /*66d20*/  IADD3 R12, P6, R5.reuse, R2.reuse, RZ ;  /* 0x00000002050c7210 */ /* 0x0c4fe20007fde0ff */
[----:B-1----:R-:W-:Y:S01]  /*66d30*/  IMAD R6, R6, 0xcd, RZ ;  /* 0x000000cd06067824 */ /* 0x002fe200078e02ff */
[----:B------:R1:W-:Y:S01]  /*66d40*/  STL.64 [R1+0x6b8], R8 ;  /* 0x0006b80801007387 */ /* 0x0003e20000100a00 */
[CC--:B---3--:R-:W-:Y:S02]  /*66d50*/  IADD3 R10, P4, R14.reuse, R2.reuse, RZ ;  /* 0x000000020e0a7210 */ /* 0x0c8fe40007f9e0ff */
        /* <DEDUP_REMOVED lines=12> */
[----:B------:R-:W-:Y:S01]  /*66e20*/  IADD3 R12, P6, R7, R2, RZ ;  /* 0x00000002070c7210 */ /* 0x000fe20007fde0ff */
        /* <DEDUP_REMOVED lines=13> */
[-C--:B--2---:R-:W-:Y:S01]  /*66f00*/  IADD3 R12, P6, R5, R2.reuse, RZ ;  /* 0x00000002050c7210 */ /* 0x084fe20007fde0ff */
[----:B-1----:R-:W-:Y:S01]  /*66f10*/  IMAD R6, R6, 0xd3, RZ ;  /* 0x000000d306067824 */ /* 0x002fe200078e02ff */
[----:B------:R1:W-:Y:S01]  /*66f20*/  STL.64 [R1+0x688], R8 ;  /* 0x0006880801007387 */ /* 0x0003e20000100a00 */
[-C--:B---3--:R-:W-:Y:S02]  /*66f30*/  IADD3 R10, P4, R7, R2.reuse, RZ ;  /* 0x00000002070a7210 */ /* 0x088fe40007f9e0ff */
        /* <DEDUP_REMOVED lines=223> */
[----:B--2---:R-:W-:Y:S01]  /*67d30*/  IMAD.SHL.U32 R14, R5, 0x100, RZ ;  /* 0x00000100050e7824 */ /* 0x004fe200078e00ff */
        /* <DEDUP_REMOVED lines=749> */
[----:B--2---:R-:W-:-:S03]  /*6ac10*/  IMAD R7, R5, 0x196, RZ ;  /* 0x0000019605077824 */ /* 0x004fc600078e02ff */
[----:B------:R-:W-:Y:S01]  /*6ac20*/  LEA.HI.X.SX32 R13, R14, R3, 0x1, P6 ;  /* 0x000000030e0d7211 */ /* 0x000fe200030f0eff */
[----:B------:R2:W-:Y:S02]  /*6ac30*/  STL.64 [R1+0x60], R8 ;  /* 0x0000600801007387 */ /* 0x0005e40000100a00 */
[----:B------:R-:W3:Y:S02]  /*6ac40*/  LDC R5, c[0x0][0x278] ;  /* 0x00009e00ff057b82 */ /* 0x000ee40000000800 */
[----:B------:R1:W-:Y:S01]  /*6ac50*/  STL.64 [R1+0x58], R12 ;  /* 0x0000580c01007387 */ /* 0x0003e20000100a00 */
[----:B--2---:R-:W-:Y:S01]  /*6ac60*/  IADD3 R8, P5, R7, R2, RZ ;  /* 0x0000000207087210 */ /* 0x004fe20007fbe0ff */
[----:B-1----:R-:W-:-:S04]  /*6ac70*/  IMAD R12, R6, 0x198, RZ ;  /* 0x00000198060c7824 */ /* 0x002fc800078e02ff */
[----:B------:R-:W1:Y:S01]  /*6ac80*/  LDC R6, c[0x0][0x278] ;  /* 0x00009e00ff067b82 */ /* 0x000e620000000800 */
[----:B------:R-:W-:Y:S01]  /*6ac90*/  LEA.HI.X.SX32 R9, R7, R3, 0x1, P5 ;  /* 0x0000000307097211 */ /* 0x000fe200028f0eff */
[----:B0-----:R-:W-:-:S06]  /*6aca0*/  IMAD R7, R4, 0x19a, RZ ;  /* 0x0000019a04077824 */ /* 0x001fcc00078e02ff */
[----:B------:R-:W0:Y:S01]  /*6acb0*/  LDC R4, c[0x0][0x278] ;  /* 0x00009e00ff047b82 */ /* 0x000e220000000800 */
[----:B---3--:R-:W-:Y:S01]  /*6acc0*/  IMAD R5, R5, 0x197, RZ ;  /* 0x0000019705057824 */ /* 0x008fe200078e02ff */
[----:B------:R2:W-:Y:S04]  /*6acd0*/  STL.64 [R1+0x50], R10 ;  /* 0x0000500a01007387 */ /* 0x0005e80000100a00 */
[C---:B------:R-:W-:Y:S01]  /*6ace0*/  IADD3 R14, P6, R5.reuse, R2, RZ ;  /* 0x00000002050e7210 */ /* 0x040fe20007fde0ff */
[----:B------:R3:W-:Y:S03]  /*6acf0*/  STL.64 [R1+0x48], R8 ;  /* 0x0000480801007387 */ /* 0x0007e60000100a00 */
[----:B------:R-:W-:-:S02]  /*6ad00*/  LEA.HI.X.SX32 R15, R5, R3, 0x1, P6 ;  /* 0x00000003050f7211 */ /* 0x000fc400030f0eff */
[----:B------:R-:W4:Y:S01]  /*6ad10*/  LDC R5, c[0x0][0x278] ;  /* 0x00009e00ff057b82 */ /* 0x000f220000000800 */
[----:B-1----:R-:W-:Y:S01]  /*6ad20*/  IMAD R6, R6, 0x199, RZ ;  /* 0x0000019906067824 */ /* 0x002fe200078e02ff */
[----:B--2---:R-:W-:-:S04]  /*6ad30*/  IADD3 R10, P4, R12, R2, RZ ;  /* 0x000000020c0a7210 */ /* 0x004fc80007f9e0ff */
[----:B---3--:R-:W-:Y:S01]  /*6ad40*/  IADD3 R8, P5, R6, R2, RZ ;  /* 0x0000000206087210 */ /* 0x008fe20007fbe0ff */
[----:B0-----:R-:W-:-:S03]  /*6ad50*/  IMAD R4, R4, 0x19b, RZ ;  /* 0x0000019b04047824 */ /* 0x001fc600078e02ff */
[-C--:B------:R-:W-:Y:S02]  /*6ad60*/  LEA.HI.X.SX32 R9, R6, R3.reuse, 0x1, P5 ;  /* 0x0000000306097211 */ /* 0x080fe400028f0eff */
[----:B------:R-:W-:Y:S01]  /*6ad70*/  LEA.HI.X.SX32 R11, R12, R3, 0x1, P4 ;  /* 0x000000030c0b7211 */ /* 0x000fe200020f0eff */
[----:B------:R-:W0:Y:S01]  /*6ad80*/  LDC R6, c[0x0][0x278] ;  /* 0x00009e00ff067b82 */ /* 0x000e220000000800 */
[----:B------:R-:W-:-:S04]  /*6ad90*/  IADD3 R12, P4, R4, R2, RZ ;  /* 0x00000002040c7210 */ /* 0x000fc80007f9e0ff */
[----:B------:R-:W-:-:S03]  /*6ada0*/  LEA.HI.X.SX32 R13, R4, R3, 0x1, P4 ;  /* 0x00000003040d7211 */ /* 0x000fc600020f0eff */
[----:B------:R-:W1:Y:S01]  /*6adb0*/  LDC R4, c[0x0][0x278] ;  /* 0x00009e00ff047b82 */ /* 0x000e620000000800 */
[----:B------:R-:W-:Y:S04]  /*6adc0*/  STL.64 [R1+0x40], R14 ;  /* 0x0000400e01007387 */ /* 0x000fe80000100a00 */
[----:B------:R4:W-:Y:S04]  /*6add0*/  STL.64 [R1+0x38], R10 ;  /* 0x0000380a01007387 */ /* 0x0009e80000100a00 */
[----:B------:R2:W-:Y:S01]  /*6ade0*/  STL.64 [R1+0x30], R8 ;  /* 0x0000300801007387 */ /* 0x0005e20000100a00 */
[----:B----4-:R-:W-:-:S02]  /*6adf0*/  IMAD R10, R5, 0x19c, RZ ;  /* 0x0000019c050a7824 */ /* 0x010fc400078e02ff */
[----:B------:R-:W3:Y:S01]  /*6ae00*/  LDC R5, c[0x0][0x278] ;  /* 0x00009e00ff057b82 */ /* 0x000ee20000000800 */
[----:B0-----:R-:W-:Y:S02]  /*6ae10*/  IMAD R11, R6, 0x19e, RZ ;  /* 0x0000019e060b7824 */ /* 0x001fe400078e02ff */
[----:B--2---:R-:W-:-:S05]  /*6ae20*/  IADD3 R8, P5, R10, R2, RZ ;  /* 0x000000020a087210 */ /* 0x004fca0007fbe0ff */
[----:B------:R-:W0:Y:S01]  /*6ae30*/  LDC R6, c[0x0][0x278] ;  /* 0x00009e00ff067b82 */ /* 0x000e220000000800 */
[----:B------:R-:W-:Y:S01]  /*6ae40*/  LEA.HI.X.SX32 R9, R10, R3, 0x1, P5 ;  /* 0x000000030a097211 */ /* 0x000fe200028f0eff */
[----:B-1----:R-:W-:-:S06]  /*6ae50*/  IMAD R10, R4, 0x1a0, RZ ;  /* 0x000001a0040a7824 */ /* 0x002fcc00078e02ff */
[----:B------:R-:W1:Y:S01]  /*6ae60*/  LDC R4, c[0x0][0x278] ;  /* 0x00009e00ff047b82 */ /* 0x000e620000000800 */
[----:B------:R-:W-:-:S04]  /*6ae70*/  IADD3 R14, P6, R7, R2, RZ ;  /* 0x00000002070e7210 */ /* 0x000fc80007fde0ff */
[----:B------:R-:W-:Y:S01]  /*6ae80*/  LEA.HI.X.SX32 R15, R7, R3, 0x1, P6 ;  /* 0x00000003070f7211 */ /* 0x000fe200030f0eff */
[----:B---3--:R-:W-:-:S04]  /*6ae90*/  IMAD R5, R5, 0x19d, RZ ;  /* 0x0000019d05057824 */ /* 0x008fc800078e02ff */
[----:B------:R2:W-:Y:S01]  /*6aea0*/  STL.64 [R1+0x28], R14 ;  /* 0x0000280e01007387 */ /* 0x0005e20000100a00 */
[----:B------:R-:W-:-:S03]  /*6aeb0*/  IADD3 R16, P6, R5, R2, RZ ;  /* 0x0000000205107210 */ /* 0x000fc60007fde0ff */
[----:B------:R0:W-:Y:S01]  /*6aec0*/  STL.64 [R1+0x20], R12 ;  /* 0x0000200c01007387 */ /* 0x0001e20000100a00 */
[----:B------:R-:W-:-:S03]  /*6aed0*/  LEA.HI.X.SX32 R17, R5, R3, 0x1, P6 ;  /* 0x0000000305117211 */ /* 0x000fc600030f0eff */
[----:B------:R3:W-:Y:S01]  /*6aee0*/  STL.64 [R1+0x18], R8 ;  /* 0x0000180801007387 */ /* 0x0007e20000100a00 */
[----:B--2---:R-:W2:Y:S01]  /*6aef0*/  LDC R14, c[0x0][0x278] ;  /* 0x00009e00ff0e7b82 */ /* 0x004ea20000000800 */
[----:B0-----:R-:W-:Y:S01]  /*6af00*/  IMAD R13, R6, 0x19f, RZ ;  /* 0x0000019f060d7824 */ /* 0x001fe200078e02ff */
[----:B------:R-:W-:Y:S01]  /*6af10*/  IADD3 R6, P4, R11, R2, RZ ;  /* 0x000000020b067210 */ /* 0x000fe20007f9e0ff */
[----:B-1----:R-:W-:-:S03]  /*6af20*/  IMAD R12, R4, 0x1a1, RZ ;  /* 0x000001a1040c7824 */ /* 0x002fc600078e02ff */
[-C--:B------:R-:W-:Y:S02]  /*6af30*/  LEA.HI.X.SX32 R7, R11, R3.reuse, 0x1, P4 ;  /* 0x000000030b077211 */ /* 0x080fe400020f0eff */
[CC--:B---3--:R-:W-:Y:S01]  /*6af40*/  IADD3 R8, P5, R13.reuse, R2.reuse, RZ ;  /* 0x000000020d087210 */ /* 0x0c8fe20007fbe0ff */
[----:B------:R-:W-:Y:S01]  /*6af50*/  STL.64 [R1+0x10], R16 ;  /* 0x0000101001007387 */ /* 0x000fe20000100a00 */
[----:B------:R-:W0:Y:S02]  /*6af60*/  LDC R11, c[0x0][0x278] ;  /* 0x00009e00ff0b7b82 */ /* 0x000e240000000800 */
[----:B------:R-:W-:Y:S01]  /*6af70*/  LEA.HI.X.SX32 R9, R13, R3, 0x1, P5 ;  /* 0x000000030d097211 */ /* 0x000fe200028f0eff */
[----:B------:R1:W-:Y:S05]  /*6af80*/  STL.64 [R1+0x8], R6 ;  /* 0x0000080601007387 */ /* 0x0003ea0000100a00 */
[----:B------:R-:W3:Y:S01]  /*6af90*/  LDC R13, c[0x0][0x278] ;  /* 0x00009e00ff0d7b82 */ /* 0x000ee20000000800 */
[----:B-1----:R-:W-:-:S07]  /*6afa0*/  IADD3 R6, P4, R12, R2, RZ ;  /* 0x000000020c067210 */ /* 0x002fce0007f9e0ff */
[----:B------:R-:W1:Y:S01]  /*6afb0*/  LDC R16, c[0x0][0x278] ;  /* 0x00009e00ff107b82 */ /* 0x000e620000000800 */
[----:B------:R-:W-:-:S07]  /*6afc0*/  LEA.HI.X.SX32 R7, R12, R3, 0x1, P4 ;  /* 0x000000030c077211 */ /* 0x000fce00020f0eff */
[----:B------:R-:W4:Y:S01]  /*6afd0*/  LDC R12, c[0x0][0x278] ;  /* 0x00009e00ff0c7b82 */ /* 0x000f220000000800 */
[----:B--2---:R-:W-:Y:S01]  /*6afe0*/  IMAD R14, R14, 0x1a2, RZ ;  /* 0x000001a20e0e7824 */ /* 0x004fe200078e02ff */
[----:B------:R2:W-:Y:S01]  /*6aff0*/  STL.64 [R1], R8 ;  /* 0x0000000801007387 */ /* 0x0005e20000100a00 */
[----:B---3--:R-:W-:-:S03]  /*6b000*/  IMAD R18, R13, 0x1a4, RZ ;  /* 0x000001a40d127824 */ /* 0x008fc600078e02ff */
[----:B--2---:R-:W-:Y:S01]  /*6b010*/  IADD3 R8, P5, R14, R2, RZ ;  /* 0x000000020e087210 */ /* 0x004fe20007fbe0ff */
[----:B-1----:R-:W-:-:S03]  /*6b020*/  IMAD R24, R16, 0x1a7, RZ ;  /* 0x000001a710187824 */ /* 0x002fc600078e02ff */
[----:B------:R-:W-:Y:S01]  /*6b030*/  LEA.HI.X.SX32 R9, R14, R3, 0x1, P5 ;  /* 0x000000030e097211 */ /* 0x000fe200028f0eff */
[----:B----4-:R-:W-:Y:S01]  /*6b040*/  IMAD R20, R12, 0x1a5, RZ ;  /* 0x000001a50c147824 */ /* 0x010fe200078e02ff */
[----:B------:R-:W-:-:S04]  /*6b050*/  IADD3 R12, P4, R18, R2, RZ ;  /* 0x00000002120c7210 */ /* 0x000fc80007f9e0ff */
[-C--:B------:R-:W-:Y:S02]  /*6b060*/  IADD3 R14, P5, R20, R2.reuse, RZ ;  /* 0x00000002140e7210 */ /* 0x080fe40007fbe0ff */
[-C--:B------:R-:W-:Y:S02]  /*6b070*/  LEA.HI.X.SX32 R13, R18, R3.reuse, 0x1, P4 ;  /* 0x00000003120d7211 */ /* 0x080fe400020f0eff */
[-C--:B------:R-:W-:Y:S02]  /*6b080*/  IADD3 R18, P4, R24, R2.reuse, RZ ;  /* 0x0000000218127210 */ /* 0x080fe40007f9e0ff */
[-C--:B------:R-:W-:Y:S02]  /*6b090*/  LEA.HI.X.SX32 R15, R20, R3.reuse, 0x1, P5 ;  /* 0x00000003140f7211 */ /* 0x080fe400028f0eff */
[----:B------:R-:W1:Y:S01]  /*6b0a0*/  LDC R20, c[0x0][0x278] ;  /* 0x00009e00ff147b82 */ /* 0x000e620000000800 */
[----:B------:R-:W-:Y:S02]  /*6b0b0*/  LEA.HI.X.SX32 R19, R24, R3, 0x1, P4 ;  /* 0x0000000318137211 */ /* 0x000fe400020f0eff */
[----:B------:R-:W-:-:S04]  /*6b0c0*/  IADD3 R24, P4, R30, R2, RZ ;  /* 0x000000021e187210 */ /* 0x000fc80007f9e0ff */
[----:B------:R-:W-:Y:S02]  /*6b0d0*/  LEA.HI.X.SX32 R25, R30, R3, 0x1, P4 ;  /* 0x000000031e197211 */ /* 0x000fe400020f0eff */
[----:B------:R-:W-:-:S04]  /*6b0e0*/  IADD3 R30, P4, R36, R2, RZ ;  /* 0x00000002241e7210 */ /* 0x000fc80007f9e0ff */
[----:B------:R-:W-:Y:S02]  /*6b0f0*/  LEA.HI.X.SX32 R31, R36, R3, 0x1, P4 ;  /* 0x00000003241f7211 */ /* 0x000fe400020f0eff */
[----:B------:R-:W-:-:S04]  /*6b100*/  IADD3 R36, P4, R42, R2, RZ ;  /* 0x000000022a247210 */ /* 0x000fc80007f9e0ff */
[----:B------:R-:W-:Y:S02]  /*6b110*/  LEA.HI.X.SX32 R37, R42, R3, 0x1, P4 ;  /* 0x000000032a257211 */ /* 0x000fe400020f0eff */
[----:B------:R-:W2:Y:S01]  /*6b120*/  LDC R42, c[0x0][0x278] ;  /* 0x00009e00ff2a7b82 */ /* 0x000ea20000000800 */
[----:B-1----:R-:W-:Y:S01]  /*6b130*/  IMAD R28, R20, 0x1a9, RZ ;  /* 0x000001a9141c7824 */ /* 0x002fe200078e02ff */
[----:B------:R-:W-:-:S04]  /*6b140*/  IADD3 R20, P5, R26, R2, RZ ;  /* 0x000000021a147210 */ /* 0x000fc80007fbe0ff */
[----:B------:R-:W-:Y:S02]  /*6b150*/  LEA.HI.X.SX32 R21, R26, R3, 0x1, P5 ;  /* 0x000000031a157211 */ /* 0x000fe400028f0eff */
[----:B------:R-:W-:-:S04]  /*6b160*/  IADD3 R26, P5, R32, R2, RZ ;  /* 0x00000002201a7210 */ /* 0x000fc80007fbe0ff */
[-C--:B------:R-:W-:Y:S02]  /*6b170*/  LEA.HI.X.SX32 R27, R32, R3.reuse, 0x1, P5 ;  /* 0x00000003201b7211 */ /* 0x080fe400028f0eff */
[-C--:B------:R-:W-:Y:S01]  /*6b180*/  IADD3 R32, P5, R38, R2.reuse, RZ ;  /* 0x0000000226207210 */ /* 0x080fe20007fbe0ff */
[----:B0-----:R-:W-:Y:S01]  /*6b190*/  IMAD R17, R11, 0x1a3, RZ ;  /* 0x000001a30b117824 */ /* 0x001fe200078e02ff */
[-C--:B------:R-:W-:Y:S02]  /*6b1a0*/  IADD3 R4, P6, R10, R2.reuse, RZ ;  /* 0x000000020a047210 */ /* 0x080fe40007fde0ff */
[-C--:B------:R-:W-:Y:S02]  /*6b1b0*/  LEA.HI.X.SX32 R33, R38, R3.reuse, 0x1, P5 ;  /* 0x0000000326217211 */ /* 0x080fe400028f0eff */
[----:B------:R-:W-:Y:S01]  /*6b1c0*/  IADD3 R38, P5, R44, R2, RZ ;  /* 0x000000022c267210 */ /* 0x000fe20007fbe0ff */
[----:B--2---:R-:W-:Y:S01]  /*6b1d0*/  IMAD R50, R42, 0x1b4, RZ ;  /* 0x000001b42a327824 */ /* 0x004fe200078e02ff */
[----:B------:R-:W-:-:S02]  /*6b1e0*/  LEA.HI.X.SX32 R5, R10, R3, 0x1, P6 ;  /* 0x000000030a057211 */ /* 0x000fc400030f0eff */
[CC--:B------:R-:W-:Y:S02]  /*6b1f0*/  IADD3 R10, P6, R17.reuse, R2.reuse, RZ ;  /* 0x00000002110a7210 */ /* 0x0c0fe40007fde0ff */
[-C--:B------:R-:W-:Y:S02]  /*6b200*/  LEA.HI.X.SX32 R39, R44, R3.reuse, 0x1, P5 ;  /* 0x000000032c277211 */ /* 0x080fe400028f0eff */
[-C--:B------:R-:W-:Y:S02]  /*6b210*/  IADD3 R44, P5, R50, R2.reuse, RZ ;  /* 0x00000002322c7210 */ /* 0x080fe40007fbe0ff */
[-C--:B------:R-:W-:Y:S02]  /*6b220*/  LEA.HI.X.SX32 R11, R17, R3.reuse, 0x1, P6 ;  /* 0x00000003110b7211 */ /* 0x080fe400030f0eff */
[----:B------:R-:W-:Y:S02]  /*6b230*/  IADD3 R16, P6, R22, R2, RZ ;  /* 0x0000000216107210 */ /* 0x000fe40007fde0ff */
[----:B------:R-:W-:-:S02]  /*6b240*/  LEA.HI.X.SX32 R45, R50, R3, 0x1, P5 ;  /* 0x00000003322d7211 */ /* 0x000fc400028f0eff */
[----:B------:R-:W0:Y:S01]  /*6b250*/  LDC R50, c[0x0][0x278] ;  /* 0x00009e00ff327b82 */ /* 0x000e220000000800 */
[----:B------:R-:W-:Y:S02]  /*6b260*/  LEA.HI.X.SX32 R17, R22, R3, 0x1, P6 ;  /* 0x0000000316117211 */ /* 0x000fe400030f0eff */
[----:B------:R-:W-:-:S04]  /*6b270*/  IADD3 R22, P6, R28, R2, RZ ;  /* 0x000000021c167210 */ /* 0x000fc80007fde0ff */
[----:B------:R-:W-:Y:S02]  /*6b280*/  LEA.HI.X.SX32 R23, R28, R3, 0x1, P6 ;  /* 0x000000031c177211 */ /* 0x000fe400030f0eff */
[----:B------:R-:W-:-:S04]  /*6b290*/  IADD3 R28, P6, R34, R2, RZ ;  /* 0x00000002221c7210 */ /* 0x000fc80007fde0ff */
[----:B------:R-:W-:Y:S02]  /*6b2a0*/  LEA.HI.X.SX32 R29, R34, R3, 0x1, P6 ;  /* 0x00000003221d7211 */ /* 0x000fe400030f0eff */
[----:B------:R-:W-:-:S04]  /*6b2b0*/  IADD3 R34, P6, R40, R2, RZ ;  /* 0x0000000228227210 */ /* 0x000fc80007fde0ff */
[-C--:B------:R-:W-:Y:S02]  /*6b2c0*/  LEA.HI.X.SX32 R35, R40, R3.reuse, 0x1, P6 ;  /* 0x0000000328237211 */ /* 0x080fe400030f0eff */
[-C--:B------:R-:W-:Y:S02]  /*6b2d0*/  IADD3 R40, P6, R46, R2.reuse, RZ ;  /* 0x000000022e287210 */ /* 0x080fe40007fde0ff */
[-C--:B------:R-:W-:Y:S01]  /*6b2e0*/  IADD3 R42, P4, R48, R2.reuse, RZ ;  /* 0x00000002302a7210 */ /* 0x080fe20007f9e0ff */
[----:B0-----:R-:W-:Y:S01]  /*6b2f0*/  IMAD R58, R50, 0x1b8, RZ ;  /* 0x000001b8323a7824 */ /* 0x001fe200078e02ff */
[-C--:B------:R-:W-:Y:S02]  /*6b300*/  LEA.HI.X.SX32 R41, R46, R3.reuse, 0x1, P6 ;  /* 0x000000032e297211 */ /* 0x080fe400030f0eff */
[----:B------:R-:W-:Y:S02]  /*6b310*/  IADD3 R46, P6, R52, R2, RZ ;  /* 0x00000002342e7210 */ /* 0x000fe40007fde0ff */
[----:B------:R-:W-:-:S02]  /*6b320*/  LEA.HI.X.SX32 R43, R48, R3, 0x1, P4 ;  /* 0x00000003302b7211 */ /* 0x000fc400020f0eff */
[-C--:B------:R-:W-:Y:S02]  /*6b330*/  IADD3 R48, P4, R54, R2.reuse, RZ ;  /* 0x0000000236307210 */ /* 0x080fe40007f9e0ff */
[-C--:B------:R-:W-:Y:S02]  /*6b340*/  LEA.HI.X.SX32 R47, R52, R3.reuse, 0x1, P6 ;  /* 0x00000003342f7211 */ /* 0x080fe400030f0eff */
[----:B------:R-:W-:Y:S02]  /*6b350*/  IADD3 R52, P6, R58, R2, RZ ;  /* 0x000000023a347210 */ /* 0x000fe40007fde0ff */
[-C--:B------:R-:W-:Y:S02]  /*6b360*/  LEA.HI.X.SX32 R49, R54, R3.reuse, 0x1, P4 ;  /* 0x0000000336317211 */ /* 0x080fe400020f0eff */
[----:B------:R-:W0:Y:S01]  /*6b370*/  LDC R54, c[0x0][0x278] ;  /* 0x00009e00ff367b82 */ /* 0x000e220000000800 */
[----:B------:R-:W-:-:S07]  /*6b380*/  LEA.HI.X.SX32 R53, R58, R3, 0x1, P6 ;  /* 0x000000033a357211 */ /* 0x000fce00030f0eff */
[----:B------:R-:W1:Y:S01]  /*6b390*/  LDC R58, c[0x0][0x278] ;  /* 0x00009e00ff3a7b82 */ /* 0x000e620000000800 */
[----:B------:R-:W-:Y:S01]  /*6b3a0*/  STL [R1+0x2418], R4 ;  /* 0x0024180401007387 */ /* 0x000fe20000100800 */
[----:B------:R-:W-:-:S03]  /*6b3b0*/  IADD3 R50, P5, R56, R2, RZ ;  /* 0x0000000238327210 */ /* 0x000fc60007fbe0ff */
[----:B------:R-:W-:Y:S04]  /*6b3c0*/  STL [R1+0x2408], R5 ;  /* 0x0024080501007387 */ /* 0x000fe80000100800 */
[----:B------:R2:W-:Y:S01]  /*6b3d0*/  STL [R1+0x2428], R6 ;  /* 0x0024280601007387 */ /* 0x0005e20000100800 */
[----:B0-----:R-:W-:Y:S01]  /*6b3e0*/  IMAD R62, R54, 0x1ba, RZ ;  /* 0x000001ba363e7824 */ /* 0x001fe200078e02ff */
[----:B------:R-:W-:Y:S01]  /*6b3f0*/  IADD3 R54, P4, R60, R2, RZ ;  /* 0x000000023c367210 */ /* 0x000fe20007f9e0ff */
[----:B-1----:R-:W-:-:S03]  /*6b400*/  IMAD R66, R58, 0x1bc, RZ ;  /* 0x000001bc3a427824 */ /* 0x002fc600078e02ff */
[----:B------:R-:W-:Y:S01]  /*6b410*/  LEA.HI.X.SX32 R55, R60, R3, 0x1, P4 ;  /* 0x000000033c377211 */ /* 0x000fe200020f0eff */
[----:B------:R-:W-:Y:S01]  /*6b420*/  STL [R1+0x2404], R7 ;  /* 0x0024040701007387 */ /* 0x000fe20000100800 */
[----:B------:R-:W-:-:S03]  /*6b430*/  IADD3 R60, P4, R66, R2, RZ ;  /* 0x00000002423c7210 */ /* 0x000fc60007f9e0ff */
[----:B------:R-:W-:Y:S01]  /*6b440*/  STL.64 [R1+0x2410], R8 ;  /* 0x0024100801007387 */ /* 0x000fe20000100a00 */
[----:B------:R-:W-:-:S03]  /*6b450*/  LEA.HI.X.SX32 R61, R66, R3, 0x1, P4 ;  /* 0x00000003423d7211 */ /* 0x000fc600020f0eff */
[----:B------:R-:W-:Y:S01]  /*6b460*/  STL.64 [R1+0x2420], R10 ;  /* 0x0024200a01007387 */ /* 0x000fe20000100a00 */
[----:B------:R-:W-:-:S03]  /*6b470*/  IADD3 R66, P4, R73, R2, RZ ;  /* 0x0000000249427210 */ /* 0x000fc60007f9e0ff */
[----:B------:R-:W-:Y:S01]  /*6b480*/  STL.64 [R1+0x2430], R12 ;  /* 0x0024300c01007387 */ /* 0x000fe20000100a00 */
[----:B------:R-:W-:-:S03]  /*6b490*/  LEA.HI.X.SX32 R51, R56, R3, 0x1, P5 ;  /* 0x0000000338337211 */ /* 0x000fc600028f0eff */
[----:B------:R-:W-:Y:S01]  /*6b4a0*/  STL [R1+0x2448], R14 ;  /* 0x0024480e01007387 */ /* 0x000fe20000100800 */
[----:B------:R-:W-:-:S03]  /*6b4b0*/  IADD3 R56, P5, R62, R2, RZ ;  /* 0x000000023e387210 */ /* 0x000fc60007fbe0ff */
[----:B------:R-:W-:Y:S01]  /*6b4c0*/  STL [R1+0x2438], R15 ;  /* 0x0024380f01007387 */ /* 0x000fe20000100800 */
[----:B------:R-:W-:-:S03]  /*6b4d0*/  LEA.HI.X.SX32 R67, R73, R3, 0x1, P4 ;  /* 0x0000000349437211 */ /* 0x000fc600020f0eff */
[----:B------:R-:W-:Y:S01]  /*6b4e0*/  STL.64 [R1+0x2440], R16 ;  /* 0x0024401001007387 */ /* 0x000fe20000100a00 */
[-C--:B------:R-:W-:Y:S02]  /*6b4f0*/  IADD3 R58, P6, R64, R2.reuse, RZ ;  /* 0x00000002403a7210 */ /* 0x080fe40007fde0ff */
[----:B------:R-:W-:Y:S01]  /*6b500*/  IADD3 R72, P4, R78, R2, RZ ;  /* 0x000000024e487210 */ /* 0x000fe20007f9e0ff */
[----:B------:R-:W-:Y:S01]  /*6b510*/  STL [R1+0x2458], R18 ;  /* 0x0024581201007387 */ /* 0x000fe20000100800 */
[----:B------:R-:W-:-:S03]  /*6b520*/  LEA.HI.X.SX32 R57, R62, R3, 0x1, P5 ;  /* 0x000000033e397211 */ /* 0x000fc600028f0eff */
[----:B------:R-:W-:Y:S01]  /*6b530*/  STL [R1+0x2400], R19 ;  /* 0x0024001301007387 */ /* 0x000fe20000100800 */
[----:B------:R-:W-:-:S03]  /*6b540*/  IADD3 R62, P5, R69, R2, RZ ;  /* 0x00000002453e7210 */ /* 0x000fc60007fbe0ff */
[----:B------:R-:W-:Y:S01]  /*6b550*/  STL [R1+0x2468], R20 ;  /* 0x0024681401007387 */ /* 0x000fe20000100800 */
[----:B------:R-:W-:-:S03]  /*6b560*/  LEA.HI.X.SX32 R59, R64, R3, 0x1, P6 ;  /* 0x00000003403b7211 */ /* 0x000fc600030f0eff */
[----:B------:R-:W-:Y:S01]  /*6b570*/  STL [R1+0x23fc], R21 ;  /* 0x0023fc1501007387 */ /* 0x000fe20000100800 */
[----:B------:R-:W-:-:S03]  /*6b580*/  LEA.HI.X.SX32 R73, R78, R3, 0x1, P4 ;  /* 0x000000034e497211 */ /* 0x000fc600020f0eff */
[----:B------:R-:W-:Y:S01]  /*6b590*/  STL [R1+0x2478], R22 ;  /* 0x0024781601007387 */ /* 0x000fe20000100800 */
        /* <DEDUP_REMOVED lines=35> */
[----:B------:R-:W-:Y:S01]  /*6b7d0*/  STL.64 [R1+0x2450], R38 ;  /* 0x0024502601007387 */ /* 0x000fe20000100a00 */
        /* <DEDUP_REMOVED lines=14> */
[----:B------:R-:W-:Y:S01]  /*6b8c0*/  STL.64 [R1+0x2460], R46 ;  /* 0x0024602e01007387 */ /* 0x000fe20000100a00 */
        /* <DEDUP_REMOVED lines=12> */
[----:B------:R-:W-:Y:S01]  /*6b990*/  STL.64 [R1+0x2480], R54 ;  /* 0x0024803601007387 */ /* 0x000fe20000100a00 */
        /* <DEDUP_REMOVED lines=17> */
[----:B------:R-:W-:Y:S01]  /*6bab0*/  STL.64 [R1+0x24a0], R64 ;  /* 0x0024a04001007387 */ /* 0x000fe20000100a00 */
[----:B------:R-:W-:-:S03]  /*6bac0*/  IADD3 R166, P5, R173, R2, RZ ;  /* 0x00000002ada67210 */ /* 0x000fc60007fbe0ff */
[----:B------:R-:W-:Y:S01]  /*6bad0*/  STL.64 [R1+0x24b0], R66 ;  /* 0x0024b04201007387 */ /* 0x000fe20000100a00 */
[----:B------:R-:W-:-:S03]  /*6bae0*/  LEA.HI.X.SX32 R163, R168, R3, 0x1, P6 ;  /* 0x00000003a8a37211 */ /* 0x000fc600030f0eff */
[----:B------:R-:W-:Y:S01]  /*6baf0*/  STL.64 [R1+0x24c0], R68 ;  /* 0x0024c04401007387 */ /* 0x000fe20000100a00 */
[----:B------:R-:W-:-:S03]  /*6bb00*/  LEA.HI.X.SX32 R177, R183, R3, 0x1, P4 ;  /* 0x00000003b7b17211 */ /* 0x000fc600020f0eff */
[----:B------:R-:W-:Y:S01]  /*6bb10*/  STL.64 [R1+0x24d0], R70 ;  /* 0x0024d04601007387 */ /* 0x000fe20000100a00 */
        /* <DEDUP_REMOVED lines=26> */
[----:B------:R-:W-:Y:S01]  /*6bcc0*/  STL.64 [R1+0x2570], R92 ;  /* 0x0025705c01007387 */ /* 0x000fe20000100a00 */
        /* <DEDUP_REMOVED lines=12> */
[----:B------:R-:W-:Y:S01]  /*6bd90*/  STL [R1+0x25b8], R158 ;  /* 0x0025b89e01007387 */ /* 0x000fe20000100800 */
[----:B------:R-:W-:-:S03]  /*6bda0*/  LEA.HI.X.SX32 R187, R192, R3, 0x1, P6 ;  /* 0x00000003c0bb7211 */ /* 0x000fc600030f0eff */
[----:B------:R-:W-:Y:S01]  /*6bdb0*/  STL [R1+0x25a8], R159 ;  /* 0x0025a89f01007387 */ /* 0x000fe20000100800 */
[----:B------:R-:W-:-:S03]  /*6bdc0*/  LEA.HI.X.SX32 R201, R207, R3, 0x1, P4 ;  /* 0x00000003cfc97211 */ /* 0x000fc600020f0eff */
[----:B------:R-:W-:Y:S01]  /*6bdd0*/  STL.64 [R1+0x25b0], R160 ;  /* 0x0025b0a001007387 */ /* 0x000fe20000100a00 */
        /* <DEDUP_REMOVED lines=42> */
[-C--:B------:R-:W-:Y:S01]  /*6c080*/  LEA.HI.X.SX32 R225, R230, R3.reuse, 0x1, P4 ;  /* 0x00000003e6e17211 */ /* 0x080fe200020f0eff */
[----:B------:R-:W-:Y:S02]  /*6c090*/  IMAD R242, R234, 0x1f8, RZ ;  /* 0x000001f8eaf27824 */ /* 0x000fe400078e02ff */
[----:B------:R-:W-:Y:S01]  /*6c0a0*/  STL [R1+0x2668], R192 ;  /* 0x002668c001007387 */ /* 0x000fe20000100800 */
[-C--:B------:R-:W-:Y:S02]  /*6c0b0*/  IADD3 R216, P6, R223, R2.reuse, RZ ;  /* 0x00000002dfd87210 */ /* 0x080fe40007fde0ff */
[----:B------:R-:W-:Y:S01]  /*6c0c0*/  IADD3 R230, P4, R236, R2, RZ ;  /* 0x00000002ece67210 */ /* 0x000fe20007f9e0ff */
[----:B------:R-:W-:Y:S01]  /*6c0d0*/  STL [R1+0x2658], R193 ;  /* 0x002658c101007387 */ /* 0x000fe20000100800 */
[----:B------:R-:W-:-:S03]  /*6c0e0*/  LEA.HI.X.SX32 R215, R220, R3, 0x1, P5 ;  /* 0x00000003dcd77211 */ /* 0x000fc600028f0eff */
[----:B------:R-:W-:Y:S01]  /*6c0f0*/  STL.64 [R1+0x2660], R194 ;  /* 0x002660c201007387 */ /* 0x000fe20000100a00 */
[----:B------:R-:W-:Y:S01]  /*6c100*/  IADD3 R220, P5, R226, R2, RZ ;  /* 0x00000002e2dc7210 */ /* 0x000fe20007fbe0ff */
[----:B------:R-:W-:Y:S02]  /*6c110*/  IMAD R232, R227, 0x1f3, RZ ;  /* 0x000001f3e3e87824 */ /* 0x000fe400078e02ff */
[----:B------:R-:W-:Y:S01]  /*6c120*/  STL.64 [R1+0x2670], R196 ;  /* 0x002670c401007387 */ /* 0x000fe20000100a00 */
[----:B------:R-:W-:Y:S01]  /*6c130*/  IMAD R235, R231, 0x1f4, RZ ;  /* 0x000001f4e7eb7824 */ /* 0x000fe200078e02ff */
[-C--:B------:R-:W-:Y:S02]  /*6c140*/  LEA.HI.X.SX32 R217, R223, R3.reuse, 0x1, P6 ;  /* 0x00000003dfd97211 */ /* 0x080fe400030f0eff */
[----:B------:R-:W-:Y:S01]  /*6c150*/  STL [R1+0x2688], R198 ;  /* 0x002688c601007387 */ /* 0x000fe20000100800 */
[----:B------:R-:W-:Y:S01]  /*6c160*/  LEA.HI.X.SX32 R231, R236, R3, 0x1, P4 ;  /* 0x00000003ece77211 */ /* 0x000fe200020f0eff */
[----:B------:R-:W-:-:S02]  /*6c170*/  IMAD R248, R240, 0x1fb, RZ ;  /* 0x000001fbf0f87824 */ /* 0x000fc400078e02ff */
[----:B------:R-:W-:Y:S01]  /*6c180*/  STL [R1+0x2678], R199 ;  /* 0x002678c701007387 */ /* 0x000fe20000100800 */
[-C--:B------:R-:W-:Y:S02]  /*6c190*/  IADD3 R222, P6, R229, R2.reuse, RZ ;  /* 0x00000002e5de7210 */ /* 0x080fe40007fde0ff */
[----:B------:R-:W-:Y:S01]  /*6c1a0*/  IADD3 R236, P4, R242, R2, RZ ;  /* 0x00000002f2ec7210 */ /* 0x000fe20007f9e0ff */
[----:B------:R-:W-:Y:S01]  /*6c1b0*/  STL.64 [R1+0x2680], R200 ;  /* 0x002680c801007387 */ /* 0x000fe20000100a00 */
[----:B------:R-:W-:-:S03]  /*6c1c0*/  LEA.HI.X.SX32 R221, R226, R3, 0x1, P5 ;  /* 0x00000003e2dd7211 */ /* 0x000fc600028f0eff */
[----:B------:R-:W-:Y:S01]  /*6c1d0*/  STL.64 [R1+0x2690], R202 ;  /* 0x002690ca01007387 */ /* 0x000fe20000100a00 */
[----:B------:R-:W-:Y:S01]  /*6c1e0*/  IADD3 R226, P5, R232, R2, RZ ;  /* 0x00000002e8e27210 */ /* 0x000fe20007fbe0ff */
[----:B------:R-:W-:Y:S02]  /*6c1f0*/  IMAD R238, R233, 0x1f6, RZ ;  /* 0x000001f6e9ee7824 */ /* 0x000fe400078e02ff */
[----:B------:R-:W-:Y:S01]  /*6c200*/  STL.64 [R1+0x2698], R204 ;  /* 0x002698cc01007387 */ /* 0x000fe20000100a00 */
[----:B------:R-:W-:Y:S01]  /*6c210*/  IMAD R241, R237, 0x1f7, RZ ;  /* 0x000001f7edf17824 */ /* 0x000fe200078e02ff */
[-C--:B------:R-:W-:Y:S02]  /*6c220*/  LEA.HI.X.SX32 R223, R229, R3.reuse, 0x1, P6 ;  /* 0x00000003e5df7211 */ /* 0x080fe400030f0eff */
        /* <DEDUP_REMOVED lines=8> */
[-C--:B------:R-:W-:Y:S01]  /*6c2b0*/  IADD3 R232, P5, R238, R2.reuse, RZ ;  /* 0x00000002eee87210 */ /* 0x080fe20007fbe0ff */
[----:B------:R-:W-:Y:S02]  /*6c2c0*/  IMAD R245, R239, 0x1f9, RZ ;  /* 0x000001f9eff57824 */ /* 0x000fe400078e02ff */
[----:B------:R0:W-:Y:S01]  /*6c2d0*/  STL.64 [R1+0x26c0], R212 ;  /* 0x0026c0d401007387 */ /* 0x0001e20000100a00 */
[----:B------:R-:W-:Y:S01]  /*6c2e0*/  IMAD R246, R243, 0x1fa, RZ ;  /* 0x000001faf3f67824 */ /* 0x000fe200078e02ff */
[-C--:B------:R-:W-:Y:S02]  /*6c2f0*/  LEA.HI.X.SX32 R229, R235, R3.reuse, 0x1, P6 ;  /* 0x00000003ebe57211 */ /* 0x080fe400030f0eff */
[----:B------:R-:W-:Y:S01]  /*6c300*/  STL [R1+0x26d8], R214 ;  /* 0x0026d8d601007387 */ /* 0x000fe20000100800 */
[-C--:B------:R-:W-:Y:S02]  /*6c310*/  LEA.HI.X.SX32 R243, R248, R3.reuse, 0x1, P4 ;  /* 0x00000003f8f37211 */ /* 0x080fe400020f0eff */
[----:B------:R-:W-:Y:S01]  /*6c320*/  IADD3 R234, P6, R241, R2, RZ ;  /* 0x00000002f1ea7210 */ /* 0x000fe20007fde0ff */
[----:B------:R-:W-:Y:S01]  /*6c330*/  STL [R1+0x26c8], R215 ;  /* 0x0026c8d701007387 */ /* 0x000fe20000100800 */
[----:B------:R-:W1:Y:S03]  /*6c340*/  LDC R248, c[0x0][0x278] ;  /* 0x00009e00fff87b82 */ /* 0x000e660000000800 */
[----:B------:R-:W-:Y:S01]  /*6c350*/  STL.64 [R1+0x26d0], R216 ;  /* 0x0026d0d801007387 */ /* 0x000fe20000100a00 */
[----:B------:R-:W-:-:S03]  /*6c360*/  LEA.HI.X.SX32 R233, R238, R3, 0x1, P5 ;  /* 0x00000003eee97211 */ /* 0x000fc600028f0eff */
[----:B------:R-:W-:Y:S01]  /*6c370*/  STL.64 [R1+0x26e0], R218 ;  /* 0x0026e0da01007387 */ /* 0x000fe20000100a00 */
[----:B------:R-:W-:Y:S01]  /*6c380*/  IADD3 R238, P5, R245, R2, RZ ;  /* 0x00000002f5ee7210 */ /* 0x000fe20007fbe0ff */
[----:B------:R-:W-:Y:S02]  /*6c390*/  IMAD R250, R247, 0x1fc, RZ ;  /* 0x000001fcf7fa7824 */ /* 0x000fe400078e02ff */
[----:B------:R-:W-:Y:S01]  /*6c3a0*/  STL [R1+0x26f8], R220 ;  /* 0x0026f8dc01007387 */ /* 0x000fe20000100800 */
[----:B------:R-:W-:-:S03]  /*6c3b0*/  LEA.HI.X.SX32 R235, R241, R3, 0x1, P6 ;  /* 0x00000003f1eb7211 */ /* 0x000fc600030f0eff */
[----:B------:R-:W-:Y:S01]  /*6c3c0*/  STL [R1+0x26e8], R221 ;  /* 0x0026e8dd01007387 */ /* 0x000fe20000100800 */
[----:B------:R-:W-:-:S03]  /*6c3d0*/  IADD3 R240, P6, R246, R2, RZ ;  /* 0x00000002f6f07210 */ /* 0x000fc60007fde0ff */
[----:B------:R-:W-:Y:S01]  /*6c3e0*/  STL.64 [R1+0x26f0], R222 ;  /* 0x0026f0de01007387 */ /* 0x000fe20000100a00 */
[----:B------:R-:W-:-:S03]  /*6c3f0*/  LEA.HI.X.SX32 R239, R245, R3, 0x1, P5 ;  /* 0x00000003f5ef7211 */ /* 0x000fc600028f0eff */
[----:B------:R-:W-:Y:S01]  /*6c400*/  STL.64 [R1+0x2700], R224 ;  /* 0x002700e001007387 */ /* 0x000fe20000100a00 */
[----:B--2---:R-:W-:-:S03]  /*6c410*/  IMAD R6, R244, 0x1fd, RZ ;  /* 0x000001fdf4067824 */ /* 0x004fc600078e02ff */
[----:B------:R-:W-:Y:S01]  /*6c420*/  STL [R1+0x2718], R226 ;  /* 0x002718e201007387 */ /* 0x000fe20000100800 */
[----:B------:R-:W-:-:S03]  /*6c430*/  IADD3 R244, P5, R250, R2, RZ ;  /* 0x00000002faf47210 */ /* 0x000fc60007fbe0ff */
[----:B------:R-:W-:Y:S01]  /*6c440*/  STL [R1+0x2708], R227 ;  /* 0x002708e301007387 */ /* 0x000fe20000100800 */
[----:B------:R-:W-:-:S03]  /*6c450*/  LEA.HI.X.SX32 R241, R246, R3, 0x1, P6 ;  /* 0x00000003f6f17211 */ /* 0x000fc600030f0eff */
[----:B------:R-:W-:Y:S04]  /*6c460*/  STL.64 [R1+0x2710], R228 ;  /* 0x002710e401007387 */ /* 0x000fe80000100a00 */
[----:B------:R-:W-:Y:S01]  /*6c470*/  STL.64 [R1+0x2720], R230 ;  /* 0x002720e601007387 */ /* 0x000fe20000100a00 */
[----:B------:R-:W-:-:S03]  /*6c480*/  LEA.HI.X.SX32 R245, R250, R3, 0x1, P5 ;  /* 0x00000003faf57211 */ /* 0x000fc600028f0eff */
[----:B------:R-:W-:Y:S01]  /*6c490*/  STL [R1+0x2748], R232 ;  /* 0x002748e801007387 */ /* 0x000fe20000100800 */
[----:B0-----:R-:W-:-:S03]  /*6c4a0*/  PRMT R212, R152, 0x7773, RZ ;  /* 0x0000777398d47816 */ /* 0x001fc600000000ff */
[----:B------:R-:W-:Y:S01]  /*6c4b0*/  STL [R1+0x2728], R233 ;  /* 0x002728e901007387 */ /* 0x000fe20000100800 */
[----:B------:R-:W-:-:S03]  /*6c4c0*/  PRMT R213, R152, 0x7772, RZ ;  /* 0x0000777298d57816 */ /* 0x000fc600000000ff */
[----:B------:R-:W-:Y:S01]  /*6c4d0*/  STL.64 [R1+0x2730], R234 ;  /* 0x002730ea01007387 */ /* 0x000fe20000100a00 */
[----:B------:R-:W-:-:S03]  /*6c4e0*/  PRMT R8, R152, 0x7771, RZ ;  /* 0x0000777198087816 */ /* 0x000fc600000000ff */
[----:B------:R-:W-:Y:S01]  /*6c4f0*/  STL.64 [R1+0x2738], R236 ;  /* 0x002738ec01007387 */ /* 0x000fe20000100a00 */
[----:B------:R-:W-:-:S03]  /*6c500*/  PRMT R7, R152, 0x7770, RZ ;  /* 0x0000777098077816 */ /* 0x000fc600000000ff */
[----:B------:R-:W-:Y:S04]  /*6c510*/  STL.64 [R1+0x2740], R238 ;  /* 0x002740ee01007387 */ /* 0x000fe80000100a00 */
[----:B------:R-:W-:Y:S04]  /*6c520*/  STL.64 [R1+0x2750], R240 ;  /* 0x002750f001007387 */ /* 0x000fe80000100a00 */
[----:B------:R-:W-:Y:S01]  /*6c530*/  STL [R1+0x2768], R242 ;  /* 0x002768f201007387 */ /* 0x000fe20000100800 */
[----:B------:R-:W-:-:S03]  /*6c540*/  PRMT R200, R153, 0x7773, RZ ;  /* 0x0000777399c87816 */ /* 0x000fc600000000ff */
[----:B------:R-:W-:Y:S01]  /*6c550*/  STL [R1+0x2758], R243 ;  /* 0x002758f301007387 */ /* 0x000fe20000100800 */
[----:B------:R-:W-:-:S03]  /*6c560*/  PRMT R201, R153, 0x7772, RZ ;  /* 0x0000777299c97816 */ /* 0x000fc600000000ff */
[----:B------:R-:W-:Y:S01]  /*6c570*/  STL.64 [R1+0x2760], R244 ;  /* 0x002760f401007387 */ /* 0x000fe20000100a00 */
[----:B------:R-:W-:-:S03]  /*6c580*/  IMAD R5, R249, 0x1fe, RZ ;  /* 0x000001fef9057824 */ /* 0x000fc600078e02ff */
[----:B------:R-:W-:Y:S01]  /*6c590*/  STL.64 [R1+0x27d8], R212 ;  /* 0x0027d8d401007387 */ /* 0x000fe20000100a00 */
[----:B------:R-:W-:-:S03]  /*6c5a0*/  PRMT R178, R154, 0x7773, RZ ;  /* 0x000077739ab27816 */ /* 0x000fc600000000ff */
[----:B------:R0:W-:Y:S01]  /*6c5b0*/  STL [R1+0xedc], R8 ;  /* 0x000edc0801007387 */ /* 0x0001e20000100800 */
[----:B------:R-:W-:-:S03]  /*6c5c0*/  PRMT R179, R154, 0x7772, RZ ;  /* 0x000077729ab37816 */ /* 0x000fc600000000ff */
[----:B------:R2:W-:Y:S01]  /*6c5d0*/  STL [R1+0xecc], R7 ;  /* 0x000ecc0701007387 */ /* 0x0005e20000100800 */
[----:B------:R-:W-:Y:S01]  /*6c5e0*/  IADD3 R246, P6, R6, R2, RZ ;  /* 0x0000000206f67210 */ /* 0x000fe20007fde0ff */
[----:B-1----:R-:W-:Y:S01]  /*6c5f0*/  IMAD R4, R248, 0x1ff, RZ ;  /* 0x000001fff8047824 */ /* 0x002fe200078e02ff */
[C---:B0-----:R-:W-:Y:S01]  /*6c600*/  PRMT R8, R153.reuse, 0x7771, RZ ;  /* 0x0000777199087816 */ /* 0x041fe200000000ff */
[----:B------:R-:W-:Y:S01]  /*6c610*/  STL.64 [R1+0x27e0], R200 ;  /* 0x0027e0c801007387 */ /* 0x000fe20000100a00 */
[C---:B------:R-:W-:Y:S02]  /*6c620*/  PRMT R238, R154.reuse, 0x7771, RZ ;  /* 0x000077719aee7816 */ /* 0x040fe400000000ff */
[----:B--2---:R-:W-:Y:S01]  /*6c630*/  PRMT R7, R153, 0x7770, RZ ;  /* 0x0000777099077816 */ /* 0x004fe200000000ff */
[----:B------:R-:W-:Y:S01]  /*6c640*/  STL [R1+0xed0], R8 ;  /* 0x000ed00801007387 */ /* 0x000fe20000100800 */
[----:B------:R-:W-:Y:S02]  /*6c650*/  PRMT R239, R154, 0x7770, RZ ;  /* 0x000077709aef7816 */ /* 0x000fe400000000ff */
[C---:B------:R-:W-:Y:S01]  /*6c660*/  PRMT R156, R155.reuse, 0x7773, RZ ;  /* 0x000077739b9c7816 */ /* 0x040fe200000000ff */
[----:B------:R-:W-:Y:S01]  /*6c670*/  STL [R1+0x27e8], R178 ;  /* 0x0027e8b201007387 */ /* 0x000fe20000100800 */
[----:B------:R-:W-:-:S02]  /*6c680*/  PRMT R157, R155, 0x7772, RZ ;  /* 0x000077729b9d7816 */ /* 0x000fc400000000ff */
[-C--:B------:R-:W-:Y:S01]  /*6c690*/  IADD3 R248, P4, R5, R2.reuse, RZ ;  /* 0x0000000205f87210 */ /* 0x080fe20007f9e0ff */
[----:B------:R0:W-:Y:S01]  /*6c6a0*/  STL [R1+0xebc], R7 ;  /* 0x000ebc0701007387 */ /* 0x0001e20000100800 */
[C---:B------:R-:W-:Y:S02]  /*6c6b0*/  PRMT R228, R155.reuse, 0x7771, RZ ;  /* 0x000077719be47816 */ /* 0x040fe400000000ff */
[----:B------:R-:W-:Y:S01]  /*6c6c0*/  PRMT R229, R155, 0x7770, RZ ;  /* 0x000077709be57816 */ /* 0x000fe200000000ff */
[----:B------:R-:W-:Y:S01]  /*6c6d0*/  STL [R1+0x27f8], R179 ;  /* 0x0027f8b301007387 */ /* 0x000fe20000100800 */
[-C--:B------:R-:W-:Y:S02]  /*6c6e0*/  LEA.HI.X.SX32 R247, R6, R3.reuse, 0x1, P6 ;  /* 0x0000000306f77211 */ /* 0x080fe400030f0eff */
[----:B------:R-:W-:Y:S01]  /*6c6f0*/  IADD3 R250, P5, R4, R2, RZ ;  /* 0x0000000204fa7210 */ /* 0x000fe20007fbe0ff */
[----:B------:R-:W-:Y:S01]  /*6c700*/  STL.64 [R1+0x27f0], R238 ;  /* 0x0027f0ee01007387 */ /* 0x000fe20000100a00 */
[----:B------:R-:W-:-:S03]  /*6c710*/  LEA.HI.X.SX32 R249, R5, R3, 0x1, P4 ;  /* 0x0000000305f97211 */ /* 0x000fc600020f0eff */
[----:B------:R-:W-:Y:S01]  /*6c720*/  STL.64 [R1+0x2800], R156 ;  /* 0x0028009c01007387 */ /* 0x000fe20000100a00 */
[----:B------:R-:W-:-:S03]  /*6c730*/  LEA.HI.X.SX32 R251, R4, R3, 0x1, P5 ;  /* 0x0000000304fb7211 */ /* 0x000fc600028f0eff */
[----:B------:R-:W-:Y:S04]  /*6c740*/  STL [R1+0x2808], R228 ;  /* 0x002808e401007387 */ /* 0x000fe80000100800 */
[----:B------:R-:W-:Y:S04]  /*6c750*/  STL [R1+0x2818], R229 ;  /* 0x002818e501007387 */ /* 0x000fe80000100800 */
[----:B------:R-:W-:Y:S04]  /*6c760*/  STL.64 [R1+0x2770], R246 ;  /* 0x002770f601007387 */ /* 0x000fe80000100a00 */
[----:B------:R-:W-:Y:S04]  /*6c770*/  STL [R1+0x2788], R248 ;  /* 0x002788f801007387 */ /* 0x000fe80000100800 */
[----:B------:R-:W-:Y:S04]  /*6c780*/  STL [R1+0x2778], R249 ;  /* 0x002778f901007387 */ /* 0x000fe80000100800 */
[----:B0-----:R-:W2:Y:S04]  /*6c790*/  LDL.LU.64 R6, [R1+0xd00] ;  /* 0x000d000001067983 */ /* 0x001ea80000300a00 */
[----:B------:R-:W3:Y:S04]  /*6c7a0*/  LDL.LU.64 R4, [R1+0xcf8] ;  /* 0x000cf80001047983 */ /* 0x000ee80000300a00 */
[----:B------:R-:W-:Y:S04]  /*6c7b0*/  STL.64 [R1+0x2780], R250 ;  /* 0x002780fa01007387 */ /* 0x000fe80000100a00 */
[----:B------:R0:W-:Y:S04]  /*6c7c0*/  STG.E.U8 desc[UR60][R2.64], R151 ;  /* 0x0000009702007986 */ /* 0x0001e8000c10113c */
[----:B0-----:R-:W4:Y:S01]  /*6c7d0*/  LDL.LU R151, [R1+0x2a60] ;  /* 0x002a600001977983 */ /* 0x001f220000300800 */
[----:B------:R-:W-:-:S02]  /*6c7e0*/  PRMT R249, R148, 0x7773, RZ ;  /* 0x0000777394f97816 */ /* 0x000fc400000000ff */
[C---:B------:R-:W-:Y:S02]  /*6c7f0*/  PRMT R248, R148.reuse, 0x7772, RZ ;  /* 0x0000777294f87816 */ /* 0x040fe400000000ff */
[C---:B------:R-:W-:Y:S02]  /*6c800*/  PRMT R72, R148.reuse, 0x7771, RZ ;  /* 0x0000777194487816 */ /* 0x040fe400000000ff */
[----:B------:R-:W-:Y:S02]  /*6c810*/  PRMT R73, R148, 0x7770, RZ ;  /* 0x0000777094497816 */ /* 0x000fe400000000ff */
[C---:B------:R-:W-:Y:S02]  /*6c820*/  PRMT R243, R149.reuse, 0x7773, RZ ;  /* 0x0000777395f37816 */ /* 0x040fe400000000ff */
[C---:B------:R-:W-:Y:S01]  /*6c830*/  PRMT R242, R149.reuse, 0x7772, RZ ;  /* 0x0000777295f27816 */ /* 0x040fe200000000ff */
[----:B------:R-:W-:Y:S01]  /*6c840*/  STL [R1+0x2798], R249 ;  /* 0x002798f901007387 */ /* 0x000fe20000100800 */
[----:B------:R-:W-:-:S02]  /*6c850*/  PRMT R38, R149, 0x7771, RZ ;  /* 0x0000777195267816 */ /* 0x000fc400000000ff */
[----:B------:R-:W-:Y:S01]  /*6c860*/  PRMT R39, R149, 0x7770, RZ ;  /* 0x0000777095277816 */ /* 0x000fe200000000ff */
[----:B------:R-:W-:Y:S01]  /*6c870*/  STL [R1+0x27a8], R248 ;  /* 0x0027a8f801007387 */ /* 0x000fe20000100800 */
[----:B------:R-:W-:-:S03]  /*6c880*/  PRMT R232, R150, 0x7772, RZ ;  /* 0x0000777296e87816 */ /* 0x000fc600000000ff */
[----:B------:R-:W-:Y:S04]  /*6c890*/  STL.64 [R1+0x2810], R72 ;  /* 0x0028104801007387 */ /* 0x000fe80000100a00 */
[----:B------:R-:W-:Y:S04]  /*6c8a0*/  STL.64 [R1+0x2790], R242 ;  /* 0x002790f201007387 */ /* 0x000fe80000100a00 */
[----:B------:R-:W-:Y:S04]  /*6c8b0*/  STL.64 [R1+0x2820], R38 ;  /* 0x0028202601007387 */ /* 0x000fe80000100a00 */
[----:B------:R0:W-:Y:S01]  /*6c8c0*/  STL [R1+0x27b8], R232 ;  /* 0x0027b8e801007387 */ /* 0x0001e20000100800 */
[----:B------:R-:W-:-:S02]  /*6c8d0*/  PRMT R235, R150, 0x7773, RZ ;  /* 0x0000777396eb7816 */ /* 0x000fc400000000ff */
[----:B0-----:R-:W-:-:S05]  /*6c8e0*/  PRMT R232, R150, 0x7771, RZ ;  /* 0x0000777196e87816 */ /* 0x001fca00000000ff */
[----:B------:R0:W-:Y:S02]  /*6c8f0*/  STL [R1+0x27c8], R232 ;  /* 0x0027c8e801007387 */ /* 0x0001e40000100800 */
[----:B0-----:R-:W-:-:S05]  /*6c900*/  PRMT R232, R150, 0x7770, RZ ;  /* 0x0000777096e87816 */ /* 0x001fca00000000ff */
[----:B------:R-:W-:Y:S04]  /*6c910*/  STL [R1+0x2828], R232 ;  /* 0x002828e801007387 */ /* 0x000fe80000100800 */
[----:B--2---:R0:W-:Y:S04]  /*6c920*/  STG.E.U8 desc[UR60][R6.64], R144 ;  /* 0x0000009006007986 */ /* 0x0041e8000c10113c */
[----:B---3--:R1:W-:Y:S04]  /*6c930*/  STG.E.U8 desc[UR60][R4.64], R145 ;  /* 0x0000009104007986 */ /* 0x0083e8000c10113c */
[----:B------:R2:W-:Y:S01]  /*6c940*/  STG.E.U8 desc[UR60][R140.64], R146 ;  /* 0x000000928c007986 */ /* 0x0005e2000c10113c */
[----:B----4-:R-:W-:-:S02]  /*6c950*/  PRMT R234, R151, 0x7772, RZ ;  /* 0x0000777297ea7816 */ /* 0x010fc400000000ff */
[C---:B------:R-:W-:Y:S02]  /*6c960*/  PRMT R249, R151.reuse, 0x7771, RZ ;  /* 0x0000777197f97816 */ /* 0x040fe400000000ff */
[C---:B------:R-:W-:Y:S01]  /*6c970*/  PRMT R248, R151.reuse, 0x7770, RZ ;  /* 0x0000777097f87816 */ /* 0x040fe200000000ff */
[----:B------:R-:W-:Y:S04]  /*6c980*/  STL.64 [R1+0x27a0], R234 ;  /* 0x0027a0ea01007387 */ /* 0x000fe80000100a00 */
[----:B------:R-:W-:Y:S04]  /*6c990*/  STL.64 [R1+0x27c0], R248 ;  /* 0x0027c0f801007387 */ /* 0x000fe80000100a00 */
[----:B0-----:R-:W3:Y:S04]  /*6c9a0*/  LDL.LU R144, [R1+0x2a5c] ;  /* 0x002a5c0001907983 */ /* 0x001ee80000300800 */
[----:B-1----:R-:W4:Y:S04]  /*6c9b0*/  LDL.LU R145, [R1+0x2a58] ;  /* 0x002a580001917983 */ /* 0x002f280000300800 */
[----:B------:R-:W4:Y:S04]  /*6c9c0*/  LDL.LU.64 R6, [R1+0xce0] ;  /* 0x000ce00001067983 */ /* 0x000f280000300a00 */
[----:B------:R-:W4:Y:S04]  /*6c9d0*/  LDL.LU.64 R4, [R1+0xcd8] ;  /* 0x000cd80001047983 */ /* 0x000f280000300a00 */
[----:B--2---:R-:W2:Y:S04]  /*6c9e0*/  LDL.LU.64 R140, [R1+0x2a50] ;  /* 0x002a5000018c7983 */ /* 0x004ea80000300a00 */
[----:B------:R-:W2:Y:S04]  /*6c9f0*/  LDL.LU R146, [R1+0x2a48] ;  /* 0x002a480001927983 */ /* 0x000ea80000300800 */
[----:B------:R0:W-:Y:S04]  /*6ca00*/  STG.E.U8 desc[UR60][R142.64], R147 ;  /* 0x000000938e007986 */ /* 0x0001e8000c10113c */
[----:B0-----:R-:W2:Y:S04]  /*6ca10*/  LDL.LU.64 R142, [R1+0x2a40] ;  /* 0x002a4000018e7983 */ /* 0x001ea80000300a00 */
[----:B------:R-:W2:Y:S01]  /*6ca20*/  LDL.LU R147, [R1+0x2a38] ;  /* 0x002a380001937983 */ /* 0x000ea20000300800 */
[----:B------:R-:W-:-:S02]  /*6ca30*/  PRMT R225, R151, 0x7773, RZ ;  /* 0x0000777397e17816 */ /* 0x000fc400000000ff */
[C---:B---3--:R-:W-:Y:S02]  /*6ca40*/  PRMT R182, R144.reuse, 0x7772, RZ ;  /* 0x0000777290b67816 */ /* 0x048fe400000000ff */
[C---:B------:R-:W-:Y:S02]  /*6ca50*/  PRMT R224, R144.reuse, 0x7770, RZ ;  /* 0x0000777090e07816 */ /* 0x040fe400000000ff */
[C---:B------:R-:W-:Y:S02]  /*6ca60*/  PRMT R169, R144.reuse, 0x7773, RZ ;  /* 0x0000777390a97816 */ /* 0x040fe400000000ff */
[C---:B----4-:R-:W-:Y:S02]  /*6ca70*/  PRMT R168, R145.reuse, 0x7772, RZ ;  /* 0x0000777291a87816 */ /* 0x050fe400000000ff */
[----:B------:R-:W-:Y:S01]  /*6ca80*/  PRMT R207, R145, 0x7771, RZ ;  /* 0x0000777191cf7816 */ /* 0x000fe200000000ff */
[----:B------:R-:W-:Y:S01]  /*6ca90*/  STL [R1+0x2838], R182 ;  /* 0x002838b601007387 */ /* 0x000fe20000100800 */
[----:B------:R-:W-:-:S02]  /*6caa0*/  PRMT R217, R144, 0x7771, RZ ;  /* 0x0000777190d97816 */ /* 0x000fc400000000ff */
[C---:B------:R-:W-:Y:S01]  /*6cab0*/  PRMT R216, R145.reuse, 0x7770, RZ ;  /* 0x0000777091d87816 */ /* 0x040fe200000000ff */
[----:B------:R-:W-:Y:S01]  /*6cac0*/  STL.64 [R1+0x27b0], R224 ;  /* 0x0027b0e001007387 */ /* 0x000fe20000100a00 */
[----:B------:R-:W-:-:S03]  /*6cad0*/  PRMT R93, R145, 0x7773, RZ ;  /* 0x00007773915d7816 */ /* 0x000fc600000000ff */
[----:B------:R-:W-:Y:S01]  /*6cae0*/  STL.64 [R1+0x27d0], R168 ;  /* 0x0027d0a801007387 */ /* 0x000fe20000100a00 */
[C---:B--2---:R-:W-:Y:S02]  /*6caf0*/  PRMT R92, R146.reuse, 0x7772, RZ ;  /* 0x00007772925c7816 */ /* 0x044fe400000000ff */
[C---:B------:R-:W-:Y:S01]  /*6cb00*/  PRMT R197, R146.reuse, 0x7771, RZ ;  /* 0x0000777192c57816 */ /* 0x040fe200000000ff */
[----:B------:R-:W-:Y:S01]  /*6cb10*/  STL [R1+0x2848], R207 ;  /* 0x002848cf01007387 */ /* 0x000fe20000100800 */
[C---:B------:R-:W-:Y:S02]  /*6cb20*/  PRMT R206, R146.reuse, 0x7770, RZ ;  /* 0x0000777092ce7816 */ /* 0x040fe400000000ff */
[----:B------:R-:W-:Y:S01]  /*6cb30*/  PRMT R79, R146, 0x7773, RZ ;  /* 0x00007773924f7816 */ /* 0x000fe200000000ff */
[----:B------:R-:W-:Y:S04]  /*6cb40*/  STL.64 [R1+0x2830], R216 ;  /* 0x002830d801007387 */ /* 0x000fe80000100a00 */
[----:B------:R-:W-:Y:S04]  /*6cb50*/  STL.64 [R1+0x2840], R92 ;  /* 0x0028405c01007387 */ /* 0x000fe80000100a00 */
[----:B------:R-:W-:Y:S01]  /*6cb60*/  STL [R1+0x2858], R197 ;  /* 0x002858c501007387 */ /* 0x000fe20000100800 */
[----:B------:R-:W-:-:S02]  /*6cb70*/  PRMT R78, R147, 0x7772, RZ ;  /* 0x00007772934e7816 */ /* 0x000fc400000000ff */
[C---:B------:R-:W-:Y:S02]  /*6cb80*/  PRMT R183, R147.reuse, 0x7771, RZ ;  /* 0x0000777193b77816 */ /* 0x040fe400000000ff */
[C---:B------:R-:W-:Y:S01]  /*6cb90*/  PRMT R196, R147.reuse, 0x7770, RZ ;  /* 0x0000777093c47816 */ /* 0x040fe200000000ff */
[----:B------:R-:W-:Y:S04]  /*6cba0*/  STL [R1+0x2868], R206 ;  /* 0x002868ce01007387 */ /* 0x000fe80000100800 */
[----:B------:R-:W-:Y:S04]  /*6cbb0*/  STL.64 [R1+0x2850], R78 ;  /* 0x0028504e01007387 */ /* 0x000fe80000100a00 */
[----:B------:R-:W-:Y:S04]  /*6cbc0*/  STL [R1+0x2888], R183 ;  /* 0x002888b701007387 */ /* 0x000fe80000100800 */
[----:B------:R-:W-:Y:S04]  /*6cbd0*/  STL [R1+0x2898], R196 ;  /* 0x002898c401007387 */ /* 0x000fe80000100800 */
[----:B------:R0:W-:Y:S04]  /*6cbe0*/  STG.E.U8 desc[UR60][R6.64], R140 ;  /* 0x0000008c06007986 */ /* 0x0001e8000c10113c */
[----:B------:R1:W-:Y:S04]  /*6cbf0*/  STG.E.U8 desc[UR60][R4.64], R141 ;  /* 0x0000008d04007986 */ /* 0x0003e8000c10113c */
[----:B------:R2:W-:Y:S04]  /*6cc00*/  STG.E.U8 desc[UR60][R138.64], R142 ;  /* 0x0000008e8a007986 */ /* 0x0005e8000c10113c */
        /* <DEDUP_REMOVED lines=9> */
[----:B------:R-:W-:-:S03]  /*6cca0*/  PRMT R63, R147, 0x7773, RZ ;  /* 0x00007773933f7816 */ /* 0x000fc600000000ff */
[----:B------:R-:W2:Y:S04]  /*6ccb0*/  LDL.LU.64 R10, [R1+0xca0] ;  /* 0x000ca000010a7983 */ /* 0x000ea80000300a00 */
[----:B------:R-:W2:Y:S01]  /*6ccc0*/  LDL.LU.64 R8, [R1+0xc98] ;  /* 0x000c980001087983 */ /* 0x000ea20000300a00 */
[C---:B---3--:R-:W-:Y:S02]  /*6ccd0*/  PRMT R215, R140.reuse, 0x7773, RZ ;  /* 0x000077738cd77816 */ /* 0x048fe400000000ff */
[C---:B------:R-:W-:Y:S02]  /*6cce0*/  PRMT R214, R140.reuse, 0x7772, RZ ;  /* 0x000077728cd67816 */ /* 0x040fe400000000ff */
[----:B------:R-:W-:Y:S02]  /*6ccf0*/  PRMT R62, R140, 0x7770, RZ ;  /* 0x000077708c3e7816 */ /* 0x000fe400000000ff */
[----:B----4-:R-:W-:-:S02]  /*6cd00*/  PRMT R209, R141, 0x7773, RZ ;  /* 0x000077738dd17816 */ /* 0x010fc400000000ff */
[C---:B------:R-:W-:Y:S02]  /*6cd10*/  PRMT R208, R141.reuse, 0x7772, RZ ;  /* 0x000077728dd07816 */ /* 0x040fe400000000ff */
[C---:B------:R-:W-:Y:S01]  /*6cd20*/  PRMT R233, R141.reuse, 0x7771, RZ ;  /* 0x000077718de97816 */ /* 0x040fe200000000ff */
[----:B------:R-:W-:Y:S01]  /*6cd30*/  STL.64 [R1+0x2860], R214 ;  /* 0x002860d601007387 */ /* 0x000fe20000100a00 */
[----:B------:R-:W-:Y:S02]  /*6cd40*/  PRMT R13, R140, 0x7771, RZ ;  /* 0x000077718c0d7816 */ /* 0x000fe400000000ff */
[----:B------:R-:W-:Y:S01]  /*6cd50*/  PRMT R12, R141, 0x7770, RZ ;  /* 0x000077708d0c7816 */ /* 0x000fe200000000ff */
[----:B------:R-:W-:Y:S01]  /*6cd60*/  STL.64 [R1+0x2870], R62 ;  /* 0x0028703e01007387 */ /* 0x000fe20000100a00 */
[C---:B--2---:R-:W-:Y:S02]  /*6cd70*/  PRMT R202, R142.reuse, 0x7773, RZ ;  /* 0x000077738eca7816 */ /* 0x044fe400000000ff */
[C---:B------:R-:W-:Y:S01]  /*6cd80*/  PRMT R203, R142.reuse, 0x7772, RZ ;  /* 0x000077728ecb7816 */ /* 0x040fe200000000ff */
[----:B------:R-:W-:Y:S01]  /*6cd90*/  STL.64 [R1+0x2878], R208 ;  /* 0x002878d001007387 */ /* 0x000fe20000100a00 */
[----:B------:R-:W-:-:S02]  /*6cda0*/  PRMT R227, R142, 0x7771, RZ ;  /* 0x000077718ee37816 */ /* 0x000fc400000000ff */
[----:B------:R-:W-:Y:S01]  /*6cdb0*/  PRMT R226, R142, 0x7770, RZ ;  /* 0x000077708ee27816 */ /* 0x000fe200000000ff */
[----:B------:R-:W-:Y:S04]  /*6cdc0*/  STL [R1+0x28a8], R233 ;  /* 0x0028a8e901007387 */ /* 0x000fe80000100800 */
[----:B------:R-:W-:Y:S04]  /*6cdd0*/  STL.64 [R1+0x2880], R12 ;  /* 0x0028800c01007387 */ /* 0x000fe80000100a00 */
[----:B------:R-:W-:Y:S01]  /*6cde0*/  STL.64 [R1+0x2890], R202 ;  /* 0x002890ca01007387 */ /* 0x000fe20000100a00 */
[----:B------:R-:W-:-:S02]  /*6cdf0*/  PRMT R194, R143, 0x7773, RZ ;  /* 0x000077738fc27816 */ /* 0x000fc400000000ff */
[C---:B------:R-:W-:Y:S02]  /*6ce00*/  PRMT R195, R143.reuse, 0x7772, RZ ;  /* 0x000077728fc37816 */ /* 0x040fe400000000ff */
[----:B------:R-:W-:Y:S01]  /*6ce10*/  PRMT R221, R143, 0x7771, RZ ;  /* 0x000077718fdd7816 */ /* 0x000fe200000000ff */
[----:B------:R-:W-:Y:S04]  /*6ce20*/  STL.64 [R1+0x28a0], R226 ;  /* 0x0028a0e201007387 */ /* 0x000fe80000100a00 */
[----:B------:R-:W-:Y:S04]  /*6ce30*/  STL.64 [R1+0x28b0], R194 ;  /* 0x0028b0c201007387 */ /* 0x000fe80000100a00 */
[----:B------:R-:W-:Y:S04]  /*6ce40*/  STL [R1+0x28b8], R221 ;  /* 0x0028b8dd01007387 */ /* 0x000fe80000100800 */
[----:B------:R0:W-:Y:S04]  /*6ce50*/  STG.E.U8 desc[UR60][R6.64], R136 ;  /* 0x0000008806007986 */ /* 0x0001e8000c10113c */
[----:B------:R1:W-:Y:S04]  /*6ce60*/  STG.E.U8 desc[UR60][R4.64], R137 ;  /* 0x0000008904007986 */ /* 0x0003e8000c10113c */
[----:B------:R2:W-:Y:S04]  /*6ce70*/  STG.E.U8 desc[UR60][R134.64], R138 ;  /* 0x0000008a86007986 */ /* 0x0005e8000c10113c */
[----:B0-----:R-:W3:Y:S04]  /*6ce80*/  LDL.LU R136, [R1+0x2a0c] ;  /* 0x002a0c0001887983 */ /* 0x001ee80000300800 */
[----:B-1----:R-:W4:Y:S04]  /*6ce90*/  LDL.LU R137, [R1+0x2a08] ;  /* 0x002a080001897983 */ /* 0x002f280000300800 */
[----:B--2---:R-:W2:Y:S04]  /*6cea0*/  LDL.LU.64 R134, [R1+0x2a00] ;  /* 0x002a000001867983 */ /* 0x004ea80000300a00 */
[----:B------:R-:W4:Y:S04]  /*6ceb0*/  LDL.LU R138, [R1+0x29f8] ;  /* 0x0029f800018a7983 */ /* 0x000f280000300800 */
[----:B------:R0:W-:Y:S04]  /*6cec0*/  STG.E.U8 desc[UR60][R132.64], R139 ;  /* 0x0000008b84007986 */ /* 0x0001e8000c10113c */
[----:B0-----:R-:W2:Y:S04]  /*6ced0*/  LDL.LU.64 R132, [R1+0x29f0] ;  /* 0x0029f00001847983 */ /* 0x001ea80000300a00 */
[----:B------:R-:W4:Y:S04]  /*6cee0*/  LDL.LU R139, [R1+0x29e8] ;  /* 0x0029e800018b7983 */ /* 0x000f280000300800 */
[----:B------:R-:W4:Y:S04]  /*6cef0*/  LDL.LU.64 R6, [R1+0xc80] ;  /* 0x000c800001067983 */ /* 0x000f280000300a00 */
[----:B------:R-:W4:Y:S01]  /*6cf00*/  LDL.LU.64 R4, [R1+0xc78] ;  /* 0x000c780001047983 */ /* 0x000f220000300a00 */
[----:B---3--:R-:W-:-:S02]  /*6cf10*/  PRMT R84, R136, 0x7773, RZ ;  /* 0x0000777388547816 */ /* 0x008fc400000000ff */
[----:B------:R-:W-:-:S05]  /*6cf20*/  PRMT R85, R136, 0x7772, RZ ;  /* 0x0000777288557816 */ /* 0x000fca00000000ff */
[----:B------:R-:W-:Y:S04]  /*6cf30*/  STL.64 [R1+0x28c0], R84 ;  /* 0x0028c05401007387 */ /* 0x000fe80000100a00 */
[----:B--2---:R0:W-:Y:S04]  /*6cf40*/  STG.E.U8 desc[UR60][R10.64], R132 ;  /* 0x000000840a007986 */ /* 0x0041e8000c10113c */
[----:B------:R1:W-:Y:S04]  /*6cf50*/  STG.E.U8 desc[UR60][R8.64], R133 ;  /* 0x0000008508007986 */ /* 0x0003e8000c10113c */
[----:B------:R2:W-:Y:S04]  /*6cf60*/  STG.E.U8 desc[UR60][R130.64], R134 ;  /* 0x0000008682007986 */ /* 0x0005e8000c10113c */
[----:B0-----:R-:W3:Y:S04]  /*6cf70*/  LDL.LU R132, [R1+0x29e4] ;  /* 0x0029e40001847983 */ /* 0x001ee80000300800 */
[----:B-1----:R-:W3:Y:S04]  /*6cf80*/  LDL.LU R133, [R1+0x29e0] ;  /* 0x0029e00001857983 */ /* 0x002ee80000300800 */
[----:B--2---:R-:W2:Y:S04]  /*6cf90*/  LDL.LU.64 R130, [R1+0x29d8] ;  /* 0x0029d80001827983 */ /* 0x004ea80000300a00 */
[----:B------:R-:W3:Y:S04]  /*6cfa0*/  LDL.LU R134, [R1+0x29d0] ;  /* 0x0029d00001867983 */ /* 0x000ee80000300800 */
[----:B------:R0:W-:Y:S04]  /*6cfb0*/  STG.E.U8 desc[UR60][R128.64], R135 ;  /* 0x0000008780007986 */ /* 0x0001e8000c10113c */
[----:B0-----:R-:W4:Y:S04]  /*6cfc0*/  LDL.LU.64 R128, [R1+0x29c8] ;  /* 0x0029c80001807983 */ /* 0x001f280000300a00 */
[----:B------:R-:W3:Y:S04]  /*6cfd0*/  LDL.LU R135, [R1+0x29c0] ;  /* 0x0029c00001877983 */ /* 0x000ee80000300800 */
[----:B------:R-:W3:Y:S04]  /*6cfe0*/  LDL.LU.64 R20, [R1+0xc60] ;  /* 0x000c600001147983 */ /* 0x000ee80000300a00 */
[----:B------:R-:W3:Y:S04]  /*6cff0*/  LDL.LU.64 R18, [R1+0xc58] ;  /* 0x000c580001127983 */ /* 0x000ee80000300a00 */
[----:B----4-:R0:W-:Y:S04]  /*6d000*/  STG.E.U8 desc[UR60][R6.64], R128 ;  /* 0x0000008006007986 */ /* 0x0101e8000c10113c */
[----:B------:R1:W-:Y:S04]  /*6d010*/  STG.E.U8 desc[UR60][R4.64], R129 ;  /* 0x0000008104007986 */ /* 0x0003e8000c10113c */
[----:B--2---:R2:W-:Y:S04]  /*6d020*/  STG.E.U8 desc[UR60][R124.64], R130 ;  /* 0x000000827c007986 */ /* 0x0045e8000c10113c */
[----:B0-----:R-:W4:Y:S04]  /*6d030*/  LDL.LU R128, [R1+0x29bc] ;  /* 0x0029bc0001807983 */ /* 0x001f280000300800 */
[----:B-1----:R-:W4:Y:S04]  /*6d040*/  LDL.LU R129, [R1+0x29b8] ;  /* 0x0029b80001817983 */ /* 0x002f280000300800 */
[----:B--2---:R-:W3:Y:S04]  /*6d050*/  LDL.LU.64 R124, [R1+0x29b0] ;  /* 0x0029b000017c7983 */ /* 0x004ee80000300a00 */
[----:B------:R-:W2:Y:S04]  /*6d060*/  LDL.LU R130, [R1+0x29a8] ;  /* 0x0029a80001827983 */ /* 0x000ea80000300800 */
[----:B------:R0:W-:Y:S04]  /*6d070*/  STG.E.U8 desc[UR60][R126.64], R131 ;  /* 0x000000837e007986 */ /* 0x0001e8000c10113c */
[----:B0-----:R-:W4:Y:S04]  /*6d080*/  LDL.LU.64 R126, [R1+0x29a0] ;  /* 0x0029a000017e7983 */ /* 0x001f280000300a00 */
[----:B------:R-:W2:Y:S04]  /*6d090*/  LDL.LU R131, [R1+0x2998] ;  /* 0x0029980001837983 */ /* 0x000ea80000300800 */
[----:B------:R-:W2:Y:S04]  /*6d0a0*/  LDL.LU.64 R14, [R1+0xc40] ;  /* 0x000c4000010e7983 */ /* 0x000ea80000300a00 */
[----:B------:R-:W2:Y:S04]  /*6d0b0*/  LDL.LU R6, [R1+0xe04] ;  /* 0x000e040001067983 */ /* 0x000ea80000300800 */
[----:B------:R-:W2:Y:S04]  /*6d0c0*/  LDL.LU.64 R4, [R1+0xc38] ;  /* 0x000c380001047983 */ /* 0x000ea80000300a00 */
[----:B---3--:R0:W-:Y:S04]  /*6d0d0*/  STG.E.U8 desc[UR60][R20.64], R124 ;  /* 0x0000007c14007986 */ /* 0x0081e8000c10113c */
[----:B------:R1:W-:Y:S04]  /*6d0e0*/  STG.E.U8 desc[UR60][R18.64], R125 ;  /* 0x0000007d12007986 */ /* 0x0003e8000c10113c */
[----:B0-----:R-:W3:Y:S04]  /*6d0f0*/  LDL.LU R124, [R1+0x2994] ;  /* 0x00299400017c7983 */ /* 0x001ee80000300800 */
[----:B-1----:R-:W3:Y:S04]  /*6d100*/  LDL.LU R125, [R1+0x2990] ;  /* 0x00299000017d7983 */ /* 0x002ee80000300800 */
[----:B----4-:R0:W-:Y:S04]  /*6d110*/  STG.E.U8 desc[UR60][R122.64], R126 ;  /* 0x0000007e7a007986 */ /* 0x0101e8000c10113c */
[----:B------:R1:W-:Y:S04]  /*6d120*/  STG.E.U8 desc[UR60][R120.64], R127 ;  /* 0x0000007f78007986 */ /* 0x0003e8000c10113c */
[----:B0-----:R-:W4:Y:S04]  /*6d130*/  LDL.LU.64 R122, [R1+0x2988] ;  /* 0x00298800017a7983 */ /* 0x001f280000300a00 */
[----:B------:R-:W3:Y:S04]  /*6d140*/  LDL.LU R126, [R1+0x2980] ;  /* 0x00298000017e7983 */ /* 0x000ee80000300800 */
[----:B-1----:R-:W4:Y:S04]  /*6d150*/  LDL.LU.64 R120, [R1+0x2978] ;  /* 0x0029780001787983 */ /* 0x002f280000300a00 */
[----:B------:R-:W3:Y:S04]  /*6d160*/  LDL.LU R127, [R1+0x2974] ;  /* 0x00297400017f7983 */ /* 0x000ee80000300800 */
[----:B------:R-:W3:Y:S04]  /*6d170*/  LDL.LU.64 R80, [R1+0xc20] ;  /* 0x000c200001507983 */ /* 0x000ee80000300a00 */
[----:B------:R-:W3:Y:S04]  /*6d180*/  LDL.LU R7, [R1+0xe54] ;  /* 0x000e540001077983 */ /* 0x000ee80000300800 */
[----:B------:R-:W3:Y:S04]  /*6d190*/  LDL.LU.64 R68, [R1+0xc18] ;  /* 0x000c180001447983 */ /* 0x000ee80000300a00 */
[----:B--2---:R-:W-:Y:S04]  /*6d1a0*/  STG.E.U8 desc[UR60][R14.64], R6 ;  /* 0x000000060e007986 */ /* 0x004fe8000c10113c */
[----:B------:R-:W2:Y:S04]  /*6d1b0*/  LDL.LU.64 R54, [R1+0xc10] ;  /* 0x000c100001367983 */ /* 0x000ea80000300a00 */
[----:B----4-:R0:W-:Y:S04]  /*6d1c0*/  STG.E.U8 desc[UR60][R4.64], R121 ;  /* 0x0000007904007986 */ /* 0x0101e8000c10113c */
[----:B------:R1:W-:Y:S04]  /*6d1d0*/  STG.E.U8 desc[UR60][R118.64], R122 ;  /* 0x0000007a76007986 */ /* 0x0003e8000c10113c */
[----:B------:R4:W-:Y:S04]  /*6d1e0*/  STG.E.U8 desc[UR60][R116.64], R123 ;  /* 0x0000007b74007986 */ /* 0x0009e8000c10113c */
[----:B0-----:R-:W2:Y:S04]  /*6d1f0*/  LDL.LU R121, [R1+0x2970] ;  /* 0x0029700001797983 */ /* 0x001ea80000300800 */
[----:B-1----:R-:W2:Y:S04]  /*6d200*/  LDL.LU.64 R118, [R1+0x2968] ;  /* 0x0029680001767983 */ /* 0x002ea80000300a00 */
[----:B------:R-:W2:Y:S04]  /*6d210*/  LDL.LU R122, [R1+0x2960] ;  /* 0x00296000017a7983 */ /* 0x000ea80000300800 */
[----:B----4-:R-:W4:Y:S04]  /*6d220*/  LDL.LU.64 R116, [R1+0x2958] ;  /* 0x0029580001747983 */ /* 0x010f280000300a00 */
[----:B------:R-:W2:Y:S04]  /*6d230*/  LDL.LU R123, [R1+0x2950] ;  /* 0x00295000017b7983 */ /* 0x000ea80000300800 */
[----:B---3--:R-:W-:Y:S04]  /*6d240*/  STG.E.U8 desc[UR60][R80.64], R7 ;  /* 0x0000000750007986 */ /* 0x008fe8000c10113c */
[----:B------:R-:W3:Y:S04]  /*6d250*/  LDL.LU.64 R60, [R1+0xc00] ;  /* 0x000c0000013c7983 */ /* 0x000ee80000300a00 */
[----:B----4-:R0:W-:Y:S04]  /*6d260*/  STG.E.U8 desc[UR60][R68.64], R117 ;  /* 0x0000007544007986 */ /* 0x0101e8000c10113c */
[----:B--2---:R1:W-:Y:S04]  /*6d270*/  STG.E.U8 desc[UR60][R54.64], R118 ;  /* 0x0000007636007986 */ /* 0x0043e8000c10113c */
[----:B------:R2:W-:Y:S04]  /*6d280*/  STG.E.U8 desc[UR60][R112.64], R119 ;  /* 0x0000007770007986 */ /* 0x0005e8000c10113c */
[----:B0-----:R-:W4:Y:S04]  /*6d290*/  LDL.LU R117, [R1+0x294c] ;  /* 0x00294c0001757983 */ /* 0x001f280000300800 */
[----:B-1----:R-:W4:Y:S04]  /*6d2a0*/  LDL.LU R118, [R1+0x2948] ;  /* 0x0029480001767983 */ /* 0x002f280000300800 */
[----:B--2---:R-:W3:Y:S04]  /*6d2b0*/  LDL.LU.64 R112, [R1+0x2940] ;  /* 0x0029400001707983 */ /* 0x004ee80000300a00 */
[----:B------:R-:W2:Y:S04]  /*6d2c0*/  LDL.LU R119, [R1+0x293c] ;  /* 0x00293c0001777983 */ /* 0x000ea80000300800 */
[----:B------:R-:W4:Y:S04]  /*6d2d0*/  LDL.LU.64 R68, [R1+0xbe0] ;  /* 0x000be00001447983 */ /* 0x000f280000300a00 */
[----:B------:R-:W2:Y:S04]  /*6d2e0*/  LDL.LU.64 R54, [R1+0xbd8] ;  /* 0x000bd80001367983 */ /* 0x000ea80000300a00 */
[----:B---3--:R0:W-:Y:S04]  /*6d2f0*/  STG.E.U8 desc[UR60][R60.64], R112 ;  /* 0x000000703c007986 */ /* 0x0081e8000c10113c */
[----:B------:R1:W-:Y:S04]  /*6d300*/  STG.E.U8 desc[UR60][R108.64], R113 ;  /* 0x000000716c007986 */ /* 0x0003e8000c10113c */
[----:B------:R3:W-:Y:S04]  /*6d310*/  STG.E.U8 desc[UR60][R110.64], R252 ;  /* 0x000000fc6e007986 */ /* 0x0007e8000c10113c */
[----:B0-----:R-:W2:Y:S04]  /*6d320*/  LDL.LU R112, [R1+0x2938] ;  /* 0x0029380001707983 */ /* 0x001ea80000300800 */
[----:B-1----:R-:W4:Y:S04]  /*6d330*/  LDL.LU.64 R108, [R1+0x2930] ;  /* 0x00293000016c7983 */ /* 0x002f280000300a00 */
[----:B------:R-:W2:Y:S04]  /*6d340*/  LDL.LU R113, [R1+0x2928] ;  /* 0x0029280001717983 */ /* 0x000ea80000300800 */
[----:B---3--:R-:W3:Y:S04]  /*6d350*/  LDL.LU.64 R110, [R1+0x2920] ;  /* 0x00292000016e7983 */ /* 0x008ee80000300a00 */
[----:B------:R0:W-:Y:S04]  /*6d360*/  STG.E.U8 desc[UR60][R114.64], R0 ;  /* 0x0000000072007986 */ /* 0x0001e8000c10113c */
[----:B0-----:R-:W3:Y:S04]  /*6d370*/  LDL.LU.64 R114, [R1+0x2918] ;  /* 0x0029180001727983 */ /* 0x001ee80000300a00 */
[----:B------:R-:W3:Y:S04]  /*6d380*/  LDL.LU.64 R190, [R1+0xbc0] ;  /* 0x000bc00001be7983 */ /* 0x000ee80000300a00 */
[----:B------:R-:W3:Y:S04]  /*6d390*/  LDL.LU.64 R188, [R1+0xbb8] ;  /* 0x000bb80001bc7983 */ /* 0x000ee80000300a00 */
[----:B------:R-:W3:Y:S04]  /*6d3a0*/  LDL.LU R175, [R1+0x10b0] ;  /* 0x0010b00001af7983 */ /* 0x000ee80000300800 */
[----:B------:R-:W3:Y:S04]  /*6d3b0*/  LDL.LU.64 R160, [R1+0xbb0] ;  /* 0x000bb00001a07983 */ /* 0x000ee80000300a00 */
[----:B----4-:R0:W-:Y:S04]  /*6d3c0*/  STG.E.U8 desc[UR60][R68.64], R108 ;  /* 0x0000006c44007986 */ /* 0x0101e8000c10113c */
[----:B--2---:R1:W-:Y:S04]  /*6d3d0*/  STG.E.U8 desc[UR60][R54.64], R109 ;  /* 0x0000006d36007986 */ /* 0x0043e8000c10113c */
[----:B---3--:R2:W-:Y:S04]  /*6d3e0*/  STG.E.U8 desc[UR60][R106.64], R110 ;  /* 0x0000006e6a007986 */ /* 0x0085e8000c10113c */
[----:B0-----:R-:W3:Y:S04]  /*6d3f0*/  LDL.LU R108, [R1+0x2914] ;  /* 0x00291400016c7983 */ /* 0x001ee80000300800 */
[----:B-1----:R-:W4:Y:S04]  /*6d400*/  LDL.LU R109, [R1+0x2910] ;  /* 0x00291000016d7983 */ /* 0x002f280000300800 */
[----:B--2---:R-:W2:Y:S04]  /*6d410*/  LDL.LU.64 R106, [R1+0x2908] ;  /* 0x00290800016a7983 */ /* 0x004ea80000300a00 */
[----:B------:R-:W4:Y:S04]  /*6d420*/  LDL.LU R110, [R1+0x2900] ;  /* 0x00290000016e7983 */ /* 0x000f280000300800 */
[----:B------:R0:W-:Y:S04]  /*6d430*/  STG.E.U8 desc[UR60][R104.64], R111 ;  /* 0x0000006f68007986 */ /* 0x0001e8000c10113c */
[----:B0-----:R-:W3:Y:S04]  /*6d440*/  LDL.LU.64 R104, [R1+0x28f8] ;  /* 0x0028f80001687983 */ /* 0x001ee80000300a00 */
[----:B------:R-:W4:Y:S04]  /*6d450*/  LDL.LU R111, [R1+0x28f0] ;  /* 0x0028f000016f7983 */ /* 0x000f280000300800 */
[----:B------:R-:W4:Y:S04]  /*6d460*/  LDL.LU.64 R86, [R1+0xba0] ;  /* 0x000ba00001567983 */ /* 0x000f280000300a00 */
[----:B------:R-:W4:Y:S04]  /*6d470*/  LDL.LU R68, [R1+0x11b8] ;  /* 0x0011b80001447983 */ /* 0x000f280000300800 */
[----:B------:R-:W4:Y:S04]  /*6d480*/  LDL.LU.64 R80, [R1+0xb98] ;  /* 0x000b980001507983 */ /* 0x000f280000300a00 */
[----:B------:R-:W4:Y:S04]  /*6d490*/  LDL.LU R69, [R1+0x11a0] ;  /* 0x0011a00001457983 */ /* 0x000f280000300800 */
[----:B------:R-:W4:Y:S04]  /*6d4a0*/  LDL.LU.64 R54, [R1+0xb90] ;  /* 0x000b900001367983 */ /* 0x000f280000300a00 */
[----:B---3--:R0:W-:Y:S04]  /*6d4b0*/  STG.E.U8 desc[UR60][R190.64], R105 ;  /* 0x00000069be007986 */ /* 0x0081e8000c10113c */
[----:B------:R-:W-:Y:S04]  /*6d4c0*/  STG.E.U8 desc[UR60][R188.64], R175 ;  /* 0x000000afbc007986 */ /* 0x000fe8000c10113c */
[----:B--2---:R1:W-:Y:S04]  /*6d4d0*/  STG.E.U8 desc[UR60][R160.64], R106 ;  /* 0x0000006aa0007986 */ /* 0x0043e8000c10113c */
[----:B0-----:R-:W2:Y:S04]  /*6d4e0*/  LDL.LU R105, [R1+0x28ec] ;  /* 0x0028ec0001697983 */ /* 0x001ea80000300800 */
[----:B------:R0:W-:Y:S04]  /*6d4f0*/  STG.E.U8 desc[UR60][R102.64], R107 ;  /* 0x0000006b66007986 */ /* 0x0001e8000c10113c */
[----:B-1----:R-:W3:Y:S04]  /*6d500*/  LDL.LU R106, [R1+0x28e8] ;  /* 0x0028e800016a7983 */ /* 0x002ee80000300800 */
[----:B0-----:R-:W2:Y:S04]  /*6d510*/  LDL.LU.64 R102, [R1+0x28e0] ;  /* 0x0028e00001667983 */ /* 0x001ea80000300a00 */
[----:B----4-:R-:W-:Y:S04]  /*6d520*/  STG.E.U8 desc[UR60][R86.64], R68 ;  /* 0x0000004456007986 */ /* 0x010fe8000c10113c */
[----:B------:R-:W-:Y:S04]  /*6d530*/  STG.E.U8 desc[UR60][R80.64], R69 ;  /* 0x0000004550007986 */ /* 0x000fe8000c10113c */
[----:B------:R-:W4:Y:S04]  /*6d540*/  LDL.LU R107, [R1+0x28dc] ;  /* 0x0028dc00016b7983 */ /* 0x000f280000300800 */
[----:B--2---:R0:W-:Y:S04]  /*6d550*/  STG.E.U8 desc[UR60][R54.64], R102 ;  /* 0x0000006636007986 */ /* 0x0041e8000c10113c */
[----:B------:R1:W-:Y:S04]  /*6d560*/  STG.E.U8 desc[UR60][R100.64], R103 ;  /* 0x0000006764007986 */ /* 0x0003e8000c10113c */
[----:B0-----:R-:W2:Y:S04]  /*6d570*/  LDL.LU R102, [R1+0x28d8] ;  /* 0x0028d80001667983 */ /* 0x001ea80000300800 */
[----:B-1----:R-:W2:Y:S04]  /*6d580*/  LDL.LU.64 R100, [R1+0x28d0] ;  /* 0x0028d00001647983 */ /* 0x002ea80000300a00 */
[----:B------:R-:W2:Y:S04]  /*6d590*/  LDL.LU R103, [R1+0x28c8] ;  /* 0x0028c80001677983 */ /* 0x000ea80000300800 */
[----:B------:R-:W3:Y:S04]  /*6d5a0*/  LDL.LU.64 R62, [R1+0xb80] ;  /* 0x000b8000013e7983 */ /* 0x000ee80000300a00 */
[----:B------:R-:W3:Y:S04]  /*6d5b0*/  LDL.LU R183, [R1+0x1288] ;  /* 0x0012880001b77983 */ /* 0x000ee80000300800 */
[----:B------:R-:W4:Y:S04]  /*6d5c0*/  LDL.LU.64 R214, [R1+0xb78] ;  /* 0x000b780001d67983 */ /* 0x000f280000300a00 */
[----:B------:R-:W4:Y:S04]  /*6d5d0*/  LDL.LU R206, [R1+0x126c] ;  /* 0x00126c0001ce7983 */ /* 0x000f280000300800 */
[----:B------:R-:W2:Y:S04]  /*6d5e0*/  LDL.LU.64 R78, [R1+0xb70] ;  /* 0x000b7000014e7983 */ /* 0x000ea80000300a00 */
[----:B------:R-:W2:Y:S04]  /*6d5f0*/  LDL.LU R197, [R1+0x127c] ;  /* 0x00127c0001c57983 */ /* 0x000ea80000300800 */
        /* <DEDUP_REMOVED lines=56> */
[----:B---3--:R0:W-:Y:S04]  /*6d980*/  STG.E.U8 desc[UR60][R62.64], R183 ;  /* 0x000000b73e007986 */ /* 0x0081e8000c10113c */
[----:B----4-:R1:W-:Y:S04]  /*6d990*/  STG.E.U8 desc[UR60][R214.64], R206 ;  /* 0x000000ced6007986 */ /* 0x0103e8000c10113c */
[----:B0-----:R-:W3:Y:S04]  /*6d9a0*/  LDL.LU.64 R62, [R1+0xa88] ;  /* 0x000a8800013e7983 */ /* 0x001ee80000300a00 */
[----:B------:R-:W3:Y:S04]  /*6d9b0*/  LDL.LU R183, [R1+0x11fc] ;  /* 0x0011fc0001b77983 */ /* 0x000ee80000300800 */
[----:B-1----:R-:W4:Y:S04]  /*6d9c0*/  LDL.LU.64 R214, [R1+0xa80] ;  /* 0x000a800001d67983 */ /* 0x002f280000300a00 */
[----:B--2---:R0:W-:Y:S04]  /*6d9d0*/  STG.E.U8 desc[UR60][R78.64], R197 ;  /* 0x000000c54e007986 */ /* 0x0041e8000c10113c */
[----:B------:R-:W4:Y:S04]  /*6d9e0*/  LDL.LU R206, [R1+0x120c] ;  /* 0x00120c0001ce7983 */ /* 0x000f280000300800 */
[----:B------:R1:W-:Y:S04]  /*6d9f0*/  STG.E.U8 desc[UR60][R92.64], R207 ;  /* 0x000000cf5c007986 */ /* 0x0003e8000c10113c */
[----:B0-----:R-:W2:Y:S04]  /*6da00*/  LDL.LU.64 R78, [R1+0xa78] ;  /* 0x000a7800014e7983 */ /* 0x001ea80000300a00 */
[----:B------:R-:W2:Y:S04]  /*6da10*/  LDL.LU R197, [R1+0x11ec] ;  /* 0x0011ec0001c57983 */ /* 0x000ea80000300800 */
[----:B-1----:R-:W2:Y:S04]  /*6da20*/  LDL.LU.64 R92, [R1+0xa70] ;  /* 0x000a7000015c7983 */ /* 0x002ea80000300a00 */
[----:B------:R0:W-:Y:S04]  /*6da30*/  STG.E.U8 desc[UR60][R216.64], R182 ;  /* 0x000000b6d8007986 */ /* 0x0001e8000c10113c */
[----:B------:R-:W2:Y:S04]  /*6da40*/  LDL.LU R207, [R1+0x1200] ;  /* 0x0012000001cf7983 */ /* 0x000ea80000300800 */
        /* <DEDUP_REMOVED lines=28> */
[----:B------:R-:W2:Y:S04]  /*6dc10*/  LDL.LU R178, [R1+0x11f8] ;  /* 0x0011f80001b27983 */ /* 0x000ea80000300800 */
[----:B------:R0:W-:Y:S04]  /*6dc20*/  STG.E.U8 desc[UR60][R200.64], R244 ;  /* 0x000000f4c8007986 */ /* 0x0001e8000c10113c */
[----:B------:R1:W-:Y:S04]  /*6dc30*/  STG.E.U8 desc[UR60][R212.64], R245 ;  /* 0x000000f5d4007986 */ /* 0x0003e8000c10113c */
[----:B0-----:R-:W2:Y:S04]  /*6dc40*/  LDL.LU.64 R200, [R1+0xa18] ;  /* 0x000a180001c87983 */ /* 0x001ea80000300a00 */
[----:B------:R-:W2:Y:S04]  /*6dc50*/  LDL.LU R244, [R1+0x11e4] ;  /* 0x0011e40001f47983 */ /* 0x000ea80000300800 */
[----:B-1----:R-:W2:Y:S04]  /*6dc60*/  LDL.LU.64 R212, [R1+0xa10] ;  /* 0x000a100001d47983 */ /* 0x002ea80000300a00 */
[----:B------:R-:W2:Y:S04]  /*6dc70*/  LDL.LU R245, [R1+0x11e8] ;  /* 0x0011e80001f57983 */ /* 0x000ea80000300800 */
[----:B------:R0:W-:Y:S04]  /*6dc80*/  STG.E.U8 desc[UR60][R240.64], R230 ;  /* 0x000000e6f0007986 */ /* 0x0001e8000c10113c */
[----:B------:R1:W-:Y:S04]  /*6dc90*/  STG.E.U8 desc[UR60][R236.64], R231 ;  /* 0x000000e7ec007986 */ /* 0x0003e8000c10113c */
[----:B------:R1:W-:Y:S04]  /*6dca0*/  STG.E.U8 desc[UR60][R222.64], R210 ;  /* 0x000000d2de007986 */ /* 0x0003e8000c10113c */
[----:B0-----:R-:W2:Y:S04]  /*6dcb0*/  LDL.LU.64 R240, [R1+0xa08] ;  /* 0x000a080001f07983 */ /* 0x001ea80000300a00 */
[----:B------:R-:W2:Y:S04]  /*6dcc0*/  LDL.LU R230, [R1+0x11bc] ;  /* 0x0011bc0001e67983 */ /* 0x000ea80000300800 */
[----:B-1----:R-:W2:Y:S04]  /*6dcd0*/  LDL.LU.64 R236, [R1+0xa00] ;  /* 0x000a000001ec7983 */ /* 0x002ea80000300a00 */
[----:B------:R-:W2:Y:S04]  /*6dce0*/  LDL.LU R231, [R1+0x11cc] ;  /* 0x0011cc0001e77983 */ /* 0x000ea80000300800 */
[----:B------:R-:W2:Y:S04]  /*6dcf0*/  LDL.LU.64 R222, [R1+0x9f8] ;  /* 0x0009f80001de7983 */ /* 0x000ea80000300a00 */
        /* <DEDUP_REMOVED lines=36> */
[----:B---3--:R0:W-:Y:S04]  /*6df40*/  STG.E.U8 desc[UR60][R62.64], R183 ;  /* 0x000000b73e007986 */ /* 0x0081e8000c10113c */
[----:B------:R-:W3:Y:S04]  /*6df50*/  LDL.LU R196, [R1+0x1198] ;  /* 0x0011980001c47983 */ /* 0x000ee80000300800 */
[----:B----4-:R1:W-:Y:S04]  /*6df60*/  STG.E.U8 desc[UR60][R214.64], R206 ;  /* 0x000000ced6007986 */ /* 0x0103e8000c10113c */
[----:B0-----:R-:W4:Y:S04]  /*6df70*/  LDL.LU.64 R62, [R1+0x990] ;  /* 0x00099000013e7983 */ /* 0x001f280000300a00 */
[----:B------:R-:W4:Y:S04]  /*6df80*/  LDL.LU R183, [R1+0x119c] ;  /* 0x00119c0001b77983 */ /* 0x000f280000300800 */
[----:B-1----:R-:W4:Y:S04]  /*6df90*/  LDL.LU.64 R214, [R1+0x988] ;  /* 0x0009880001d67983 */ /* 0x002f280000300a00 */
[----:B--2---:R0:W-:Y:S04]  /*6dfa0*/  STG.E.U8 desc[UR60][R78.64], R197 ;  /* 0x000000c54e007986 */ /* 0x0041e8000c10113c */
        /* <DEDUP_REMOVED lines=82> */
[----:B---3--:R1:W-:Y:S04]  /*6e4d0*/  STG.E.U8 desc[UR60][R208.64], R196 ;  /* 0x000000c4d0007986 */ /* 0x0083e8000c10113c */
[----:B0-----:R-:W3:Y:S04]  /*6e4e0*/  LDL.LU.64 R12, [R1+0x8a8] ;  /* 0x0008a800010c7983 */ /* 0x001ee80000300a00 */
[----:B------:R-:W3:Y:S04]  /*6e4f0*/  LDL.LU R233, [R1+0x1124] ;  /* 0x0011240001e97983 */ /* 0x000ee80000300800 */
[----:B-1----:R-:W3:Y:S04]  /*6e500*/  LDL.LU.64 R208, [R1+0x8a0] ;  /* 0x0008a00001d07983 */ /* 0x002ee80000300a00 */
[----:B----4-:R0:W-:Y:S04]  /*6e510*/  STG.E.U8 desc[UR60][R62.64], R183 ;  /* 0x000000b73e007986 */ /* 0x0101e8000c10113c */
[----:B------:R-:W4:Y:S04]  /*6e520*/  LDL.LU R196, [R1+0x1128] ;  /* 0x0011280001c47983 */ /* 0x000f280000300800 */
[----:B--2---:R1:W-:Y:S04]  /*6e530*/  STG.E.U8 desc[UR60][R214.64], R206 ;  /* 0x000000ced6007986 */ /* 0x0043e8000c10113c */
        /* <DEDUP_REMOVED lines=263> */
[----:B---3--:R0:W-:Y:S04]  /*6f5b0*/  STG.E.U8 desc[UR60][R194.64], R202 ;  /* 0x000000cac2007986 */ /* 0x0081e8000c10113c */
[----:B-1----:R-:W3:Y:S04]  /*6f5c0*/  LDL.LU.64 R84, [R1+0x5c8] ;  /* 0x0005c80001547983 */ /* 0x002ee80000300a00 */
[----:B----4-:R-:W-:Y:S04]  /*6f5d0*/  STG.E.U8 desc[UR60][R226.64], R203 ;  /* 0x000000cbe2007986 */ /* 0x010fe8000c10113c */
[----:B------:R-:W3:Y:S04]  /*6f5e0*/  LDL.LU R221, [R1+0xf68] ;  /* 0x000f680001dd7983 */ /* 0x000ee80000300800 */
[----:B--2---:R1:W-:Y:S04]  /*6f5f0*/  STG.E.U8 desc[UR60][R12.64], R233 ;  /* 0x000000e90c007986 */ /* 0x0043e8000c10113c */
[----:B0-----:R-:W2:Y:S04]  /*6f600*/  LDL.LU.64 R194, [R1+0x5c0] ;  /* 0x0005c00001c27983 */ /* 0x001ea80000300a00 */
[----:B------:R0:W-:Y:S04]  /*6f610*/  STG.E.U8 desc[UR60][R208.64], R196 ;  /* 0x000000c4d0007986 */ /* 0x0001e8000c10113c */
[----:B-1----:R-:W2:Y:S04]  /*6f620*/  LDL.LU R233, [R1+0xf74] ;  /* 0x000f740001e97983 */ /* 0x002ea80000300800 */
[----:B------:R-:W4:Y:S04]  /*6f630*/  LDL.LU.64 R226, [R1+0x5b8] ;  /* 0x0005b80001e27983 */ /* 0x000f280000300a00 */
[----:B0-----:R-:W4:Y:S04]  /*6f640*/  LDL.LU R196, [R1+0xfac] ;  /* 0x000fac0001c47983 */ /* 0x001f280000300800 */
[----:B------:R0:W-:Y:S04]  /*6f650*/  STG.E.U8 desc[UR60][R62.64], R183 ;  /* 0x000000b73e007986 */ /* 0x0001e8000c10113c */
[----:B------:R-:W4:Y:S04]  /*6f660*/  LDL.LU.64 R202, [R1+0x5b0] ;  /* 0x0005b00001ca7983 */ /* 0x000f280000300a00 */
[----:B------:R1:W-:Y:S04]  /*6f670*/  STG.E.U8 desc[UR60][R214.64], R206 ;  /* 0x000000ced6007986 */ /* 0x0003e8000c10113c */
[----:B0-----:R-:W4:Y:S04]  /*6f680*/  LDL.LU R183, [R1+0xfb0] ;  /* 0x000fb00001b77983 */ /* 0x001f280000300800 */
[----:B------:R-:W4:Y:S04]  /*6f690*/  LDL.LU.64 R12, [R1+0x5a8] ;  /* 0x0005a800010c7983 */ /* 0x000f280000300a00 */
[----:B------:R-:W4:Y:S04]  /*6f6a0*/  LDL.LU R62, [R1+0xfa0] ;  /* 0x000fa000013e7983 */ /* 0x000f280000300800 */
[----:B------:R-:W4:Y:S04]  /*6f6b0*/  LDL.LU.64 R208, [R1+0x5a0] ;  /* 0x0005a00001d07983 */ /* 0x000f280000300a00 */
[----:B------:R-:W4:Y:S04]  /*6f6c0*/  LDL.LU R63, [R1+0xfa4] ;  /* 0x000fa400013f7983 */ /* 0x000f280000300800 */
[----:B-1----:R-:W4:Y:S04]  /*6f6d0*/  LDL.LU.64 R214, [R1+0x598] ;  /* 0x0005980001d67983 */ /* 0x002f280000300a00 */
[----:B------:R0:W-:Y:S04]  /*6f6e0*/  STG.E.U8 desc[UR60][R78.64], R197 ;  /* 0x000000c54e007986 */ /* 0x0001e8000c10113c */
[----:B------:R-:W4:Y:S04]  /*6f6f0*/  LDL.LU R206, [R1+0xf8c] ;  /* 0x000f8c0001ce7983 */ /* 0x000f280000300800 */
[----:B------:R1:W-:Y:S04]  /*6f700*/  STG.E.U8 desc[UR60][R92.64], R207 ;  /* 0x000000cf5c007986 */ /* 0x0003e8000c10113c */
[----:B0-----:R-:W4:Y:S04]  /*6f710*/  LDL.LU.64 R78, [R1+0x590] ;  /* 0x00059000014e7983 */ /* 0x001f280000300a00 */
        /* <DEDUP_REMOVED lines=32> */
[----:B------:R-:W4:Y:S04]  /*6f920*/  LDL.LU R178, [R1+0xf60] ;  /* 0x000f600001b27983 */ /* 0x000f280000300800 */
[----:B------:R0:W-:Y:S04]  /*6f930*/  STG.E.U8 desc[UR60][R200.64], R244 ;  /* 0x000000f4c8007986 */ /* 0x0001e8000c10113c */
[----:B------:R1:W-:Y:S04]  /*6f940*/  STG.E.U8 desc[UR60][R212.64], R245 ;  /* 0x000000f5d4007986 */ /* 0x0003e8000c10113c */
[----:B0-----:R-:W4:Y:S04]  /*6f950*/  LDL.LU.64 R200, [R1+0x530] ;  /* 0x0005300001c87983 */ /* 0x001f280000300a00 */
[----:B------:R-:W4:Y:S04]  /*6f960*/  LDL.LU R244, [R1+0xf64] ;  /* 0x000f640001f47983 */ /* 0x000f280000300800 */
[----:B-1----:R-:W4:Y:S04]  /*6f970*/  LDL.LU.64 R212, [R1+0x528] ;  /* 0x0005280001d47983 */ /* 0x002f280000300a00 */
[----:B------:R-:W4:Y:S04]  /*6f980*/  LDL.LU R245, [R1+0xf54] ;  /* 0x000f540001f57983 */ /* 0x000f280000300800 */
[----:B------:R0:W-:Y:S04]  /*6f990*/  STG.E.U8 desc[UR60][R240.64], R230 ;  /* 0x000000e6f0007986 */ /* 0x0001e8000c10113c */
[----:B------:R1:W-:Y:S04]  /*6f9a0*/  STG.E.U8 desc[UR60][R236.64], R231 ;  /* 0x000000e7ec007986 */ /* 0x0003e8000c10113c */
[----:B------:R1:W-:Y:S04]  /*6f9b0*/  STG.E.U8 desc[UR60][R222.64], R210 ;  /* 0x000000d2de007986 */ /* 0x0003e8000c10113c */
[----:B0-----:R-:W4:Y:S04]  /*6f9c0*/  LDL.LU.64 R240, [R1+0x520] ;  /* 0x0005200001f07983 */ /* 0x001f280000300a00 */
[----:B------:R-:W4:Y:S04]  /*6f9d0*/  LDL.LU R230, [R1+0xf58] ;  /* 0x000f580001e67983 */ /* 0x000f280000300800 */
[----:B-1----:R-:W4:Y:S04]  /*6f9e0*/  LDL.LU.64 R236, [R1+0x518] ;  /* 0x0005180001ec7983 */ /* 0x002f280000300a00 */
[----:B------:R-:W4:Y:S04]  /*6f9f0*/  LDL.LU R231, [R1+0xf44] ;  /* 0x000f440001e77983 */ /* 0x000f280000300800 */
[----:B------:R-:W4:Y:S04]  /*6fa00*/  LDL.LU.64 R222, [R1+0x510] ;  /* 0x0005100001de7983 */ /* 0x000f280000300a00 */
        /* <DEDUP_REMOVED lines=20> */
[----:B---3--:R1:W-:Y:S04]  /*6fb50*/  STG.E.U8 desc[UR60][R84.64], R221 ;  /* 0x000000dd54007986 */ /* 0x0083e8000c10113c */
[----:B0-----:R-:W3:Y:S04]  /*6fb60*/  LDL.LU.64 R68, [R1+0x4d8] ;  /* 0x0004d80001447983 */ /* 0x001ee80000300a00 */
[----:B------:R-:W3:Y:S04]  /*6fb70*/  LDL.LU R55, [R1+0xeec] ;  /* 0x000eec0001377983 */ /* 0x000ee80000300800 */
[----:B-1----:R-:W3:Y:S04]  /*6fb80*/  LDL.LU.64 R84, [R1+0x28c0] ;  /* 0x0028c00001547983 */ /* 0x002ee80000300a00 */
[----:B------:R-:W3:Y:S04]  /*6fb90*/  LDL.LU R221, [R1+0x28b8] ;  /* 0x0028b80001dd7983 */ /* 0x000ee80000300800 */
[----:B--2---:R0:W-:Y:S04]  /*6fba0*/  STG.E.U8 desc[UR60][R194.64], R233 ;  /* 0x000000e9c2007986 */ /* 0x0041e8000c10113c */
[----:B----4-:R1:W-:Y:S04]  /*6fbb0*/  STG.E.U8 desc[UR60][R226.64], R196 ;  /* 0x000000c4e2007986 */ /* 0x0103e8000c10113c */
[----:B------:R2:W-:Y:S04]  /*6fbc0*/  STG.E.U8 desc[UR60][R202.64], R183 ;  /* 0x000000b7ca007986 */ /* 0x0005e8000c10113c */
[----:B0-----:R-:W4:Y:S04]  /*6fbd0*/  LDL.LU.64 R194, [R1+0x28b0] ;  /* 0x0028b00001c27983 */ /* 0x001f280000300a00 */
[----:B------:R-:W4:Y:S04]  /*6fbe0*/  LDL.LU R233, [R1+0x28a8] ;  /* 0x0028a80001e97983 */ /* 0x000f280000300800 */
[----:B-1----:R-:W4:Y:S04]  /*6fbf0*/  LDL.LU.64 R226, [R1+0x28a0] ;  /* 0x0028a00001e27983 */ /* 0x002f280000300a00 */
[----:B------:R-:W4:Y:S04]  /*6fc00*/  LDL.LU R196, [R1+0x2898] ;  /* 0x0028980001c47983 */ /* 0x000f280000300800 */
[----:B--2---:R-:W2:Y:S04]  /*6fc10*/  LDL.LU.64 R202, [R1+0x2890] ;  /* 0x0028900001ca7983 */ /* 0x004ea80000300a00 */
[----:B------:R-:W2:Y:S04]  /*6fc20*/  LDL.LU R183, [R1+0x2888] ;  /* 0x0028880001b77983 */ /* 0x000ea80000300800 */
[----:B------:R0:W-:Y:S04]  /*6fc30*/  STG.E.U8 desc[UR60][R12.64], R62 ;  /* 0x0000003e0c007986 */ /* 0x0001e8000c10113c */
[----:B------:R1:W-:Y:S04]  /*6fc40*/  STG.E.U8 desc[UR60][R208.64], R63 ;  /* 0x0000003fd0007986 */ /* 0x0003e8000c10113c */
[----:B------:R1:W-:Y:S04]  /*6fc50*/  STG.E.U8 desc[UR60][R214.64], R206 ;  /* 0x000000ced6007986 */ /* 0x0003e8000c10113c */
[----:B0-----:R-:W2:Y:S04]  /*6fc60*/  LDL.LU.64 R12, [R1+0x2880] ;  /* 0x00288000010c7983 */ /* 0x001ea80000300a00 */
[----:B-1----:R-:W2:Y:S04]  /*6fc70*/  LDL.LU.64 R208, [R1+0x2878] ;  /* 0x0028780001d07983 */ /* 0x002ea80000300a00 */
[----:B------:R-:W4:Y:S04]  /*6fc80*/  LDL.LU.64 R62, [R1+0x4d0] ;  /* 0x0004d000013e7983 */ /* 0x000f280000300a00 */
[----:B------:R-:W4:Y:S04]  /*6fc90*/  LDL.LU R206, [R1+0xf00] ;  /* 0x000f000001ce7983 */ /* 0x000f280000300800 */
[----:B------:R0:W-:Y:S04]  /*6fca0*/  STG.E.U8 desc[UR60][R78.64], R197 ;  /* 0x000000c54e007986 */ /* 0x0001e8000c10113c */
[----:B------:R-:W2:Y:S04]  /*6fcb0*/  LDL.LU.64 R214, [R1+0x4c8] ;  /* 0x0004c80001d67983 */ /* 0x000ea80000300a00 */
[----:B------:R1:W-:Y:S04]  /*6fcc0*/  STG.E.U8 desc[UR60][R92.64], R207 ;  /* 0x000000cf5c007986 */ /* 0x0003e8000c10113c */
[----:B0-----:R-:W2:Y:S04]  /*6fcd0*/  LDL.LU R197, [R1+0xee8] ;  /* 0x000ee80001c57983 */ /* 0x001ea80000300800 */
[----:B------:R0:W-:Y:S04]  /*6fce0*/  STG.E.U8 desc[UR60][R216.64], R182 ;  /* 0x000000b6d8007986 */ /* 0x0001e8000c10113c */
[----:B------:R-:W2:Y:S04]  /*6fcf0*/  LDL.LU.64 R78, [R1+0x4c0] ;  /* 0x0004c000014e7983 */ /* 0x000ea80000300a00 */
[----:B------:R-:W-:Y:S04]  /*6fd00*/  STG.E.U8 desc[UR60][R168.64], R248 ;  /* 0x000000f8a8007986 */ /* 0x000fe8000c10113c */
[----:B-1----:R-:W2:Y:S04]  /*6fd10*/  LDL.LU R207, [R1+0xef0] ;  /* 0x000ef00001cf7983 */ /* 0x002ea80000300800 */
[----:B------:R-:W-:Y:S04]  /*6fd20*/  STG.E.U8 desc[UR60][R224.64], R249 ;  /* 0x000000f9e0007986 */ /* 0x000fe8000c10113c */
[----:B------:R-:W2:Y:S04]  /*6fd30*/  LDL.LU.64 R92, [R1+0x4b8] ;  /* 0x0004b800015c7983 */ /* 0x000ea80000300a00 */
[----:B------:R1:W-:Y:S04]  /*6fd40*/  STG.E.U8 desc[UR60][R234.64], R232 ;  /* 0x000000e8ea007986 */ /* 0x0003e8000c10113c */
[----:B0-----:R-:W2:Y:S04]  /*6fd50*/  LDL.LU R182, [R1+0xf20] ;  /* 0x000f200001b67983 */ /* 0x001ea80000300800 */
[----:B------:R0:W-:Y:S04]  /*6fd60*/  STG.E.U8 desc[UR60][R38.64], R72 ;  /* 0x0000004826007986 */ /* 0x0001e8000c10113c */
[----:B------:R-:W2:Y:S04]  /*6fd70*/  LDL.LU.64 R216, [R1+0x4b0] ;  /* 0x0004b00001d87983 */ /* 0x000ea80000300a00 */
[----:B------:R-:W-:Y:S04]  /*6fd80*/  STG.E.U8 desc[UR60][R242.64], R73 ;  /* 0x00000049f2007986 */ /* 0x000fe8000c10113c */
[----:B-1----:R-:W2:Y:S04]  /*6fd90*/  LDL.LU R232, [R1+0xf24] ;  /* 0x000f240001e87983 */ /* 0x002ea80000300800 */
[----:B------:R1:W-:Y:S04]  /*6fda0*/  STG.E.U8 desc[UR60][R250.64], R229 ;  /* 0x000000e5fa007986 */ /* 0x0003e8000c10113c */
[----:B0-----:R-:W2:Y:S04]  /*6fdb0*/  LDL.LU.64 R38, [R1+0x4a8] ;  /* 0x0004a80001267983 */ /* 0x001ea80000300a00 */
[----:B------:R0:W-:Y:S04]  /*6fdc0*/  STG.E.U8 desc[UR60][R246.64], R228 ;  /* 0x000000e4f6007986 */ /* 0x0001e8000c10113c */
[----:B-1----:R-:W2:Y:S04]  /*6fdd0*/  LDL.LU R229, [R1+0xf14] ;  /* 0x000f140001e57983 */ /* 0x002ea80000300800 */
[----:B------:R-:W2:Y:S04]  /*6fde0*/  LDL.LU.64 R72, [R1+0x4a0] ;  /* 0x0004a00001487983 */ /* 0x000ea80000300a00 */
[----:B------:R1:W-:Y:S04]  /*6fdf0*/  STG.E.U8 desc[UR60][R156.64], R179 ;  /* 0x000000b39c007986 */ /* 0x0003e8000c10113c */
[----:B0-----:R-:W2:Y:S04]  /*6fe00*/  LDL.LU R228, [R1+0xf18] ;  /* 0x000f180001e47983 */ /* 0x001ea80000300800 */
[----:B------:R0:W-:Y:S04]  /*6fe10*/  STG.E.U8 desc[UR60][R238.64], R178 ;  /* 0x000000b2ee007986 */ /* 0x0001e8000c10113c */
[----:B-1----:R-:W2:Y:S04]  /*6fe20*/  LDL.LU.64 R156, [R1+0x498] ;  /* 0x00049800019c7983 */ /* 0x002ea80000300a00 */
[----:B------:R-:W2:Y:S04]  /*6fe30*/  LDL.LU R179, [R1+0xf04] ;  /* 0x000f040001b37983 */ /* 0x000ea80000300800 */
[----:B0-----:R-:W2:Y:S04]  /*6fe40*/  LDL.LU.64 R238, [R1+0x490] ;  /* 0x0004900001ee7983 */ /* 0x001ea80000300a00 */
[----:B------:R-:W2:Y:S04]  /*6fe50*/  LDL.LU R178, [R1+0xf08] ;  /* 0x000f080001b27983 */ /* 0x000ea80000300800 */
[----:B------:R0:W-:Y:S04]  /*6fe60*/  STG.E.U8 desc[UR60][R200.64], R244 ;  /* 0x000000f4c8007986 */ /* 0x0001e8000c10113c */
[----:B------:R1:W-:Y:S04]  /*6fe70*/  STG.E.U8 desc[UR60][R212.64], R245 ;  /* 0x000000f5d4007986 */ /* 0x0003e8000c10113c */
[----:B0-----:R-:W2:Y:S04]  /*6fe80*/  LDL.LU.64 R200, [R1+0x488] ;  /* 0x0004880001c87983 */ /* 0x001ea80000300a00 */
[----:B------:R-:W2:Y:S04]  /*6fe90*/  LDL.LU R168, [R1+0xef4] ;  /* 0x000ef40001a87983 */ /* 0x000ea80000300800 */
[----:B-1----:R-:W2:Y:S04]  /*6fea0*/  LDL.LU.64 R212, [R1+0x480] ;  /* 0x0004800001d47983 */ /* 0x002ea80000300a00 */
        /* <DEDUP_REMOVED lines=9> */
[----:B------:R0:W-:Y:S04]  /*6ff40*/  STG.E.U8 desc[UR60][R240.64], R230 ;  /* 0x000000e6f0007986 */ /* 0x0001e8000c10113c */
[----:B------:R-:W2:Y:S04]  /*6ff50*/  LDL.LU.64 R244, [R1+0x458] ;  /* 0x0004580001f47983 */ /* 0x000ea80000300a00 */
[----:B------:R1:W-:Y:S04]  /*6ff60*/  STG.E.U8 desc[UR60][R236.64], R231 ;  /* 0x000000e7ec007986 */ /* 0x0003e8000c10113c */
[----:B0-----:R-:W2:Y:S04]  /*6ff70*/  LDL.LU.64 R240, [R1+0x450] ;  /* 0x0004500001f07983 */ /* 0x001ea80000300a00 */
[----:B------:R0:W-:Y:S04]  /*6ff80*/  STG.E.U8 desc[UR60][R222.64], R210 ;  /* 0x000000d2de007986 */ /* 0x0001e8000c10113c */
[----:B-1----:R-:W2:Y:S04]  /*6ff90*/  LDL.LU.64 R236, [R1+0x448] ;  /* 0x0004480001ec7983 */ /* 0x002ea80000300a00 */
        /* <DEDUP_REMOVED lines=16> */
[----:B---3--:R1:W-:Y:S04]  /*700a0*/  STG.E.U8 desc[UR60][R68.64], R55 ;  /* 0x0000003744007986 */ /* 0x0083e8000c10113c */
[----:B0-----:R-:W3:Y:S04]  /*700b0*/  LDL.LU.64 R80, [R1+0x3f0] ;  /* 0x0003f00001507983 */ /* 0x001ee80000300a00 */
[----:B-1----:R-:W3:Y:S04]  /*700c0*/  LDL.LU.64 R68, [R1+0x3e8] ;  /* 0x0003e80001447983 */ /* 0x002ee80000300a00 */
[----:B------:R-:W3:Y:S04]  /*700d0*/  LDL.LU.64 R54, [R1+0x3e0] ;  /* 0x0003e00001367983 */ /* 0x000ee80000300a00 */
[----:B----4-:R0:W-:Y:S04]  /*700e0*/  STG.E.U8 desc[UR60][R62.64], R206 ;  /* 0x000000ce3e007986 */ /* 0x0101e8000c10113c */
[----:B0-----:R-:W4:Y:S04]  /*700f0*/  LDL.LU.64 R62, [R1+0x2870] ;  /* 0x00287000013e7983 */ /* 0x001f280000300a00 */
[----:B------:R-:W4:Y:S04]  /*70100*/  LDL.LU R206, [R1+0x2868] ;  /* 0x0028680001ce7983 */ /* 0x000f280000300800 */
[----:B--2---:R0:W-:Y:S04]  /*70110*/  STG.E.U8 desc[UR60][R214.64], R197 ;  /* 0x000000c5d6007986 */ /* 0x0041e8000c10113c */
[----:B0-----:R-:W2:Y:S04]  /*70120*/  LDL.LU.64 R214, [R1+0x2860] ;  /* 0x0028600001d67983 */ /* 0x001ea80000300a00 */
[----:B------:R-:W2:Y:S04]  /*70130*/  LDL.LU R197, [R1+0x2858] ;  /* 0x0028580001c57983 */ /* 0x000ea80000300800 */
[----:B------:R0:W-:Y:S04]  /*70140*/  STG.E.U8 desc[UR60][R78.64], R207 ;  /* 0x000000cf4e007986 */ /* 0x0001e8000c10113c */
[----:B------:R1:W-:Y:S04]  /*70150*/  STG.E.U8 desc[UR60][R92.64], R182 ;  /* 0x000000b65c007986 */ /* 0x0003e8000c10113c */
[----:B0-----:R-:W2:Y:S04]  /*70160*/  LDL.LU.64 R78, [R1+0x2850] ;  /* 0x00285000014e7983 */ /* 0x001ea80000300a00 */
[----:B------:R-:W4:Y:S04]  /*70170*/  LDL.LU R207, [R1+0x2848] ;  /* 0x0028480001cf7983 */ /* 0x000f280000300800 */
[----:B-1----:R-:W2:Y:S04]  /*70180*/  LDL.LU.64 R92, [R1+0x2840] ;  /* 0x00284000015c7983 */ /* 0x002ea80000300a00 */
[----:B------:R-:W2:Y:S04]  /*70190*/  LDL.LU R182, [R1+0x2838] ;  /* 0x0028380001b67983 */ /* 0x000ea80000300800 */
[----:B------:R0:W-:Y:S04]  /*701a0*/  STG.E.U8 desc[UR60][R216.64], R232 ;  /* 0x000000e8d8007986 */ /* 0x0001e8000c10113c */
[----:B0-----:R-:W4:Y:S04]  /*701b0*/  LDL.LU.64 R216, [R1+0x2830] ;  /* 0x0028300001d87983 */ /* 0x001f280000300a00 */
[----:B------:R-:W2:Y:S04]  /*701c0*/  LDL.LU R232, [R1+0x2828] ;  /* 0x0028280001e87983 */ /* 0x000ea80000300800 */
[----:B------:R0:W-:Y:S04]  /*701d0*/  STG.E.U8 desc[UR60][R38.64], R229 ;  /* 0x000000e526007986 */ /* 0x0001e8000c10113c */
[----:B------:R1:W-:Y:S04]  /*701e0*/  STG.E.U8 desc[UR60][R72.64], R228 ;  /* 0x000000e448007986 */ /* 0x0003e8000c10113c */
[----:B0-----:R-:W4:Y:S04]  /*701f0*/  LDL.LU.64 R38, [R1+0x2820] ;  /* 0x0028200001267983 */ /* 0x001f280000300a00 */
[----:B------:R-:W3:Y:S04]  /*70200*/  LDL.LU R229, [R1+0x2818] ;  /* 0x0028180001e57983 */ /* 0x000ee80000300800 */
[----:B-1----:R-:W2:Y:S04]  /*70210*/  LDL.LU.64 R72, [R1+0x2810] ;  /* 0x0028100001487983 */ /* 0x002ea80000300a00 */
[----:B------:R-:W4:Y:S04]  /*70220*/  LDL.LU R228, [R1+0x2808] ;  /* 0x0028080001e47983 */ /* 0x000f280000300800 */
[----:B------:R0:W-:Y:S04]  /*70230*/  STG.E.U8 desc[UR60][R156.64], R179 ;  /* 0x000000b39c007986 */ /* 0x0001e8000c10113c */
[----:B------:R1:W-:Y:S04]  /*70240*/  STG.E.U8 desc[UR60][R238.64], R178 ;  /* 0x000000b2ee007986 */ /* 0x0003e8000c10113c */
[----:B0-----:R-:W2:Y:S04]  /*70250*/  LDL.LU.64 R156, [R1+0x2800] ;  /* 0x00280000019c7983 */ /* 0x001ea80000300a00 */
[----:B------:R-:W2:Y:S04]  /*70260*/  LDL.LU R179, [R1+0x27f8] ;  /* 0x0027f80001b37983 */ /* 0x000ea80000300800 */
[----:B-1----:R-:W3:Y:S04]  /*70270*/  LDL.LU.64 R238, [R1+0x27f0] ;  /* 0x0027f00001ee7983 */ /* 0x002ee80000300a00 */
[----:B------:R-:W2:Y:S04]  /*70280*/  LDL.LU R178, [R1+0x27e8] ;  /* 0x0027e80001b27983 */ /* 0x000ea80000300800 */
[----:B------:R0:W-:Y:S04]  /*70290*/  STG.E.U8 desc[UR60][R200.64], R168 ;  /* 0x000000a8c8007986 */ /* 0x0001e8000c10113c */
[----:B------:R1:W-:Y:S04]  /*702a0*/  STG.E.U8 desc[UR60][R212.64], R169 ;  /* 0x000000a9d4007986 */ /* 0x0003e8000c10113c */
[----:B0-----:R-:W2:Y:S04]  /*702b0*/  LDL.LU.64 R200, [R1+0x27e0] ;  /* 0x0027e00001c87983 */ /* 0x001ea80000300a00 */
[----:B-1----:R-:W2:Y:S04]  /*702c0*/  LDL.LU.64 R212, [R1+0x27d8] ;  /* 0x0027d80001d47983 */ /* 0x002ea80000300a00 */
[----:B------:R-:W2:Y:S04]  /*702d0*/  LDL.LU.64 R168, [R1+0x3d8] ;  /* 0x0003d80001a87983 */ /* 0x000ea80000300a00 */
[----:B------:R-:W-:Y:S04]  /*702e0*/  STG.E.U8 desc[UR60][R224.64], R234 ;  /* 0x000000eae0007986 */ /* 0x000fe8000c10113c */
[----:B------:R0:W-:Y:S04]  /*702f0*/  STG.E.U8 desc[UR60][R248.64], R235 ;  /* 0x000000ebf8007986 */ /* 0x0001e8000c10113c */
[----:B------:R1:W-:Y:S04]  /*70300*/  STG.E.U8 desc[UR60][R242.64], R246 ;  /* 0x000000f6f2007986 */ /* 0x0003e8000c10113c */
[----:B------:R1:W-:Y:S04]  /*70310*/  STG.E.U8 desc[UR60][R250.64], R247 ;  /* 0x000000f7fa007986 */ /* 0x0003e8000c10113c */
[----:B0-----:R-:W2:Y:S04]  /*70320*/  LDL.LU.64 R248, [R1+0x3d0] ;  /* 0x0003d00001f87983 */ /* 0x001ea80000300a00 */
[----:B------:R-:W2:Y:S04]  /*70330*/  LDL.LU.64 R224, [R1+0x3c8] ;  /* 0x0003c80001e07983 */ /* 0x000ea80000300a00 */
[----:B------:R-:W2:Y:S04]  /*70340*/  LDL.LU.64 R234, [R1+0x3c0] ;  /* 0x0003c00001ea7983 */ /* 0x000ea80000300a00 */
[----:B-1----:R-:W2:Y:S04]  /*70350*/  LDL.LU.64 R242, [R1+0x3b8] ;  /* 0x0003b80001f27983 */ /* 0x002ea80000300a00 */
[----:B------:R-:W2:Y:S04]  /*70360*/  LDL.LU.64 R250, [R1+0x3b0] ;  /* 0x0003b00001fa7983 */ /* 0x000ea80000300a00 */
[----:B------:R-:W2:Y:S04]  /*70370*/  LDL.LU.64 R246, [R1+0x3a8] ;  /* 0x0003a80001f67983 */ /* 0x000ea80000300a00 */
[----:B---3--:R0:W-:Y:S04]  /*70380*/  STG.E.U8 desc[UR60][R244.64], R239 ;  /* 0x000000eff4007986 */ /* 0x0081e8000c10113c */
[----:B------:R1:W-:Y:S04]  /*70390*/  STG.E.U8 desc[UR60][R240.64], R238 ;  /* 0x000000eef0007986 */ /* 0x0003e8000c10113c */
[----:B------:R3:W-:Y:S04]  /*703a0*/  STG.E.U8 desc[UR60][R236.64], R229 ;  /* 0x000000e5ec007986 */ /* 0x0007e8000c10113c */
[----:B0-----:R-:W2:Y:S04]  /*703b0*/  LDL.LU.64 R244, [R1+0x3a0] ;  /* 0x0003a00001f47983 */ /* 0x001ea80000300a00 */
[----:B-1----:R-:W2:Y:S04]  /*703c0*/  LDL.LU.64 R240, [R1+0x398] ;  /* 0x0003980001f07983 */ /* 0x002ea80000300a00 */
[----:B------:R-:W2:Y:S04]  /*703d0*/  LDL.LU.64 R238, [R1+0x390] ;  /* 0x0003900001ee7983 */ /* 0x000ea80000300a00 */
[----:B----4-:R0:W-:Y:S04]  /*703e0*/  STG.E.U8 desc[UR60][R230.64], R228 ;  /* 0x000000e4e6007986 */ /* 0x0101e8000c10113c */
[----:B---3--:R-:W3:Y:S04]  /*703f0*/  LDL.LU.64 R236, [R1+0x388] ;  /* 0x0003880001ec7983 */ /* 0x008ee80000300a00 */
[----:B--2---:R1:W-:Y:S04]  /*70400*/  STG.E.U8 desc[UR60][R222.64], R213 ;  /* 0x000000d5de007986 */ /* 0x0043e8000c10113c */
[----:B0-----:R-:W2:Y:S04]  /*70410*/  LDL.LU.64 R230, [R1+0x380] ;  /* 0x0003800001e67983 */ /* 0x001ea80000300a00 */
[----:B------:R-:W4:Y:S04]  /*70420*/  LDL.LU.64 R228, [R1+0x378] ;  /* 0x0003780001e47983 */ /* 0x000f280000300a00 */
[----:B------:R0:W-:Y:S04]  /*70430*/  STG.E.U8 desc[UR60][R218.64], R212 ;  /* 0x000000d4da007986 */ /* 0x0001e8000c10113c */
[----:B-1----:R-:W4:Y:S04]  /*70440*/  LDL.LU.64 R222, [R1+0x370] ;  /* 0x0003700001de7983 */ /* 0x002f280000300a00 */
[----:B------:R1:W-:Y:S04]  /*70450*/  STG.E.U8 desc[UR60][R210.64], R201 ;  /* 0x000000c9d2007986 */ /* 0x0003e8000c10113c */
[----:B0-----:R-:W4:Y:S04]  /*70460*/  LDL.LU.64 R218, [R1+0x368] ;  /* 0x0003680001da7983 */ /* 0x001f280000300a00 */
        /* <DEDUP_REMOVED lines=26> */
[----:B-1----:R-:W4:Y:S04]  /*70610*/  LDL.LU.64 R168, [R1+0x27d0] ;  /* 0x0027d00001a87983 */ /* 0x002f280000300a00 */
[----:B------:R-:W3:Y:S04]  /*70620*/  LDL.LU R232, [R1+0x27c8] ;  /* 0x0027c80001e87983 */ /* 0x000ee80000300800 */
[----:B---3--:R0:W-:Y:S04]  /*70630*/  STG.E.U8 desc[UR60][R248.64], R232 ;  /* 0x000000e8f8007986 */ /* 0x0081e8000c10113c */
[----:B0-----:R-:W3:Y:S04]  /*70640*/  LDL.LU.64 R248, [R1+0x27c0] ;  /* 0x0027c00001f87983 */ /* 0x001ee80000300a00 */
[----:B------:R-:W2:Y:S04]  /*70650*/  LDL.LU R232, [R1+0x27b8] ;  /* 0x0027b80001e87983 */ /* 0x000ea80000300800 */
[----:B---3--:R0:W-:Y:S04]  /*70660*/  STG.E.U8 desc[UR60][R224.64], R248 ;  /* 0x000000f8e0007986 */ /* 0x0081e8000c10113c */
[----:B0-----:R-:W3:Y:S04]  /*70670*/  LDL.LU.64 R224, [R1+0x27b0] ;  /* 0x0027b00001e07983 */ /* 0x001ee80000300a00 */
[----:B------:R-:W4:Y:S04]  /*70680*/  LDL.LU R248, [R1+0x27a8] ;  /* 0x0027a80001f87983 */ /* 0x000f280000300800 */
[----:B------:R0:W-:Y:S04]  /*70690*/  STG.E.U8 desc[UR60][R234.64], R249 ;  /* 0x000000f9ea007986 */ /* 0x0001e8000c10113c */
[----:B0-----:R-:W3:Y:S04]  /*706a0*/  LDL.LU.64 R234, [R1+0x27a0] ;  /* 0x0027a00001ea7983 */ /* 0x001ee80000300a00 */
[----:B------:R-:W2:Y:S04]  /*706b0*/  LDL.LU R249, [R1+0x2798] ;  /* 0x0027980001f97983 */ /* 0x000ea80000300800 */
[----:B----4-:R0:W-:Y:S04]  /*706c0*/  STG.E.U8 desc[UR60][R242.64], R248 ;  /* 0x000000f8f2007986 */ /* 0x0101e8000c10113c */
[----:B0-----:R-:W4:Y:S04]  /*706d0*/  LDL.LU.64 R242, [R1+0x2790] ;  /* 0x0027900001f27983 */ /* 0x001f280000300a00 */
[----:B------:R-:W3:Y:S04]  /*706e0*/  LDL.LU R248, [R1+0x2788] ;  /* 0x0027880001f87983 */ /* 0x000ee80000300800 */
[----:B--2---:R0:W-:Y:S04]  /*706f0*/  STG.E.U8 desc[UR60][R250.64], R249 ;  /* 0x000000f9fa007986 */ /* 0x0041e8000c10113c */
[----:B0-----:R-:W2:Y:S04]  /*70700*/  LDL.LU.64 R250, [R1+0x2780] ;  /* 0x0027800001fa7983 */ /* 0x001ea80000300a00 */
[----:B------:R-:W2:Y:S04]  /*70710*/  LDL.LU R249, [R1+0x2778] ;  /* 0x0027780001f97983 */ /* 0x000ea80000300800 */
[----:B----4-:R0:W-:Y:S04]  /*70720*/  STG.E.U8 desc[UR60][R246.64], R242 ;  /* 0x000000f2f6007986 */ /* 0x0101e8000c10113c */
[----:B------:R1:W-:Y:S04]  /*70730*/  STG.E.U8 desc[UR60][R244.64], R243 ;  /* 0x000000f3f4007986 */ /* 0x0003e8000c10113c */
[----:B------:R4:W-:Y:S04]  /*70740*/  STG.E.U8 desc[UR60][R240.64], R232 ;  /* 0x000000e8f0007986 */ /* 0x0009e8000c10113c */
[----:B0-----:R-:W2:Y:S04]  /*70750*/  LDL.LU.64 R246, [R1+0x2770] ;  /* 0x0027700001f67983 */ /* 0x001ea80000300a00 */
[----:B------:R-:W2:Y:S04]  /*70760*/  LDL.LU R242, [R1+0x2768] ;  /* 0x0027680001f27983 */ /* 0x000ea80000300800 */
[----:B-1----:R-:W2:Y:S04]  /*70770*/  LDL.LU.64 R244, [R1+0x2760] ;  /* 0x0027600001f47983 */ /* 0x002ea80000300a00 */
[----:B------:R-:W2:Y:S04]  /*70780*/  LDL.LU R243, [R1+0x2758] ;  /* 0x0027580001f37983 */ /* 0x000ea80000300800 */
[----:B----4-:R-:W4:Y:S04]  /*70790*/  LDL.LU.64 R240, [R1+0x2750] ;  /* 0x0027500001f07983 */ /* 0x010f280000300a00 */
[----:B------:R-:W2:Y:S04]  /*707a0*/  LDL.LU R232, [R1+0x2748] ;  /* 0x0027480001e87983 */ /* 0x000ea80000300800 */
[----:B---3--:R0:W-:Y:S04]  /*707b0*/  STG.E.U8 desc[UR60][R238.64], R235 ;  /* 0x000000ebee007986 */ /* 0x0081e8000c10113c */
[----:B------:R1:W-:Y:S04]  /*707c0*/  STG.E.U8 desc[UR60][R236.64], R234 ;  /* 0x000000eaec007986 */ /* 0x0003e8000c10113c */
[----:B------:R3:W-:Y:S04]  /*707d0*/  STG.E.U8 desc[UR60][R230.64], R225 ;  /* 0x000000e1e6007986 */ /* 0x0007e8000c10113c */
[----:B0-----:R-:W4:Y:S04]  /*707e0*/  LDL.LU.64 R238, [R1+0x2740] ;  /* 0x0027400001ee7983 */ /* 0x001f280000300a00 */
[----:B-1----:R-:W4:Y:S04]  /*707f0*/  LDL.LU.64 R236, [R1+0x2738] ;  /* 0x0027380001ec7983 */ /* 0x002f280000300a00 */
[----:B------:R-:W2:Y:S04]  /*70800*/  LDL.LU.64 R234, [R1+0x2e0] ;  /* 0x0002e00001ea7983 */ /* 0x000ea80000300a00 */
[----:B---3--:R-:W3:Y:S04]  /*70810*/  LDL.LU.64 R230, [R1+0x2d8] ;  /* 0x0002d80001e67983 */ /* 0x008ee80000300a00 */
[----:B------:R0:W-:Y:S04]  /*70820*/  STG.E.U8 desc[UR60][R228.64], R224 ;  /* 0x000000e0e4007986 */ /* 0x0001e8000c10113c */
[----:B------:R1:W-:Y:S04]  /*70830*/  STG.E.U8 desc[UR60][R222.64], R217 ;  /* 0x000000d9de007986 */ /* 0x0003e8000c10113c */
[----:B0-----:R-:W4:Y:S04]  /*70840*/  LDL.LU.64 R228, [R1+0x2d0] ;  /* 0x0002d00001e47983 */ /* 0x001f280000300a00 */
[----:B------:R-:W4:Y:S04]  /*70850*/  LDL.LU.64 R224, [R1+0x2c8] ;  /* 0x0002c80001e07983 */ /* 0x000f280000300a00 */
[----:B-1----:R-:W4:Y:S04]  /*70860*/  LDL.LU.64 R222, [R1+0x2c0] ;  /* 0x0002c00001de7983 */ /* 0x002f280000300a00 */
        /* <DEDUP_REMOVED lines=26> */
[----:B0-----:R-:W4:Y:S04]  /*70a10*/  LDL.LU.64 R156, [R1+0x240] ;  /* 0x00024000019c7983 */ /* 0x001f280000300a00 */
[----:B------:R-:W4:Y:S04]  /*70a20*/  LDL.LU.64 R92, [R1+0x238] ;  /* 0x00023800015c7983 */ /* 0x000f280000300a00 */
[----:B------:R0:W-:Y:S04]  /*70a30*/  STG.E.U8 desc[UR60][R86.64], R79 ;  /* 0x0000004f56007986 */ /* 0x0001e8000c10113c */
[----:B------:R1:W-:Y:S04]  /*70a40*/  STG.E.U8 desc[UR60][R80.64], R78 ;  /* 0x0000004e50007986 */ /* 0x0003e8000c10113c */
[----:B0-----:R-:W4:Y:S04]  /*70a50*/  LDL.LU.64 R86, [R1+0x230] ;  /* 0x0002300001567983 */ /* 0x001f280000300a00 */
[----:B-1----:R-:W4:Y:S04]  /*70a60*/  LDL.LU.64 R80, [R1+0x228] ;  /* 0x0002280001507983 */ /* 0x002f280000300a00 */
        /* <DEDUP_REMOVED lines=10> */
[----:B------:R-:W4:Y:S01]  /*70b10*/  LDL.LU.64 R12, [R1+0x1f0] ;  /* 0x0001f000010c7983 */ /* 0x000f220000300a00 */
[----:B------:R-:W-:-:S02]  /*70b20*/  PRMT R220, R143, 0x7770, RZ ;  /* 0x000077708fdc7816 */ /* 0x000fc400000000ff */
[C---:B------:R-:W-:Y:S02]  /*70b30*/  PRMT R185, R136.reuse, 0x7770, RZ ;  /* 0x0000777088b97816 */ /* 0x040fe400000000ff */
[----:B------:R-:W-:Y:S02]  /*70b40*/  PRMT R184, R136, 0x7771, RZ ;  /* 0x0000777188b87816 */ /* 0x000fe400000000ff */
[C---:B------:R-:W-:Y:S02]  /*70b50*/  PRMT R177, R137.reuse, 0x7770, RZ ;  /* 0x0000777089b17816 */ /* 0x040fe400000000ff */
[----:B------:R-:W-:Y:S02]  /*70b60*/  PRMT R176, R137, 0x7771, RZ ;  /* 0x0000777189b07816 */ /* 0x000fe400000000ff */
[C---:B------:R-:W-:Y:S02]  /*70b70*/  PRMT R167, R138.reuse, 0x7770, RZ ;  /* 0x000077708aa77816 */ /* 0x040fe400000000ff */
[----:B------:R-:W-:-:S02]  /*70b80*/  PRMT R166, R138, 0x7771, RZ ;  /* 0x000077718aa67816 */ /* 0x000fc400000000ff */
[C---:B------:R-:W-:Y:S01]  /*70b90*/  PRMT R95, R139.reuse, 0x7770, RZ ;  /* 0x000077708b5f7816 */ /* 0x040fe200000000ff */
[----:B--2---:R0:W-:Y:S04]  /*70ba0*/  STG.E.U8 desc[UR60][R234.64], R233 ;  /* 0x000000e9ea007986 */ /* 0x0041e8000c10113c */
[----:B---3--:R1:W-:Y:S04]  /*70bb0*/  STG.E.U8 desc[UR60][R230.64], R226 ;  /* 0x000000e2e6007986 */ /* 0x0083e8000c10113c */
[----:B0-----:R-:W2:Y:S04]  /*70bc0*/  LDL.LU.64 R234, [R1+0x2730] ;  /* 0x0027300001ea7983 */ /* 0x001ea80000300a00 */
[----:B------:R-:W3:Y:S04]  /*70bd0*/  LDL.LU R233, [R1+0x2728] ;  /* 0x0027280001e97983 */ /* 0x000ee80000300800 */
[----:B-1----:R-:W2:Y:S04]  /*70be0*/  LDL.LU.64 R230, [R1+0x2720] ;  /* 0x0027200001e67983 */ /* 0x002ea80000300a00 */
[----:B------:R-:W3:Y:S04]  /*70bf0*/  LDL.LU R226, [R1+0x2718] ;  /* 0x0027180001e27983 */ /* 0x000ee80000300800 */
[----:B----4-:R0:W-:Y:S04]  /*70c00*/  STG.E.U8 desc[UR60][R228.64], R227 ;  /* 0x000000e3e4007986 */ /* 0x0101e8000c10113c */
[----:B------:R1:W-:Y:S04]  /*70c10*/  STG.E.U8 desc[UR60][R224.64], R220 ;  /* 0x000000dce0007986 */ /* 0x0003e8000c10113c */
[----:B------:R4:W-:Y:S04]  /*70c20*/  STG.E.U8 desc[UR60][R222.64], R221 ;  /* 0x000000ddde007986 */ /* 0x0009e8000c10113c */
[----:B0-----:R-:W2:Y:S04]  /*70c30*/  LDL.LU.64 R228, [R1+0x2710] ;  /* 0x0027100001e47983 */ /* 0x001ea80000300a00 */
[----:B------:R-:W3:Y:S04]  /*70c40*/  LDL.LU R227, [R1+0x2708] ;  /* 0x0027080001e37983 */ /* 0x000ee80000300800 */
[----:B-1----:R-:W2:Y:S04]  /*70c50*/  LDL.LU.64 R224, [R1+0x2700] ;  /* 0x0027000001e07983 */ /* 0x002ea80000300a00 */
[----:B------:R-:W3:Y:S04]  /*70c60*/  LDL.LU R220, [R1+0x26f8] ;  /* 0x0026f80001dc7983 */ /* 0x000ee80000300800 */
[----:B----4-:R-:W4:Y:S04]  /*70c70*/  LDL.LU.64 R222, [R1+0x26f0] ;  /* 0x0026f00001de7983 */ /* 0x010f280000300a00 */
[----:B------:R-:W3:Y:S04]  /*70c80*/  LDL.LU R221, [R1+0x26e8] ;  /* 0x0026e80001dd7983 */ /* 0x000ee80000300800 */
[----:B------:R0:W-:Y:S04]  /*70c90*/  STG.E.U8 desc[UR60][R218.64], R214 ;  /* 0x000000d6da007986 */ /* 0x0001e8000c10113c */
[----:B------:R1:W-:Y:S04]  /*70ca0*/  STG.E.U8 desc[UR60][R216.64], R215 ;  /* 0x000000d7d8007986 */ /* 0x0003e8000c10113c */
[----:B------:R1:W-:Y:S04]  /*70cb0*/  STG.E.U8 desc[UR60][R212.64], R208 ;  /* 0x000000d0d4007986 */ /* 0x0003e8000c10113c */
[----:B0-----:R-:W2:Y:S04]  /*70cc0*/  LDL.LU.64 R218, [R1+0x26e0] ;  /* 0x0026e00001da7983 */ /* 0x001ea80000300a00 */
[----:B------:R-:W4:Y:S04]  /*70cd0*/  LDL.LU R214, [R1+0x26d8] ;  /* 0x0026d80001d67983 */ /* 0x000f280000300800 */
[----:B-1----:R-:W3:Y:S04]  /*70ce0*/  LDL.LU.64 R216, [R1+0x26d0] ;  /* 0x0026d00001d87983 */ /* 0x002ee80000300a00 */
[----:B------:R-:W4:Y:S04]  /*70cf0*/  LDL.LU R215, [R1+0x26c8] ;  /* 0x0026c80001d77983 */ /* 0x000f280000300800 */
[----:B------:R-:W2:Y:S04]  /*70d00*/  LDL.LU.64 R212, [R1+0x26c0] ;  /* 0x0026c00001d47983 */ /* 0x000ea80000300a00 */
[----:B------:R-:W3:Y:S04]  /*70d10*/  LDL.LU R208, [R1+0x26b8] ;  /* 0x0026b80001d07983 */ /* 0x000ee80000300800 */
[----:B------:R0:W-:Y:S04]  /*70d20*/  STG.E.U8 desc[UR60][R210.64], R209 ;  /* 0x000000d1d2007986 */ /* 0x0001e8000c10113c */
[----:B------:R1:W-:Y:S04]  /*70d30*/  STG.E.U8 desc[UR60][R206.64], R203 ;  /* 0x000000cbce007986 */ /* 0x0003e8000c10113c */
[----:B------:R1:W-:Y:S04]  /*70d40*/  STG.E.U8 desc[UR60][R204.64], R202 ;  /* 0x000000cacc007986 */ /* 0x0003e8000c10113c */
[----:B0-----:R-:W4:Y:S04]  /*70d50*/  LDL.LU.64 R210, [R1+0x26b0] ;  /* 0x0026b00001d27983 */ /* 0x001f280000300a00 */
[----:B------:R-:W3:Y:S04]  /*70d60*/  LDL.LU R209, [R1+0x26a8] ;  /* 0x0026a80001d17983 */ /* 0x000ee80000300800 */
[----:B-1----:R-:W2:Y:S04]  /*70d70*/  LDL.LU.64 R206, [R1+0x26a0] ;  /* 0x0026a00001ce7983 */ /* 0x002ea80000300a00 */
[----:B------:R-:W4:Y:S04]  /*70d80*/  LDL.LU.64 R204, [R1+0x2698] ;  /* 0x0026980001cc7983 */ /* 0x000f280000300a00 */
[----:B------:R-:W3:Y:S04]  /*70d90*/  LDL.LU.64 R202, [R1+0x1e8] ;  /* 0x0001e80001ca7983 */ /* 0x000ee80000300a00 */
[----:B------:R0:W-:Y:S04]  /*70da0*/  STG.E.U8 desc[UR60][R200.64], R195 ;  /* 0x000000c3c8007986 */ /* 0x0001e8000c10113c */
[----:B------:R1:W-:Y:S04]  /*70db0*/  STG.E.U8 desc[UR60][R196.64], R194 ;  /* 0x000000c2c4007986 */ /* 0x0003e8000c10113c */
[----:B0-----:R-:W2:Y:S04]  /*70dc0*/  LDL.LU.64 R200, [R1+0x1e0] ;  /* 0x0001e00001c87983 */ /* 0x001ea80000300a00 */
        /* <DEDUP_REMOVED lines=9> */
[----:B------:R1:W-:Y:S04]  /*70e60*/  STG.E.U8 desc[UR60][R174.64], R167 ;  /* 0x000000a7ae007986 */ /* 0x0003e8000c10113c */
[----:B0-----:R-:W4:Y:S04]  /*70e70*/  LDL.LU.64 R182, [R1+0x1b0] ;  /* 0x0001b00001b67983 */ /* 0x001f280000300a00 */
[----:B-1----:R-:W4:Y:S04]  /*70e80*/  LDL.LU.64 R178, [R1+0x1a8] ;  /* 0x0001a80001b27983 */ /* 0x002f280000300a00 */
[----:B------:R-:W4:Y:S04]  /*70e90*/  LDL.LU.64 R176, [R1+0x1a0] ;  /* 0x0001a00001b07983 */ /* 0x000f280000300a00 */
[----:B------:R-:W4:Y:S01]  /*70ea0*/  LDL.LU.64 R174, [R1+0x198] ;  /* 0x0001980001ae7983 */ /* 0x000f220000300a00 */
[----:B------:R-:W-:-:S03]  /*70eb0*/  PRMT R94, R139, 0x7771, RZ ;  /* 0x000077718b5e7816 */ /* 0x000fc600000000ff */
        /* <DEDUP_REMOVED lines=9> */
[----:B-1----:R-:W4:Y:S01]  /*70f50*/  LDL.LU.64 R92, [R1+0x168] ;  /* 0x00016800015c7983 */ /* 0x002f220000300a00 */
[----:B------:R-:W-:-:S03]  /*70f60*/  PRMT R75, R137, 0x7772, RZ ;  /* 0x00007772894b7816 */ /* 0x000fc600000000ff */
[----:B------:R0:W-:Y:S01]  /*70f70*/  STG.E.U8 desc[UR60][R86.64], R84 ;  /* 0x0000005456007986 */ /* 0x0001e2000c10113c */
[----:B------:R-:W-:-:S03]  /*70f80*/  PRMT R74, R137, 0x7773, RZ ;  /* 0x00007773894a7816 */ /* 0x000fc600000000ff */
[----:B------:R1:W-:Y:S04]  /*70f90*/  STG.E.U8 desc[UR60][R80.64], R75 ;  /* 0x0000004b50007986 */ /* 0x0003e8000c10113c */
[----:B0-----:R-:W4:Y:S04]  /*70fa0*/  LDL.LU.64 R86, [R1+0x160] ;  /* 0x0001600001567983 */ /* 0x001f280000300a00 */
[----:B------:R-:W4:Y:S01]  /*70fb0*/  LDL.LU.64 R84, [R1+0x158] ;  /* 0x0001580001547983 */ /* 0x000f220000300a00 */
[----:B------:R-:W-:-:S03]  /*70fc0*/  PRMT R67, R138, 0x7772, RZ ;  /* 0x000077728a437816 */ /* 0x000fc600000000ff */
[----:B-1----:R-:W4:Y:S04]  /*70fd0*/  LDL.LU.64 R80, [R1+0x150] ;  /* 0x0001500001507983 */ /* 0x002f280000300a00 */
[----:B------:R0:W-:Y:S01]  /*70fe0*/  STG.E.U8 desc[UR60][R78.64], R74 ;  /* 0x0000004a4e007986 */ /* 0x0001e2000c10113c */
[----:B------:R-:W-:-:S03]  /*70ff0*/  PRMT R66, R138, 0x7773, RZ ;  /* 0x000077738a427816 */ /* 0x000fc600000000ff */
        /* <DEDUP_REMOVED lines=17> */
[----:B-1----:R-:W4:Y:S04]  /*71110*/  LDL.LU.64 R38, [R1+0x108] ;  /* 0x0001080001267983 */ /* 0x002f280000300a00 */
[----:B------:R0:W-:Y:S04]  /*71120*/  STG.E.U8 desc[UR60][R12.64], R10 ;  /* 0x0000000a0c007986 */ /* 0x0001e8000c10113c */
[----:B0-----:R-:W4:Y:S04]  /*71130*/  LDL.LU.64 R12, [R1+0x100] ;  /* 0x00010000010c7983 */ /* 0x001f280000300a00 */
[----:B------:R-:W4:Y:S01]  /*71140*/  LDL.LU.64 R10, [R1+0xf8] ;  /* 0x0000f800010a7983 */ /* 0x000f220000300a00 */
[----:B------:R-:W-:-:S02]  /*71150*/  PRMT R198, R133, 0x7770, RZ ;  /* 0x0000777085c67816 */ /* 0x000fc400000000ff */
[----:B------:R-:W-:Y:S02]  /*71160*/  PRMT R199, R133, 0x7771, RZ ;  /* 0x0000777185c77816 */ /* 0x000fe400000000ff */
[C---:B------:R-:W-:Y:S02]  /*71170*/  PRMT R192, R134.reuse, 0x7770, RZ ;  /* 0x0000777086c07816 */ /* 0x040fe400000000ff */
[----:B------:R-:W-:Y:S02]  /*71180*/  PRMT R193, R134, 0x7771, RZ ;  /* 0x0000777186c17816 */ /* 0x000fe400000000ff */
[C---:B------:R-:W-:Y:S02]  /*71190*/  PRMT R186, R135.reuse, 0x7770, RZ ;  /* 0x0000777087ba7816 */ /* 0x040fe400000000ff */
[----:B------:R-:W-:Y:S02]  /*711a0*/  PRMT R187, R135, 0x7771, RZ ;  /* 0x0000777187bb7816 */ /* 0x000fe400000000ff */
        /* <DEDUP_REMOVED lines=9> */
[----:B------:R-:W-:Y:S01]  /*71240*/  PRMT R89, R128, 0x7771, RZ ;  /* 0x0000777180597816 */ /* 0x000fe200000000ff */
[----:B---3--:R0:W-:Y:S04]  /*71250*/  STG.E.U8 desc[UR60][R202.64], R198 ;  /* 0x000000c6ca007986 */ /* 0x0081e8000c10113c */
[----:B0-----:R-:W3:Y:S04]  /*71260*/  LDL.LU.64 R202, [R1+0x2690] ;  /* 0x0026900001ca7983 */ /* 0x001ee80000300a00 */
[----:B------:R-:W3:Y:S04]  /*71270*/  LDL.LU R198, [R1+0x2688] ;  /* 0x0026880001c67983 */ /* 0x000ee80000300800 */
[----:B--2---:R0:W-:Y:S04]  /*71280*/  STG.E.U8 desc[UR60][R200.64], R199 ;  /* 0x000000c7c8007986 */ /* 0x0041e8000c10113c */
[----:B----4-:R1:W-:Y:S04]  /*71290*/  STG.E.U8 desc[UR60][R196.64], R192 ;  /* 0x000000c0c4007986 */ /* 0x0103e8000c10113c */
[----:B------:R2:W-:Y:S04]  /*712a0*/  STG.E.U8 desc[UR60][R194.64], R193 ;  /* 0x000000c1c2007986 */ /* 0x0005e8000c10113c */
[----:B0-----:R-:W4:Y:S04]  /*712b0*/  LDL.LU.64 R200, [R1+0x2680] ;  /* 0x0026800001c87983 */ /* 0x001f280000300a00 */
[----:B------:R-:W3:Y:S04]  /*712c0*/  LDL.LU R199, [R1+0x2678] ;  /* 0x0026780001c77983 */ /* 0x000ee80000300800 */
[----:B-1----:R-:W4:Y:S04]  /*712d0*/  LDL.LU.64 R196, [R1+0x2670] ;  /* 0x0026700001c47983 */ /* 0x002f280000300a00 */
[----:B------:R-:W3:Y:S04]  /*712e0*/  LDL.LU R192, [R1+0x2668] ;  /* 0x0026680001c07983 */ /* 0x000ee80000300800 */
[----:B--2---:R-:W2:Y:S04]  /*712f0*/  LDL.LU.64 R194, [R1+0x2660] ;  /* 0x0026600001c27983 */ /* 0x004ea80000300a00 */
[----:B------:R-:W3:Y:S04]  /*71300*/  LDL.LU R193, [R1+0x2658] ;  /* 0x0026580001c17983 */ /* 0x000ee80000300800 */
[----:B------:R0:W-:Y:S04]  /*71310*/  STG.E.U8 desc[UR60][R190.64], R186 ;  /* 0x000000babe007986 */ /* 0x0001e8000c10113c */
[----:B------:R1:W-:Y:S04]  /*71320*/  STG.E.U8 desc[UR60][R188.64], R187 ;  /* 0x000000bbbc007986 */ /* 0x0003e8000c10113c */
[----:B------:R1:W-:Y:S04]  /*71330*/  STG.E.U8 desc[UR60][R184.64], R180 ;  /* 0x000000b4b8007986 */ /* 0x0003e8000c10113c */
[----:B0-----:R-:W4:Y:S04]  /*71340*/  LDL.LU.64 R190, [R1+0x2650] ;  /* 0x0026500001be7983 */ /* 0x001f280000300a00 */
[----:B------:R-:W2:Y:S04]  /*71350*/  LDL.LU R186, [R1+0x2648] ;  /* 0x0026480001ba7983 */ /* 0x000ea80000300800 */
[----:B-1----:R-:W3:Y:S04]  /*71360*/  LDL.LU.64 R188, [R1+0x2640] ;  /* 0x0026400001bc7983 */ /* 0x002ee80000300a00 */
[----:B------:R-:W2:Y:S04]  /*71370*/  LDL.LU R187, [R1+0x2638] ;  /* 0x0026380001bb7983 */ /* 0x000ea80000300800 */
[----:B------:R-:W4:Y:S04]  /*71380*/  LDL.LU.64 R184, [R1+0x2630] ;  /* 0x0026300001b87983 */ /* 0x000f280000300a00 */
[----:B------:R-:W3:Y:S04]  /*71390*/  LDL.LU R180, [R1+0x2628] ;  /* 0x0026280001b47983 */ /* 0x000ee80000300800 */
[----:B------:R0:W-:Y:S04]  /*713a0*/  STG.E.U8 desc[UR60][R182.64], R181 ;  /* 0x000000b5b6007986 */ /* 0x0001e8000c10113c */
[----:B------:R1:W-:Y:S04]  /*713b0*/  STG.E.U8 desc[UR60][R178.64], R170 ;  /* 0x000000aab2007986 */ /* 0x0003e8000c10113c */
[----:B------:R1:W-:Y:S04]  /*713c0*/  STG.E.U8 desc[UR60][R176.64], R173 ;  /* 0x000000adb0007986 */ /* 0x0003e8000c10113c */
[----:B0-----:R-:W2:Y:S04]  /*713d0*/  LDL.LU.64 R182, [R1+0x2620] ;  /* 0x0026200001b67983 */ /* 0x001ea80000300a00 */
[----:B------:R-:W3:Y:S04]  /*713e0*/  LDL.LU R181, [R1+0x2618] ;  /* 0x0026180001b57983 */ /* 0x000ee80000300800 */
[----:B-1----:R-:W4:Y:S04]  /*713f0*/  LDL.LU.64 R178, [R1+0x2610] ;  /* 0x0026100001b27983 */ /* 0x002f280000300a00 */
[----:B------:R-:W2:Y:S04]  /*71400*/  LDL.LU R170, [R1+0x2608] ;  /* 0x0026080001aa7983 */ /* 0x000ea80000300800 */
[----:B------:R-:W3:Y:S04]  /*71410*/  LDL.LU.64 R176, [R1+0x2600] ;  /* 0x0026000001b07983 */ /* 0x000ee80000300a00 */
[----:B------:R0:W-:Y:S04]  /*71420*/  STG.E.U8 desc[UR60][R174.64], R172 ;  /* 0x000000acae007986 */ /* 0x0001e8000c10113c */
[----:B------:R1:W-:Y:S04]  /*71430*/  STG.E.U8 desc[UR60][R168.64], R163 ;  /* 0x000000a3a8007986 */ /* 0x0003e8000c10113c */
[----:B------:R1:W-:Y:S04]  /*71440*/  STG.E.U8 desc[UR60][R166.64], R162 ;  /* 0x000000a2a6007986 */ /* 0x0003e8000c10113c */
[----:B0-----:R-:W4:Y:S04]  /*71450*/  LDL.LU.64 R174, [R1+0x25f8] ;  /* 0x0025f80001ae7983 */ /* 0x001f280000300a00 */
[----:B------:R-:W2:Y:S04]  /*71460*/  LDL.LU.64 R172, [R1+0xf0] ;  /* 0x0000f00001ac7983 */ /* 0x000ea80000300a00 */
[----:B-1----:R-:W3:Y:S04]  /*71470*/  LDL.LU.64 R168, [R1+0xe8] ;  /* 0x0000e80001a87983 */ /* 0x002ee80000300a00 */
[----:B------:R-:W4:Y:S04]  /*71480*/  LDL.LU.64 R166, [R1+0xe0] ;  /* 0x0000e00001a67983 */ /* 0x000f280000300a00 */
[----:B------:R-:W4:Y:S01]  /*71490*/  LDL.LU.64 R162, [R1+0xd8] ;  /* 0x0000d80001a27983 */ /* 0x000f220000300a00 */
[----:B------:R-:W-:-:S03]  /*714a0*/  PRMT R88, R129, 0x7770, RZ ;  /* 0x0000777081587816 */ /* 0x000fc600000000ff */
[----:B------:R0:W-:Y:S04]  /*714b0*/  STG.E.U8 desc[UR60][R160.64], R99 ;  /* 0x00000063a0007986 */ /* 0x0001e8000c10113c */
[----:B------:R1:W-:Y:S01]  /*714c0*/  STG.E.U8 desc[UR60][R156.64], R98 ;  /* 0x000000629c007986 */ /* 0x0003e2000c10113c */
[----:B------:R-:W-:-:S03]  /*714d0*/  PRMT R83, R129, 0x7771, RZ ;  /* 0x0000777181537816 */ /* 0x000fc600000000ff */
[----:B0-----:R-:W4:Y:S04]  /*714e0*/  LDL.LU.64 R160, [R1+0xd0] ;  /* 0x0000d00001a07983 */ /* 0x001f280000300a00 */
[----:B-1----:R-:W4:Y:S04]  /*714f0*/  LDL.LU.64 R156, [R1+0xc8] ;  /* 0x0000c800019c7983 */ /* 0x002f280000300a00 */
        /* <DEDUP_REMOVED lines=53> */
[----:B------:R-:W4:Y:S01]  /*71850*/  LDL.LU.64 R8, [R1] ;  /* 0x0000000001087983 */ /* 0x000f220000300a00 */
[----:B------:R-:W-:-:S02]  /*71860*/  PRMT R171, R124, 0x7771, RZ ;  /* 0x000077717cab7816 */ /* 0x000fc400000000ff */
[C---:B------:R-:W-:Y:S02]  /*71870*/  PRMT R164, R125.reuse, 0x7770, RZ ;  /* 0x000077707da47816 */ /* 0x040fe400000000ff */
[----:B------:R-:W-:Y:S02]  /*71880*/  PRMT R165, R125, 0x7771, RZ ;  /* 0x000077717da57816 */ /* 0x000fe400000000ff */
[C---:B------:R-:W-:Y:S02]  /*71890*/  PRMT R158, R126.reuse, 0x7770, RZ ;  /* 0x000077707e9e7816 */ /* 0x040fe400000000ff */
[----:B------:R-:W-:Y:S02]  /*718a0*/  PRMT R159, R126, 0x7771, RZ ;  /* 0x000077717e9f7816 */ /* 0x000fe400000000ff */
[C---:B------:R-:W-:Y:S02]  /*718b0*/  PRMT R96, R127.reuse, 0x7770, RZ ;  /* 0x000077707f607816 */ /* 0x040fe400000000ff */
        /* <DEDUP_REMOVED lines=16> */
[----:B----4-:R2:W-:Y:S04]  /*719c0*/  STG.E.U8 desc[UR60][R166.64], R165 ;  /* 0x000000a5a6007986 */ /* 0x0105e8000c10113c */
[----:B0-----:R-:W3:Y:S04]  /*719d0*/  LDL.LU.64 R172, [R1+0x25f0] ;  /* 0x0025f00001ac7983 */ /* 0x001ee80000300a00 */
[----:B------:R-:W4:Y:S04]  /*719e0*/  LDL.LU R171, [R1+0x25e8] ;  /* 0x0025e80001ab7983 */ /* 0x000f280000300800 */
[----:B-1----:R-:W3:Y:S04]  /*719f0*/  LDL.LU.64 R168, [R1+0x25e0] ;  /* 0x0025e00001a87983 */ /* 0x002ee80000300a00 */
[----:B------:R-:W4:Y:S04]  /*71a00*/  LDL.LU R164, [R1+0x25d8] ;  /* 0x0025d80001a47983 */ /* 0x000f280000300800 */
[----:B--2---:R-:W2:Y:S04]  /*71a10*/  LDL.LU.64 R166, [R1+0x25d0] ;  /* 0x0025d00001a67983 */ /* 0x004ea80000300a00 */
[----:B------:R-:W4:Y:S04]  /*71a20*/  LDL.LU R165, [R1+0x25c8] ;  /* 0x0025c80001a57983 */ /* 0x000f280000300800 */
[----:B------:R0:W-:Y:S04]  /*71a30*/  STG.E.U8 desc[UR60][R162.64], R158 ;  /* 0x0000009ea2007986 */ /* 0x0001e8000c10113c */
[----:B------:R1:W-:Y:S04]  /*71a40*/  STG.E.U8 desc[UR60][R160.64], R159 ;  /* 0x0000009fa0007986 */ /* 0x0003e8000c10113c */
[----:B------:R1:W-:Y:S04]  /*71a50*/  STG.E.U8 desc[UR60][R156.64], R96 ;  /* 0x000000609c007986 */ /* 0x0003e8000c10113c */
[----:B0-----:R-:W3:Y:S04]  /*71a60*/  LDL.LU.64 R162, [R1+0x25c0] ;  /* 0x0025c00001a27983 */ /* 0x001ee80000300a00 */
[----:B------:R-:W2:Y:S04]  /*71a70*/  LDL.LU R158, [R1+0x25b8] ;  /* 0x0025b800019e7983 */ /* 0x000ea80000300800 */
[----:B-1----:R-:W4:Y:S04]  /*71a80*/  LDL.LU.64 R160, [R1+0x25b0] ;  /* 0x0025b00001a07983 */ /* 0x002f280000300a00 */
[----:B------:R-:W2:Y:S04]  /*71a90*/  LDL.LU R159, [R1+0x25a8] ;  /* 0x0025a800019f7983 */ /* 0x000ea80000300800 */
[----:B------:R-:W3:Y:S04]  /*71aa0*/  LDL.LU.64 R156, [R1+0x25a0] ;  /* 0x0025a000019c7983 */ /* 0x000ee80000300a00 */
[----:B------:R-:W4:Y:S04]  /*71ab0*/  LDL.LU R96, [R1+0x2598] ;  /* 0x0025980001607983 */ /* 0x000f280000300800 */
[----:B------:R0:W-:Y:S04]  /*71ac0*/  STG.E.U8 desc[UR60][R98.64], R97 ;  /* 0x0000006162007986 */ /* 0x0001e8000c10113c */
[----:B------:R1:W-:Y:S04]  /*71ad0*/  STG.E.U8 desc[UR60][R94.64], R90 ;  /* 0x0000005a5e007986 */ /* 0x0003e8000c10113c */
[----:B------:R1:W-:Y:S04]  /*71ae0*/  STG.E.U8 desc[UR60][R92.64], R91 ;  /* 0x0000005b5c007986 */ /* 0x0003e8000c10113c */
[----:B0-----:R-:W2:Y:S04]  /*71af0*/  LDL.LU.64 R98, [R1+0x2590] ;  /* 0x0025900001627983 */ /* 0x001ea80000300a00 */
[----:B------:R-:W4:Y:S04]  /*71b00*/  LDL.LU R97, [R1+0x2588] ;  /* 0x0025880001617983 */ /* 0x000f280000300800 */
[----:B-1----:R-:W3:Y:S04]  /*71b10*/  LDL.LU.64 R94, [R1+0x2580] ;  /* 0x00258000015e7983 */ /* 0x002ee80000300a00 */
[----:B------:R-:W2:Y:S04]  /*71b20*/  LDL.LU R90, [R1+0x2578] ;  /* 0x00257800015a7983 */ /* 0x000ea80000300800 */
[----:B------:R-:W4:Y:S04]  /*71b30*/  LDL.LU.64 R92, [R1+0x2570] ;  /* 0x00257000015c7983 */ /* 0x000f280000300a00 */
[----:B------:R-:W2:Y:S04]  /*71b40*/  LDL.LU R91, [R1+0x2568] ;  /* 0x00256800015b7983 */ /* 0x000ea80000300800 */
[----:B------:R0:W-:Y:S04]  /*71b50*/  STG.E.U8 desc[UR60][R88.64], R58 ;  /* 0x0000003a58007986 */ /* 0x0001e8000c10113c */
[----:B------:R1:W-:Y:S04]  /*71b60*/  STG.E.U8 desc[UR60][R86.64], R56 ;  /* 0x0000003856007986 */ /* 0x0003e8000c10113c */
[----:B------:R1:W-:Y:S04]  /*71b70*/  STG.E.U8 desc[UR60][R84.64], R52 ;  /* 0x0000003454007986 */ /* 0x0003e8000c10113c */
[----:B0-----:R-:W3:Y:S04]  /*71b80*/  LDL.LU.64 R88, [R1+0x2560] ;  /* 0x0025600001587983 */ /* 0x001ee80000300a00 */
[----:B------:R-:W4:Y:S04]  /*71b90*/  LDL.LU R58, [R1+0x2558] ;  /* 0x00255800013a7983 */ /* 0x000f280000300800 */
[----:B-1----:R-:W2:Y:S04]  /*71ba0*/  LDL.LU.64 R86, [R1+0x2550] ;  /* 0x0025500001567983 */ /* 0x002ea80000300a00 */
[----:B------:R-:W3:Y:S04]  /*71bb0*/  LDL.LU R56, [R1+0x2548] ;  /* 0x0025480001387983 */ /* 0x000ee80000300800 */
[----:B------:R-:W2:Y:S04]  /*71bc0*/  LDL.LU.64 R84, [R1+0x2540] ;  /* 0x0025400001547983 */ /* 0x000ea80000300a00 */
[----:B------:R-:W4:Y:S04]  /*71bd0*/  LDL.LU R52, [R1+0x2538] ;  /* 0x0025380001347983 */ /* 0x000f280000300800 */
[----:B------:R0:W-:Y:S04]  /*71be0*/  STG.E.U8 desc[UR60][R82.64], R48 ;  /* 0x0000003052007986 */ /* 0x0001e8000c10113c */
[----:B------:R1:W-:Y:S04]  /*71bf0*/  STG.E.U8 desc[UR60][R80.64], R44 ;  /* 0x0000002c50007986 */ /* 0x0003e8000c10113c */
[----:B------:R1:W-:Y:S04]  /*71c00*/  STG.E.U8 desc[UR60][R78.64], R42 ;  /* 0x0000002a4e007986 */ /* 0x0003e8000c10113c */
[----:B0-----:R-:W2:Y:S04]  /*71c10*/  LDL.LU.64 R82, [R1+0x2530] ;  /* 0x0025300001527983 */ /* 0x001ea80000300a00 */
[----:B------:R-:W3:Y:S04]  /*71c20*/  LDL.LU R48, [R1+0x2528] ;  /* 0x0025280001307983 */ /* 0x000ee80000300800 */
[----:B-1----:R-:W2:Y:S04]  /*71c30*/  LDL.LU.64 R80, [R1+0x2520] ;  /* 0x0025200001507983 */ /* 0x002ea80000300a00 */
[----:B------:R-:W4:Y:S04]  /*71c40*/  LDL.LU R44, [R1+0x2518] ;  /* 0x00251800012c7983 */ /* 0x000f280000300800 */
[----:B------:R-:W2:Y:S04]  /*71c50*/  LDL.LU.64 R78, [R1+0x2510] ;  /* 0x00251000014e7983 */ /* 0x000ea80000300a00 */
[----:B------:R-:W3:Y:S04]  /*71c60*/  LDL.LU R42, [R1+0x2508] ;  /* 0x00250800012a7983 */ /* 0x000ee80000300800 */
[----:B------:R0:W-:Y:S01]  /*71c70*/  STG.E.U8 desc[UR60][R76.64], R40 ;  /* 0x000000284c007986 */ /* 0x0001e2000c10113c */
[----:B------:R-:W-:-:S03]  /*71c80*/  PRMT R28, R122, 0x7771, RZ ;  /* 0x000077717a1c7816 */ /* 0x000fc600000000ff */
[----:B------:R1:W-:Y:S01]  /*71c90*/  STG.E.U8 desc[UR60][R74.64], R36 ;  /* 0x000000244a007986 */ /* 0x0003e2000c10113c */
[----:B------:R-:W-:-:S03]  /*71ca0*/  PRMT R26, R123, 0x7770, RZ ;  /* 0x000077707b1a7816 */ /* 0x000fc600000000ff */
[----:B------:R1:W-:Y:S04]  /*71cb0*/  STG.E.U8 desc[UR60][R72.64], R34 ;  /* 0x0000002248007986 */ /* 0x0003e8000c10113c */
[----:B0-----:R-:W2:Y:S04]  /*71cc0*/  LDL.LU.64 R76, [R1+0x2500] ;  /* 0x00250000014c7983 */ /* 0x001ea80000300a00 */
[----:B------:R-:W4:Y:S04]  /*71cd0*/  LDL.LU R40, [R1+0x24f8] ;  /* 0x0024f80001287983 */ /* 0x000f280000300800 */
[----:B-1----:R-:W2:Y:S04]  /*71ce0*/  LDL.LU.64 R74, [R1+0x24f0] ;  /* 0x0024f000014a7983 */ /* 0x002ea80000300a00 */
[----:B------:R-:W3:Y:S04]  /*71cf0*/  LDL.LU R36, [R1+0x24e8] ;  /* 0x0024e80001247983 */ /* 0x000ee80000300800 */
[----:B------:R-:W2:Y:S01]  /*71d00*/  LDL.LU.64 R72, [R1+0x24e0] ;  /* 0x0024e00001487983 */ /* 0x000ea20000300a00 */
[----:B------:R-:W-:-:S03]  /*71d10*/  PRMT R24, R123, 0x7771, RZ ;  /* 0x000077717b187816 */ /* 0x000fc600000000ff */
[----:B------:R-:W4:Y:S04]  /*71d20*/  LDL.LU R34, [R1+0x24d8] ;  /* 0x0024d80001227983 */ /* 0x000f280000300800 */
[----:B------:R0:W-:Y:S01]  /*71d30*/  STG.E.U8 desc[UR60][R70.64], R32 ;  /* 0x0000002046007986 */ /* 0x0001e2000c10113c */
[----:B------:R-:W-:-:S03]  /*71d40*/  PRMT R22, R120, 0x7772, RZ ;  /* 0x0000777278167816 */ /* 0x000fc600000000ff */
[----:B------:R1:W-:Y:S01]  /*71d50*/  STG.E.U8 desc[UR60][R68.64], R30 ;  /* 0x0000001e44007986 */ /* 0x0003e2000c10113c */
[----:B------:R-:W-:-:S03]  /*71d60*/  PRMT R20, R120, 0x7773, RZ ;  /* 0x0000777378147816 */ /* 0x000fc600000000ff */
[----:B------:R1:W-:Y:S04]  /*71d70*/  STG.E.U8 desc[UR60][R66.64], R28 ;  /* 0x0000001c42007986 */ /* 0x0003e8000c10113c */
[----:B0-----:R-:W2:Y:S04]  /*71d80*/  LDL.LU.64 R70, [R1+0x24d0] ;  /* 0x0024d00001467983 */ /* 0x001ea80000300a00 */
[----:B------:R-:W3:Y:S04]  /*71d90*/  LDL.LU R32, [R1+0x24c8] ;  /* 0x0024c80001207983 */ /* 0x000ee80000300800 */
[----:B-1----:R-:W2:Y:S04]  /*71da0*/  LDL.LU.64 R68, [R1+0x24c0] ;  /* 0x0024c00001447983 */ /* 0x002ea80000300a00 */
[----:B------:R-:W4:Y:S04]  /*71db0*/  LDL.LU R30, [R1+0x24b8] ;  /* 0x0024b800011e7983 */ /* 0x000f280000300800 */
[----:B------:R-:W2:Y:S01]  /*71dc0*/  LDL.LU.64 R66, [R1+0x24b0] ;  /* 0x0024b00001427983 */ /* 0x000ea20000300a00 */
[----:B------:R-:W-:-:S03]  /*71dd0*/  PRMT R18, R121, 0x7772, RZ ;  /* 0x0000777279127816 */ /* 0x000fc600000000ff */
        /* <DEDUP_REMOVED lines=30> */
[----:B------:R-:W4:Y:S04]  /*71fc0*/  LDL.LU R6, [R1+0x2428] ;  /* 0x0024280001067983 */ /* 0x000f280000300800 */
[----:B------:R-:W3:Y:S04]  /*71fd0*/  LDL.LU.64 R10, [R1+0x2420] ;  /* 0x00242000010a7983 */ /* 0x000ee80000300a00 */
[----:B------:R-:W2:Y:S04]  /*71fe0*/  LDL.LU R4, [R1+0x2418] ;  /* 0x0024180001047983 */ /* 0x000ea80000300800 */
[----:B------:R0:W-:Y:S04]  /*71ff0*/  STG.E.U8 desc[UR60][R8.64], R5 ;  /* 0x0000000508007986 */ /* 0x0001e8000c10113c */
[----:B0-----:R-:W3:Y:S04]  /*72000*/  LDL.LU.64 R8, [R1+0x2410] ;  /* 0x0024100001087983 */ /* 0x001ee80000300a00 */
[----:B------:R-:W2:Y:S01]  /*72010*/  LDL.LU R5, [R1+0x2408] ;  /* 0x0024080001057983 */ /* 0x000ea20000300800 */
[----:B------:R-:W-:-:S02]  /*72020*/  PRMT R7, R116, 0x7770, RZ ;  /* 0x0000777074077816 */ /* 0x000fc400000000ff */
[----:B------:R-:W-:-:S03]  /*72030*/  PRMT R19, R116, 0x7771, RZ ;  /* 0x0000777174137816 */ /* 0x000fc600000000ff */
[----:B--2---:R0:W-:Y:S04]  /*72040*/  STG.E.U8 desc[UR60][R4.64], R7 ;  /* 0x0000000704007986 */ /* 0x0041e8000c10113c */
[----:B0-----:R-:W4:Y:S01]  /*72050*/  LDL.LU R7, [R1+0x2404] ;  /* 0x0024040001077983 */ /* 0x001f220000300800 */
[C---:B------:R-:W-:Y:S02]  /*72060*/  PRMT R21, R117.reuse, 0x7770, RZ ;  /* 0x0000777075157816 */ /* 0x040fe400000000ff */
[----:B------:R-:W-:Y:S02]  /*72070*/  PRMT R23, R117, 0x7771, RZ ;  /* 0x0000777175177816 */ /* 0x000fe400000000ff */
[C---:B------:R-:W-:Y:S02]  /*72080*/  PRMT R25, R118.reuse, 0x7770, RZ ;  /* 0x0000777076197816 */ /* 0x040fe400000000ff */
[----:B------:R-:W-:-:S02]  /*72090*/  PRMT R27, R118, 0x7771, RZ ;  /* 0x00007771761b7816 */ /* 0x000fc400000000ff */
[C---:B------:R-:W-:Y:S01]  /*720a0*/  PRMT R29, R119.reuse, 0x7770, RZ ;  /* 0x00007770771d7816 */ /* 0x040fe200000000ff */
[----:B----4-:R0:W-:Y:S04]  /*720b0*/  STG.E.U8 desc[UR60][R6.64], R19 ;  /* 0x0000001306007986 */ /* 0x0101e8000c10113c */
[----:B---3--:R1:W-:Y:S04]  /*720c0*/  STG.E.U8 desc[UR60][R8.64], R21 ;  /* 0x0000001508007986 */ /* 0x0083e8000c10113c */
[----:B------:R2:W-:Y:S04]  /*720d0*/  STG.E.U8 desc[UR60][R10.64], R23 ;  /* 0x000000170a007986 */ /* 0x0005e8000c10113c */
[----:B0-----:R-:W3:Y:S04]  /*720e0*/  LDL.LU R19, [R1+0x2400] ;  /* 0x0024000001137983 */ /* 0x001ee80000300800 */
[----:B-1----:R-:W4:Y:S04]  /*720f0*/  LDL.LU R21, [R1+0x23fc] ;  /* 0x0023fc0001157983 */ /* 0x002f280000300800 */
[----:B--2---:R-:W2:Y:S04]  /*72100*/  LDL.LU R23, [R1+0x23f8] ;  /* 0x0023f80001177983 */ /* 0x004ea80000300800 */
[----:B------:R0:W-:Y:S04]  /*72110*/  STG.E.U8 desc[UR60][R12.64], R25 ;  /* 0x000000190c007986 */ /* 0x0001e8000c10113c */
[----:B0-----:R-:W2:Y:S04]  /*72120*/  LDL.LU R25, [R1+0x23f4] ;  /* 0x0023f40001197983 */ /* 0x001ea80000300800 */
[----:B------:R0:W-:Y:S04]  /*72130*/  STG.E.U8 desc[UR60][R14.64], R27 ;  /* 0x0000001b0e007986 */ /* 0x0001e8000c10113c */
[----:B------:R1:W-:Y:S04]  /*72140*/  STG.E.U8 desc[UR60][R16.64], R29 ;  /* 0x0000001d10007986 */ /* 0x0003e8000c10113c */
[----:B0-----:R-:W2:Y:S04]  /*72150*/  LDL.LU R27, [R1+0x23f0] ;  /* 0x0023f000011b7983 */ /* 0x001ea80000300800 */
[----:B-1----:R-:W2:Y:S01]  /*72160*/  LDL.LU R29, [R1+0x23ec] ;  /* 0x0023ec00011d7983 */ /* 0x002ea20000300800 */
[----:B------:R-:W-:-:S02]  /*72170*/  PRMT R31, R119, 0x7771, RZ ;  /* 0x00007771771f7816 */ /* 0x000fc400000000ff */
[C---:B------:R-:W-:Y:S02]  /*72180*/  PRMT R33, R116.reuse, 0x7772, RZ ;  /* 0x0000777274217816 */ /* 0x040fe400000000ff */
[----:B------:R-:W-:Y:S02]  /*72190*/  PRMT R35, R116, 0x7773, RZ ;  /* 0x0000777374237816 */ /* 0x000fe400000000ff */
[C---:B------:R-:W-:Y:S02]  /*721a0*/  PRMT R37, R117.reuse, 0x7772, RZ ;  /* 0x0000777275257816 */ /* 0x040fe400000000ff */
[----:B------:R-:W-:Y:S02]  /*721b0*/  PRMT R41, R117, 0x7773, RZ ;  /* 0x0000777375297816 */ /* 0x000fe400000000ff */
[C---:B------:R-:W-:Y:S01]  /*721c0*/  PRMT R43, R118.reuse, 0x7772, RZ ;  /* 0x00007772762b7816 */ /* 0x040fe200000000ff */
[----:B---3--:R0:W-:Y:S04]  /*721d0*/  STG.E.U8 desc[UR60][R18.64], R31 ;  /* 0x0000001f12007986 */ /* 0x0081e8000c10113c */
[----:B----4-:R1:W-:Y:S04]  /*721e0*/  STG.E.U8 desc[UR60][R20.64], R33 ;  /* 0x0000002114007986 */ /* 0x0103e8000c10113c */
[----:B--2---:R2:W-:Y:S04]  /*721f0*/  STG.E.U8 desc[UR60][R22.64], R35 ;  /* 0x0000002316007986 */ /* 0x0045e8000c10113c */
        /* <DEDUP_REMOVED lines=14> */
[C---:B------:R-:W-:Y:S02]  /*722e0*/  PRMT R151, R113.reuse, 0x7770, RZ ;  /* 0x0000777071977816 */ /* 0x040fe400000000ff */
[----:B------:R-:W-:Y:S01]  /*722f0*/  PRMT R59, R113, 0x7771, RZ ;  /* 0x00007771713b7816 */ /* 0x000fe200000000ff */
[----:B---3--:R0:W-:Y:S04]  /*72300*/  STG.E.U8 desc[UR60][R30.64], R45 ;  /* 0x0000002d1e007986 */ /* 0x0081e8000c10113c */
[----:B----4-:R1:W-:Y:S04]  /*72310*/  STG.E.U8 desc[UR60][R32.64], R49 ;  /* 0x0000003120007986 */ /* 0x0103e8000c10113c */
[----:B--2---:R2:W-:Y:S04]  /*72320*/  STG.E.U8 desc[UR60][R34.64], R53 ;  /* 0x0000003522007986 */ /* 0x0045e8000c10113c */
[----:B0-----:R-:W3:Y:S04]  /*72330*/  LDL.LU R45, [R1+0x23d0] ;  /* 0x0023d000012d7983 */ /* 0x001ee80000300800 */
[----:B-1----:R-:W4:Y:S04]  /*72340*/  LDL.LU R49, [R1+0x23cc] ;  /* 0x0023cc0001317983 */ /* 0x002f280000300800 */
[----:B--2---:R-:W2:Y:S04]  /*72350*/  LDL.LU R53, [R1+0x23c8] ;  /* 0x0023c80001357983 */ /* 0x004ea80000300800 */
[----:B------:R-:W-:Y:S04]  /*72360*/  STG.E.U8 desc[UR60][R36.64], R155 ;  /* 0x0000009b24007986 */ /* 0x000fe8000c10113c */
[----:B------:R0:W-:Y:S04]  /*72370*/  STG.E.U8 desc[UR60][R38.64], R57 ;  /* 0x0000003926007986 */ /* 0x0001e8000c10113c */
[----:B0-----:R-:W2:Y:S04]  /*72380*/  LDL.LU R57, [R1+0x23c4] ;  /* 0x0023c40001397983 */ /* 0x001ea80000300800 */
[----:B------:R-:W-:Y:S04]  /*72390*/  STG.E.U8 desc[UR60][R40.64], R151 ;  /* 0x0000009728007986 */ /* 0x000fe8000c10113c */
[----:B------:R0:W-:Y:S04]  /*723a0*/  STG.E.U8 desc[UR60][R42.64], R59 ;  /* 0x0000003b2a007986 */ /* 0x0001e8000c10113c */
[----:B0-----:R-:W2:Y:S01]  /*723b0*/  LDL.LU R59, [R1+0x23c0] ;  /* 0x0023c000013b7983 */ /* 0x001ea20000300800 */
[----:B------:R-:W-:-:S02]  /*723c0*/  PRMT R147, R114, 0x7770, RZ ;  /* 0x0000777072937816 */ /* 0x000fc400000000ff */
[----:B------:R-:W-:Y:S02]  /*723d0*/  PRMT R152, R114, 0x7771, RZ ;  /* 0x0000777172987816 */ /* 0x000fe400000000ff */
[C---:B------:R-:W-:Y:S02]  /*723e0*/  PRMT R146, R115.reuse, 0x7770, RZ ;  /* 0x0000777073927816 */ /* 0x040fe400000000ff */
[----:B------:R-:W-:Y:S02]  /*723f0*/  PRMT R148, R115, 0x7771, RZ ;  /* 0x0000777173947816 */ /* 0x000fe400000000ff */
[C---:B------:R-:W-:Y:S02]  /*72400*/  PRMT R60, R112.reuse, 0x7772, RZ ;  /* 0x00007772703c7816 */ /* 0x040fe400000000ff */
[----:B------:R-:W-:Y:S02]  /*72410*/  PRMT R61, R112, 0x7773, RZ ;  /* 0x00007773703d7816 */ /* 0x000fe400000000ff */
[----:B------:R-:W-:-:S02]  /*72420*/  PRMT R0, R113, 0x7772, RZ ;  /* 0x0000777271007816 */ /* 0x000fc400000000ff */
[----:B------:R-:W-:Y:S01]  /*72430*/  PRMT R252, R113, 0x7773, RZ ;  /* 0x0000777371fc7816 */ /* 0x000fe200000000ff */
[----:B---3--:R-:W-:Y:S04]  /*72440*/  STG.E.U8 desc[UR60][R44.64], R147 ;  /* 0x000000932c007986 */ /* 0x008fe8000c10113c */
[----:B------:R-:W-:Y:S04]  /*72450*/  STG.E.U8 desc[UR60][R46.64], R152 ;  /* 0x000000982e007986 */ /* 0x000fe8000c10113c */
[----:B----4-:R-:W-:Y:S04]  /*72460*/  STG.E.U8 desc[UR60][R48.64], R146 ;  /* 0x0000009230007986 */ /* 0x010fe8000c10113c */
[----:B------:R-:W-:Y:S04]  /*72470*/  STG.E.U8 desc[UR60][R50.64], R148 ;  /* 0x0000009432007986 */ /* 0x000fe8000c10113c */
[----:B--2---:R0:W-:Y:S04]  /*72480*/  STG.E.U8 desc[UR60][R52.64], R60 ;  /* 0x0000003c34007986 */ /* 0x0041e8000c10113c */
[----:B------:R1:W-:Y:S04]  /*72490*/  STG.E.U8 desc[UR60][R54.64], R61 ;  /* 0x0000003d36007986 */ /* 0x0003e8000c10113c */
[----:B0-----:R-:W2:Y:S04]  /*724a0*/  LDL.LU R60, [R1+0x23bc] ;  /* 0x0023bc00013c7983 */ /* 0x001ea80000300800 */
[----:B-1----:R-:W2:Y:S04]  /*724b0*/  LDL.LU R61, [R1+0x23b8] ;  /* 0x0023b800013d7983 */ /* 0x002ea80000300800 */
[----:B------:R0:W-:Y:S04]  /*724c0*/  STG.E.U8 desc[UR60][R56.64], R0 ;  /* 0x0000000038007986 */ /* 0x0001e8000c10113c */
[----:B0-----:R-:W3:Y:S04]  /*724d0*/  LDL.LU R0, [R1+0x23b4] ;  /* 0x0023b40001007983 */ /* 0x001ee80000300800 */
[----:B------:R0:W-:Y:S04]  /*724e0*/  STG.E.U8 desc[UR60][R58.64], R252 ;  /* 0x000000fc3a007986 */ /* 0x0001e8000c10113c */
[----:B0-----:R-:W4:Y:S04]  /*724f0*/  LDL.LU R252, [R1+0x23b0] ;  /* 0x0023b00001fc7983 */ /* 0x001f280000300800 */
        /* <DEDUP_REMOVED lines=48> */
[C---:B------:R-:W-:Y:S02]  /*72800*/  PRMT R109, R101.reuse, 0x7772, RZ ;  /* 0x00007772656d7816 */ /* 0x040fe400000000ff */
[C---:B------:R-:W-:Y:S02]  /*72810*/  PRMT R108, R101.reuse, 0x7771, RZ ;  /* 0x00007771656c7816 */ /* 0x040fe400000000ff */
[----:B------:R-:W-:Y:S02]  /*72820*/  PRMT R101, R101, 0x7770, RZ ;  /* 0x0000777065657816 */ /* 0x000fe400000000ff */
[----:B------:R-:W-:-:S02]  /*72830*/  PRMT R106, R102, 0x7773, RZ ;  /* 0x00007773666a7816 */ /* 0x000fc400000000ff */
[C---:B------:R-:W-:Y:S02]  /*72840*/  PRMT R105, R102.reuse, 0x7772, RZ ;  /* 0x0000777266697816 */ /* 0x040fe400000000ff */
[----:B------:R-:W-:Y:S02]  /*72850*/  PRMT R104, R102, 0x7771, RZ ;  /* 0x0000777166687816 */ /* 0x000fe400000000ff */
[C---:B------:R-:W-:Y:S02]  /*72860*/  PRMT R113, R100.reuse, 0x7773, RZ ;  /* 0x0000777364717816 */ /* 0x040fe400000000ff */
[----:B------:R-:W-:Y:S02]  /*72870*/  PRMT R112, R100, 0x7772, RZ ;  /* 0x0000777264707816 */ /* 0x000fe400000000ff */
[----:B------:R-:W-:Y:S02]  /*72880*/  PRMT R102, R102, 0x7770, RZ ;  /* 0x0000777066667816 */ /* 0x000fe400000000ff */
[----:B------:R-:W-:-:S02]  /*72890*/  PRMT R100, R103, 0x7773, RZ ;  /* 0x0000777367647816 */ /* 0x000fc400000000ff */
[C---:B------:R-:W-:Y:S02]  /*728a0*/  PRMT R3, R103.reuse, 0x7772, RZ ;  /* 0x0000777267037816 */ /* 0x040fe400000000ff */
[C---:B------:R-:W-:Y:S02]  /*728b0*/  PRMT R2, R103.reuse, 0x7771, RZ ;  /* 0x0000777167027816 */ /* 0x040fe400000000ff */
[----:B------:R-:W-:Y:S01]  /*728c0*/  PRMT R103, R103, 0x7770, RZ ;  /* 0x0000777067677816 */ /* 0x000fe200000000ff */
[----:B--2---:R-:W-:Y:S04]  /*728d0*/  STG.E.U8 desc[UR60][R60.64], R153 ;  /* 0x000000993c007986 */ /* 0x004fe8000c10113c */
[----:B------:R-:W-:Y:S04]  /*728e0*/  STG.E.U8 desc[UR60][R62.64], R154 ;  /* 0x0000009a3e007986 */ /* 0x000fe8000c10113c */
[----:B------:R-:W-:Y:S04]  /*728f0*/  STG.E.U8 desc[UR60][R64.64], R149 ;  /* 0x0000009540007986 */ /* 0x000fe8000c10113c */
[----:B------:R-:W-:Y:S04]  /*72900*/  STG.E.U8 desc[UR60][R66.64], R150 ;  /* 0x0000009642007986 */ /* 0x000fe8000c10113c */
[----:B------:R-:W-:Y:S04]  /*72910*/  STG.E.U8 desc[UR60][R68.64], R139 ;  /* 0x0000008b44007986 */ /* 0x000fe8000c10113c */
[----:B------:R-:W-:Y:S04]  /*72920*/  STG.E.U8 desc[UR60][R70.64], R143 ;  /* 0x0000008f46007986 */ /* 0x000fe8000c10113c */
[----:B------:R-:W-:Y:S04]  /*72930*/  STG.E.U8 desc[UR60][R72.64], R135 ;  /* 0x0000008748007986 */ /* 0x000fe8000c10113c */
[----:B------:R-:W-:Y:S04]  /*72940*/  STG.E.U8 desc[UR60][R74.64], R140 ;  /* 0x0000008c4a007986 */ /* 0x000fe8000c10113c */
[----:B---3--:R-:W0:Y:S04]  /*72950*/  LDS.128 R4, [R0] ;  /* 0x0000000000047984 */ /* 0x008e280000000c00 */
[----:B------:R-:W-:Y:S04]  /*72960*/  STG.E.U8 desc[UR60][R76.64], R131 ;  /* 0x000000834c007986 */ /* 0x000fe8000c10113c */
        /* <DEDUP_REMOVED lines=34> */
[----:B------:R-:W-:Y:S01]  /*72b90*/  STG.E.U8 desc[UR60][R202.64], R2 ;  /* 0x00000002ca007986 */ /* 0x000fe2000c10113c */
[----:B0-----:R-:W-:-:S03]  /*72ba0*/  PRMT R35, R4, 0x7770, RZ ;  /* 0x0000777004237816 */ /* 0x001fc600000000ff */
[----:B------:R-:W-:Y:S01]  /*72bb0*/  STG.E.U8 desc[UR60][R204.64], R112 ;  /* 0x00000070cc007986 */ /* 0x000fe2000c10113c */
[----:B------:R-:W-:-:S03]  /*72bc0*/  PRMT R33, R4, 0x7771, RZ ;  /* 0x0000777104217816 */ /* 0x000fc600000000ff */
        /* <DEDUP_REMOVED lines=10> */
[----:B------:R4:W-:Y:S01]  /*72c70*/  STG.E.U8 desc[UR60][R216.64], R3 ;  /* 0x00000003d8007986 */ /* 0x0009e2000c10113c */
[----:B------:R-:W-:Y:S02]  /*72c80*/  PRMT R5, R6, 0x7771, RZ ;  /* 0x0000777106057816 */ /* 0x000fe400000000ff */
[C---:B------:R-:W-:Y:S01]  /*72c90*/  PRMT R9, R7.reuse, 0x7773, RZ ;  /* 0x0000777307097816 */ /* 0x040fe200000000ff */
[----:B------:R-:W-:Y:S01]  /*72ca0*/  STG.E.U8 desc[UR60][R218.64], R100 ;  /* 0x00000064da007986 */ /* 0x000fe2000c10113c */
[C---:B------:R-:W-:Y:S02]  /*72cb0*/  PRMT R11, R7.reuse, 0x7772, RZ ;  /* 0x00007772070b7816 */ /* 0x040fe400000000ff */
[C---:B------:R-:W-:Y:S01]  /*72cc0*/  PRMT R25, R7.reuse, 0x7771, RZ ;  /* 0x0000777107197816 */ /* 0x040fe200000000ff */
        /* <DEDUP_REMOVED lines=10> */
[----:B------:R0:W-:Y:S04]  /*72d70*/  STG.E.U8 desc[UR60][R230.64], R5 ;  /* 0x00000005e6007986 */ /* 0x0001e8000c10113c */
[----:B------:R1:W-:Y:S04]  /*72d80*/  STG.E.U8 desc[UR60][R232.64], R7 ;  /* 0x00000007e8007986 */ /* 0x0003e8000c10113c */
        /* <DEDUP_REMOVED lines=9> */
[----:B----4-:R-:W-:-:S02]  /*72e20*/  FSEL R3, R24, -INF , P3 ;  /* 0xff80000018037808 */ /* 0x010fc40001800000 */
[----:B------:R-:W-:Y:S02]  /*72e30*/  FSEL R2, R22, -INF , P2 ;  /* 0xff80000016027808 */ /* 0x000fe40001000000 */
[----:B------:R-:W-:Y:S02]  /*72e40*/  FSEL R0, R20, -INF , P1 ;  /* 0xff80000014007808 */ /* 0x000fe40000800000 */
[----:B0-----:R-:W-:Y:S01]  /*72e50*/  FSEL R5, R18, -INF , P0 ;  /* 0xff80000012057808 */ /* 0x001fe20000000000 */
[----:B------:R-:W-:Y:S01]  /*72e60*/  FFMA R6, R3, 0.69314718246459960938, R16 ;  /* 0x3f31721803067823 */ /* 0x000fe20000000010 */
[----:B-1----:R-:W-:Y:S01]  /*72e70*/  FFMA R7, R2, 0.69314718246459960938, R14 ;  /* 0x3f31721802077823 */ /* 0x002fe2000000000e */
[----:B------:R-:W-:Y:S01]  /*72e80*/  BAR.SYNC.DEFER_BLOCKING 0x0 ;  /* 0x0000000000007b1d */ /* 0x000fe20000010000 */
[----:B------:R-:W-:Y:S01]  /*72e90*/  FFMA R4, R0, 0.69314718246459960938, R8 ;  /* 0x3f31721800047823 */ /* 0x000fe20000000008 */
[----:B------:R-:W-:-:S06]  /*72ea0*/  FFMA R5, R5, 0.69314718246459960938, R252 ;  /* 0x3f31721805057823 */ /* 0x000fcc00000000fc */
[----:B------:R-:W0:Y:S01]  /*72eb0*/  LDC R0, c[0x0][0x27c] ;  /* 0x00009f00ff007b82 */ /* 0x000e220000000800 */
[----:B------:R-:W1:Y:S01]  /*72ec0*/  S2R R8, SR_CTAID.X ;  /* 0x0000000000087919 */ /* 0x000e620000002500 */
[----:B------:R-:W-:Y:S04]  /*72ed0*/  STS.64 [R10], R6 ;  /* 0x000000060a007388 */ /* 0x000fe80000000a00 */
[----:B------:R2:W-:Y:S02]  /*72ee0*/  STS.64 [R10+0x100], R4 ;  /* 0x000100040a007388 */ /* 0x0005e40000000a00 */
[----:B------:R-:W-:Y:S06]  /*72ef0*/  BAR.SYNC.DEFER_BLOCKING 0x0 ;  /* 0x0000000000007b1d */ /* 0x000fec0000010000 */
[----:B------:R-:W3:Y:S01]  /*72f00*/  S2R R14, SR_TID.X ;  /* 0x00000000000e7919 */ /* 0x000ee20000002100 */
[----:B--2---:R-:W0:Y:S01]  /*72f10*/  S2R R10, SR_CTAID.Y ;  /* 0x00000000000a7919 */ /* 0x004e220000002600 */
[----:B------:R2:W4:Y:S02]  /*72f20*/  LDS R11, [R12] ;  /* 0x000000000c0b7984 */ /* 0x0005240000000800 */
[----:B--2---:R-:W2:Y:S01]  /*72f30*/  LDC.64 R12, c[0x0][0x230] ;  /* 0x00008c00ff0c7b82 */ /* 0x004ea20000000a00 */
[----:B-1----:R-:W-:-:S05]  /*72f40*/  IMAD.SHL.U32 R8, R8, 0x80, RZ ;  /* 0x0000008008087824 */ /* 0x002fca00078e00ff */
[----:B---3--:R-:W-:Y:S01]  /*72f50*/  LOP3.LUT R8, R8, 0x7f, R14, 0xf8, !PT ;  /* 0x0000007f08087812 */ /* 0x008fe200078ef80e */
[----:B0-----:R-:W-:-:S04]  /*72f60*/  IMAD R0, R10, R0, RZ ;  /* 0x000000000a007224 */ /* 0x001fc800078e02ff */
[----:B------:R-:W-:Y:S02]  /*72f70*/  IMAD.SHL.U32 R2, R8, 0x4, RZ ;  /* 0x0000000408027824 */ /* 0x000fe400078e00ff */
[----:B------:R-:W-:Y:S02]  /*72f80*/  IMAD.SHL.U32 R3, R0, 0x4, RZ ;  /* 0x0000000400037824 */ /* 0x000fe400078e00ff */
[----:B------:R-:W-:-:S04]  /*72f90*/  IMAD.HI R8, R8, 0x4, RZ ;  /* 0x0000000408087827 */ /* 0x000fc800078e02ff */
[----:B------:R-:W-:Y:S01]  /*72fa0*/  IMAD.HI R0, R0, 0x4, RZ ;  /* 0x0000000400007827 */ /* 0x000fe200078e02ff */
[----:B--2---:R-:W-:-:S04]  /*72fb0*/  IADD3 R2, P0, P1, R2, R12, R3 ;  /* 0x0000000c02027210 */ /* 0x004fc8000791e003 */
[----:B------:R-:W-:-:S05]  /*72fc0*/  IADD3.X R3, R8, R13, R0, P0, P1 ;  /* 0x0000000d08037210 */ /* 0x000fca00007e2400 */
[----:B----4-:R-:W-:Y:S01]  /*72fd0*/  STG.E desc[UR60][R2.64], R11 ;  /* 0x0000000b02007986 */ /* 0x010fe2000c10193c */
[----:B------:R-:W-:Y:S05]  /*72fe0*/  EXIT ;  /* 0x000000000000794d */ /* 0x000fea0003800000 */
.L_x_2:
[----:B------:R-:W-:-:S00]  /*72ff0*/  BRA `(.L_x_2) ;  /* 0xfffffffc00fc7947 */ /* 0x000fc0000383ffff */
[----:B------:R-:W-:-:S00]  /*73000*/  NOP ;  /* 0x0000000000007918 */ /* 0x000fc00000000000 */
[----:B------:R-:W-:-:S00]  /*73010*/  NOP ;  /* 0x0000000000007918 */ /* 0x000fc00000000000 */
[----:B------:R-:W-:-:S00]  /*73020*/  NOP ;  /* 0x0000000000007918 */ /* 0x000fc00000000000 */
[----:B------:R-:W-:-:S00]  /*73030*/  NOP ;  /* 0x0000000000007918 */ /* 0x000fc00000000000 */
[----:B------:R-:W-:-:S00]  /*73040*/  NOP ;  /* 0x0000000000007918 */ /* 0x000fc00000000000 */
[----:B------:R-:W-:-:S00]  /*73050*/  NOP ;  /* 0x0000000000007918 */ /* 0x000fc00000000000 */
[----:B------:R-:W-:-:S00]  /*73060*/  NOP ;  /* 0x0000000000007918 */ /* 0x000fc00000000000 */
[----:B------:R-:W-:-:S00]  /*73070*/  NOP ;  /* 0x0000000000007918 */ /* 0x000fc00000000000 */
.L_x_3:


//--------------------- .nv.global.init           --------------------------
	.section	.nv.global.init,"aw",@progbits
.nv.global.init:
	.type		_$_str,@object
	.size		_$_str,(.L_0 - _$_str)
_$_str:
        /*0000*/ 	.byte	0x5f, 0x5f, 0x43, 0x55, 0x44, 0x41, 0x5f, 0x46, 0x54, 0x5a, 0x00
.L_0:


//--------------------- .nv.shared.attn_fwd       --------------------------
	.section	.nv.shared.attn_fwd,"aw",@nobits
	.sectionflags	@""
	.align	16
	.zero		1024


//--------------------- .nv.shared.reserved.0     --------------------------
	.section	.nv.shared.reserved.0,"aw",@nobits
	.weak		__nv_reservedSMEM_offset_0_alias
	.size		__nv_reservedSMEM_offset_0_alias, 0, 0
	.other		__nv_reservedSMEM_offset_0_alias,@"STO_CUDA_RESERVED_SHARED STV_DEFAULT"
__nv_reservedSMEM_offset_0_alias:
	.zero		0


//--------------------- .nv.constant0.attn_fwd    --------------------------
	.section	.nv.constant0.attn_fwd,"a",@progbits
	.sectionflags	@""
	.align	4
.nv.constant0.attn_fwd:
	.zero		664


//--------------------- SYMBOLS --------------------------

	.type		.nv.reservedSmem.offset0,@object
	.size		.nv.reservedSmem.offset0,0x4
